def matmul_kernel(
    a_ptr,
    b_ptr,
    c_ptr,
    M,
    N,
    K,
    stride_am,
    stride_ak,
    stride_bk,
    stride_bn,
    stride_cm,
    stride_cn,
    BLOCK_M: tl.constexpr,
    BLOCK_N: tl.constexpr,
    BLOCK_K: tl.constexpr,
    GROUP_M: tl.constexpr,
):
    pid = tl.program_id(axis=0)
    num_pid_m = tl.cdiv(M, BLOCK_M)
    num_pid_n = tl.cdiv(N, BLOCK_N)
    num_pid_in_group = GROUP_M * num_pid_n
    group_id = pid // num_pid_in_group
    first_pid_m = group_id * GROUP_M
    group_size_m = min(num_pid_m - first_pid_m, GROUP_M)
    pid_m = first_pid_m + ((pid % num_pid_in_group) % group_size_m)
    pid_n = (pid % num_pid_in_group) // group_size_m

    offs_am = (pid_m * BLOCK_M + tl.arange(0, BLOCK_M)) % M
    offs_bn = (pid_n * BLOCK_N + tl.arange(0, BLOCK_N)) % N
    offs_k = tl.arange(0, BLOCK_K)
    a_ptrs = a_ptr + offs_am[:, None] * stride_am + offs_k[None, :] * stride_ak
    b_ptrs = b_ptr + offs_k[:, None] * stride_bk + offs_bn[None, :] * stride_bn

    acc = tl.zeros((BLOCK_M, BLOCK_N), dtype=tl.float32)
    for kk in range(0, tl.cdiv(K, BLOCK_K)):
        a = tl.load(a_ptrs, mask=offs_k[None, :] < K - kk * BLOCK_K, other=0.0)
        b = tl.load(b_ptrs, mask=offs_k[:, None] < K - kk * BLOCK_K, other=0.0)
        acc = tl.dot(a, b, acc)
        a_ptrs += BLOCK_K * stride_ak
        b_ptrs += BLOCK_K * stride_bk

    c = acc.to(c_ptr.dtype.element_ty)
    offs_cm = pid_m * BLOCK_M + tl.arange(0, BLOCK_M)
    offs_cn = pid_n * BLOCK_N + tl.arange(0, BLOCK_N)
    c_ptrs = c_ptr + offs_cm[:, None] * stride_cm + offs_cn[None, :] * stride_cn
    mask = (offs_cm[:, None] < M) & (offs_cn[None, :] < N)
    tl.store(c_ptrs, c, mask=mask)

# config = {"BLOCK_K": 64, "BLOCK_M": 64, "BLOCK_N": 256, "GROUP_M": 8, "arch": "sm_100", "dtype": "bf16", "num_ctas": 1, "num_stages": 3, "num_warps": 4}
# arch = sm_100


// ===== COMPILED SASS (sm_100a) =====

	.target	sm_100a

	.elftype	@"ET_EXEC"


//--------------------- .note.nv.tkinfo           --------------------------
	.section	.note.nv.tkinfo,"",@"SHT_NOTE"
	.sectionflags	@"SHF_NOTE_NV_TKINFO"
	.tkinfo
        /*0018*/ 	.word	0x00000081
        /*0030*/ 	.string	""
        /*0030*/ 	.string	"ptxas-blackwell"
        /*0030*/ 	.string	"Cuda compilation tools, release 12.9, V12.9.86"
        /*0030*/ 	.string	"Build cuda_12.9.r12.9/compiler.36037853_0"
        /*0030*/ 	.string	"-v  -suppress-debug-info  -lineinfo  -arch sm_100a "



//--------------------- .note.nv.cuver            --------------------------
	.section	.note.nv.cuver,"",@"SHT_NOTE"
	.sectionflags	@"SHF_NOTE_NV_CUVER"
        /*0018*/ 	.short	0x0001
        /*001a*/ 	.short	0x0064
        /*001c*/ 	.short	0x0001
        /*001e*/ 	.short	0x0000
        /*0020*/ 	.short	0x0001
        /*0022*/ 	.short	0x0000


//--------------------- .nv.info                  --------------------------
	.section	.nv.info,"",@"SHT_CUDA_INFO"
	.align	4


	//----- nvinfo : EIATTR_REGCOUNT
	.align		4
        /*0000*/ 	.byte	0x04, 0x2f
        /*0002*/ 	.short	(.L_4 - .L_3)
	.align		4
.L_3:
        /*0004*/ 	.word	index@(matmul_kernel)
        /*0008*/ 	.word	0x000000a8


	//----- nvinfo : EIATTR_FRAME_SIZE
	.align		4
.L_4:
        /*000c*/ 	.byte	0x04, 0x11
        /*000e*/ 	.short	(.L_6 - .L_5)
	.align		4
.L_5:
        /*0010*/ 	.word	index@($__internal_2_$__cuda_sm10x_tcgen05_guardrail_trap_unallocated_columns_being_dealloced)
        /*0014*/ 	.word	0x00000878


	//----- nvinfo : EIATTR_FRAME_SIZE
	.align		4
.L_6:
        /*0018*/ 	.byte	0x04, 0x11
        /*001a*/ 	.short	(.L_8 - .L_7)
	.align		4
.L_7:
        /*001c*/ 	.word	index@($__internal_1_$__cuda_sm10x_tcgen05_guardrail_trap_phase_invalid_during_alloc)
        /*0020*/ 	.word	0x00000878


	//----- nvinfo : EIATTR_FRAME_SIZE
	.align		4
.L_8:
        /*0024*/ 	.byte	0x04, 0x11
        /*0026*/ 	.short	(.L_10 - .L_9)
	.align		4
.L_9:
        /*0028*/ 	.word	index@($__internal_0_$__cuda_sm10x_tcgen05_guardrail_trap_col_being_dealloced_not_returned_by_alloc)
        /*002c*/ 	.word	0x00000878


	//----- nvinfo : EIATTR_FRAME_SIZE
	.align		4
.L_10:
        /*0030*/ 	.byte	0x04, 0x11
        /*0032*/ 	.short	(.L_12 - .L_11)
	.align		4
.L_11:
        /*0034*/ 	.word	index@(matmul_kernel)
        /*0038*/ 	.word	0x00000878


	//----- nvinfo : EIATTR_MIN_STACK_SIZE
	.align		4
.L_12:
        /*003c*/ 	.byte	0x04, 0x12
        /*003e*/ 	.short	(.L_14 - .L_13)
	.align		4
.L_13:
        /*0040*/ 	.word	index@(matmul_kernel)
        /*0044*/ 	.word	0x00000878
.L_14:


//--------------------- .nv.info.matmul_kernel    --------------------------
	.section	.nv.info.matmul_kernel,"",@"SHT_CUDA_INFO"
	.sectionflags	@""
	.align	4


	//----- nvinfo : EIATTR_CUDA_API_VERSION
	.align		4
        /*0000*/ 	.byte	0x04, 0x37
        /*0002*/ 	.short	(.L_16 - .L_15)
.L_15:
        /*0004*/ 	.word	0x00000081


	//----- nvinfo : EIATTR_KPARAM_INFO
	.align		4
.L_16:
        /*0008*/ 	.byte	0x04, 0x17
        /*000a*/ 	.short	(.L_18 - .L_17)
.L_17:
        /*000c*/ 	.word	0x00000000
        /*0010*/ 	.short	0x000d
        /*0012*/ 	.short	0x0048
        /*0014*/ 	.byte	0x00, 0xf4, 0x21, 0x00


	//----- nvinfo : EIATTR_KPARAM_INFO
	.align		4
.L_18:
        /*0018*/ 	.byte	0x04, 0x17
        /*001a*/ 	.short	(.L_20 - .L_19)
.L_19:
        /*001c*/ 	.word	0x00000000
        /*0020*/ 	.short	0x000c
        /*0022*/ 	.short	0x0040
        /*0024*/ 	.byte	0x00, 0xf4, 0x21, 0x00


	//----- nvinfo : EIATTR_KPARAM_INFO
	.align		4
.L_20:
        /*0028*/ 	.byte	0x04, 0x17
        /*002a*/ 	.short	(.L_22 - .L_21)
.L_21:
        /*002c*/ 	.word	0x00000000
        /*0030*/ 	.short	0x000b
        /*0032*/ 	.short	0x0038
        /*0034*/ 	.byte	0x00, 0xf0, 0x11, 0x00


	//----- nvinfo : EIATTR_KPARAM_INFO
	.align		4
.L_22:
        /*0038*/ 	.byte	0x04, 0x17
        /*003a*/ 	.short	(.L_24 - .L_23)
.L_23:
        /*003c*/ 	.word	0x00000000
        /*0040*/ 	.short	0x000a
        /*0042*/ 	.short	0x0034
        /*0044*/ 	.byte	0x00, 0xf0, 0x11, 0x00


	//----- nvinfo : EIATTR_KPARAM_INFO
	.align		4
.L_24:
        /*0048*/ 	.byte	0x04, 0x17
        /*004a*/ 	.short	(.L_26 - .L_25)
.L_25:
        /*004c*/ 	.word	0x00000000
        /*0050*/ 	.short	0x0009
        /*0052*/ 	.short	0x0030
        /*0054*/ 	.byte	0x00, 0xf0, 0x11, 0x00


	//----- nvinfo : EIATTR_KPARAM_INFO
	.align		4
.L_26:
        /*0058*/ 	.byte	0x04, 0x17
        /*005a*/ 	.short	(.L_28 - .L_27)
.L_27:
        /*005c*/ 	.word	0x00000000
        /*0060*/ 	.short	0x0008
        /*0062*/ 	.short	0x002c
        /*0064*/ 	.byte	0x00, 0xf0, 0x11, 0x00


	//----- nvinfo : EIATTR_KPARAM_INFO
	.align		4
.L_28:
        /*0068*/ 	.byte	0x04, 0x17
        /*006a*/ 	.short	(.L_30 - .L_29)
.L_29:
        /*006c*/ 	.word	0x00000000
        /*0070*/ 	.short	0x0007
        /*0072*/ 	.short	0x0028
        /*0074*/ 	.byte	0x00, 0xf0, 0x11, 0x00


	//----- nvinfo : EIATTR_KPARAM_INFO
	.align		4
.L_30:
        /*0078*/ 	.byte	0x04, 0x17
        /*007a*/ 	.short	(.L_32 - .L_31)
.L_31:
        /*007c*/ 	.word	0x00000000
        /*0080*/ 	.short	0x0006
        /*0082*/ 	.short	0x0024
        /*0084*/ 	.byte	0x00, 0xf0, 0x11, 0x00


	//----- nvinfo : EIATTR_KPARAM_INFO
	.align		4
.L_32:
        /*0088*/ 	.byte	0x04, 0x17
        /*008a*/ 	.short	(.L_34 - .L_33)
.L_33:
        /*008c*/ 	.word	0x00000000
        /*0090*/ 	.short	0x0005
        /*0092*/ 	.short	0x0020
        /*0094*/ 	.byte	0x00, 0xf0, 0x11, 0x00


	//----- nvinfo : EIATTR_KPARAM_INFO
	.align		4
.L_34:
        /*0098*/ 	.byte	0x04, 0x17
        /*009a*/ 	.short	(.L_36 - .L_35)
.L_35:
        /*009c*/ 	.word	0x00000000
        /*00a0*/ 	.short	0x0004
        /*00a2*/ 	.short	0x001c
        /*00a4*/ 	.byte	0x00, 0xf0, 0x11, 0x00


	//----- nvinfo : EIATTR_KPARAM_INFO
	.align		4
.L_36:
        /*00a8*/ 	.byte	0x04, 0x17
        /*00aa*/ 	.short	(.L_38 - .L_37)
.L_37:
        /*00ac*/ 	.word	0x00000000
        /*00b0*/ 	.short	0x0003
        /*00b2*/ 	.short	0x0018
        /*00b4*/ 	.byte	0x00, 0xf0, 0x11, 0x00


	//----- nvinfo : EIATTR_KPARAM_INFO
	.align		4
.L_38:
        /*00b8*/ 	.byte	0x04, 0x17
        /*00ba*/ 	.short	(.L_40 - .L_39)
.L_39:
        /*00bc*/ 	.word	0x00000000
        /*00c0*/ 	.short	0x0002
        /*00c2*/ 	.short	0x0010
        /*00c4*/ 	.byte	0x00, 0xf4, 0x21, 0x00


	//----- nvinfo : EIATTR_KPARAM_INFO
	.align		4
.L_40:
        /*00c8*/ 	.byte	0x04, 0x17
        /*00ca*/ 	.short	(.L_42 - .L_41)
.L_41:
        /*00cc*/ 	.word	0x00000000
        /*00d0*/ 	.short	0x0001
        /*00d2*/ 	.short	0x0008
        /*00d4*/ 	.byte	0x00, 0xf4, 0x21, 0x00


	//----- nvinfo : EIATTR_KPARAM_INFO
	.align		4
.L_42:
        /*00d8*/ 	.byte	0x04, 0x17
        /*00da*/ 	.short	(.L_44 - .L_43)
.L_43:
        /*00dc*/ 	.word	0x00000000
        /*00e0*/ 	.short	0x0000
        /*00e2*/ 	.short	0x0000
        /*00e4*/ 	.byte	0x00, 0xf4, 0x21, 0x00


	//----- nvinfo : EIATTR_AT_ENTRY_FRAGMENTS
	.align		4
.L_44:
        /*00e8*/ 	.byte	0x04, 0x4f
        /*00ea*/ 	.short	(.L_46 - .L_45)


	//   ....[0]....
.L_45:
        /*00ec*/ 	.word	0x00000004


	//----- nvinfo : EIATTR_RESERVED_SMEM_USED
	.align		4
.L_46:
        /*00f0*/ 	.byte	0x01, 0x41
	.zero		2


	//----- nvinfo : EIATTR_SPARSE_MMA_MASK
	.align		4
        /*00f4*/ 	.byte	0x03, 0x50
        /*00f6*/ 	.short	0x0000


	//----- nvinfo : EIATTR_TCGEN05_1CTA_USED
	.align		4
        /*00f8*/ 	.byte	0x01, 0x51
	.zero		2


	//----- nvinfo : EIATTR_MAXREG_COUNT
	.align		4
        /*00fc*/ 	.byte	0x03, 0x1b
        /*00fe*/ 	.short	0x00ff


	//----- nvinfo : EIATTR_NUM_BARRIERS
	.align		4
        /*0100*/ 	.byte	0x02, 0x4c
        /*0102*/ 	.byte	0x01
	.zero		1


	//----- nvinfo : EIATTR_ANNOTATIONS
	.align		4
        /*0104*/ 	.byte	0x04, 0x55
        /*0106*/ 	.short	(.L_48 - .L_47)


	//   ....[0]....
.L_47:
        /*0108*/ 	.word	0x00000001
        /*010c*/ 	.byte	0x90, 0x0a, 0x00, 0x00, 0x01, 0x00, 0x00, 0x00, 0xf0, 0x0a, 0x00, 0x00, 0x01, 0x00, 0x00, 0x00
        /* <DEDUP_REMOVED lines=709> */
        /*2d6c*/ 	.byte	0xd0, 0x93, 0x01, 0x00, 0x01, 0x00, 0x00, 0x00, 0xf0, 0x93, 0x01, 0x00


	//----- nvinfo : EIATTR_INT_WARP_WIDE_INSTR_OFFSETS
	.align		4
.L_48:
        /*2d78*/ 	.byte	0x04, 0x31
        /*2d7a*/ 	.short	(.L_50 - .L_49)


	//   ....[0]....
.L_49:
        /*2d7c*/ 	.word	0x00002960


	//   ....[1]....
        /*2d80*/ 	.word	0x00002970


	//   ....[2]....
        /*2d84*/ 	.word	0x000083a0


	//   ....[3]....
        /*2d88*/ 	.word	0x000192a0


	//   ....[4]....
        /*2d8c*/ 	.word	0x000192f0


	//----- nvinfo : EIATTR_COOP_GROUP_MASK_REGIDS
	.align		4
.L_50:
        /*2d90*/ 	.byte	0x04, 0x29
        /*2d92*/ 	.short	(.L_52 - .L_51)


	//   ....[0]....
.L_51:
        /*2d94*/ 	.word	0xffffffff


	//   ....[1]....
        /*2d98*/ 	.word	0xffffffff


	//   ....[2]....
        /*2d9c*/ 	.word	0xffffffff


	//   ....[3]....
        /*2da0*/ 	.word	0xffffffff


	//----- nvinfo : EIATTR_COOP_GROUP_INSTR_OFFSETS
	.align		4
.L_52:
        /*2da4*/ 	.byte	0x04, 0x28
        /*2da6*/ 	.short	(.L_54 - .L_53)


	//   ....[0]....
.L_53:
        /*2da8*/ 	.word	0x00000080


	//   ....[1]....
        /*2dac*/ 	.word	0x00000340


	//   ....[2]....
        /*2db0*/ 	.word	0x00019130


	//   ....[3]....
        /*2db4*/ 	.word	0x000193a0


	//----- nvinfo : EIATTR_VRC_CTA_INIT_COUNT
	.align		4
.L_54:
        /*2db8*/ 	.byte	0x02, 0x4a
        /*2dba*/ 	.byte	0x80
	.zero		1


	//----- nvinfo : EIATTR_MBARRIER_INSTR_OFFSETS
	.align		4
        /*2dbc*/ 	.byte	0x04, 0x39
        /*2dbe*/ 	.short	(.L_56 - .L_55)


	//   ....[0]....
.L_55:
        /*2dc0*/ 	.word	0x00002a90
        /*2dc4*/ 	.word	0x000000ff
        /*2dc8*/ 	.word	0x00000000
        /*2dcc*/ 	.short	0x0100
        /*2dce*/ 	.byte	0x0b
	.zero		1


	//   ....[1]....
        /*2dd0*/ 	.word	0x00008410
        /*2dd4*/ 	.word	0x000000ff
        /*2dd8*/ 	.word	0x00014008
        /*2ddc*/ 	.short	0x0100
        /*2dde*/ 	.byte	0x09
	.zero		1


	//   ....[2]....
        /*2de0*/ 	.word	0x0000fbb0
        /*2de4*/ 	.word	0x000000ff
        /*2de8*/ 	.word	0x00000000
        /*2dec*/ 	.short	0x010a
        /*2dee*/ 	.byte	0x0b
	.zero		1


	//   ....[3]....
        /*2df0*/ 	.word	0x00014ef0
        /*2df4*/ 	.word	0x000000ff
        /*2df8*/ 	.word	0x00000000
        /*2dfc*/ 	.short	0x010a
        /*2dfe*/ 	.byte	0x0b
	.zero		1


	//   ....[4]....
        /*2e00*/ 	.word	0x00014fe0
        /*2e04*/ 	.word	0x000000ff
        /*2e08*/ 	.word	0x00014000
        /*2e0c*/ 	.short	0x0108
        /*2e0e*/ 	.byte	0x09
	.zero		1


	//   ....[5]....
        /*2e10*/ 	.word	0x00015010
        /*2e14*/ 	.word	0x000000ff
        /*2e18*/ 	.word	0x00014008
        /*2e1c*/ 	.short	0x0108
        /*2e1e*/ 	.byte	0x09
	.zero		1


	//   ....[6]....
        /*2e20*/ 	.word	0x000193e0
        /*2e24*/ 	.word	0x000000ff
        /*2e28*/ 	.word	0x00000000
        /*2e2c*/ 	.short	0x010a
        /*2e2e*/ 	.byte	0x0b
	.zero		1


	//   ....[7]....
        /*2e30*/ 	.word	0x00019420
        /*2e34*/ 	.word	0x000000ff
        /*2e38*/ 	.word	0x00000000
        /*2e3c*/ 	.short	0x010a
        /*2e3e*/ 	.byte	0x0b
	.zero		1


	//----- nvinfo : EIATTR_NUM_MBARRIERS
	.align		4
.L_56:
        /*2e40*/ 	.byte	0x03, 0x38
        /*2e42*/ 	.short	0x0002


	//----- nvinfo : EIATTR_EXIT_INSTR_OFFSETS
	.align		4
        /*2e44*/ 	.byte	0x04, 0x1c
        /*2e46*/ 	.short	(.L_58 - .L_57)


	//   ....[0]....
.L_57:
        /*2e48*/ 	.word	0x000193b0


	//----- nvinfo : EIATTR_REQNTID
	.align		4
.L_58:
        /*2e4c*/ 	.byte	0x04, 0x10
        /*2e4e*/ 	.short	(.L_60 - .L_59)
.L_59:
        /*2e50*/ 	.word	0x00000080
        /*2e54*/ 	.word	0x00000001
        /*2e58*/ 	.word	0x00000001


	//----- nvinfo : EIATTR_CRS_STACK_SIZE
	.align		4
.L_60:
        /*2e5c*/ 	.byte	0x04, 0x1e
        /*2e5e*/ 	.short	(.L_62 - .L_61)
.L_61:
        /*2e60*/ 	.word	0x00000000


	//----- nvinfo : EIATTR_CBANK_PARAM_SIZE
	.align		4
.L_62:
        /*2e64*/ 	.byte	0x03, 0x19
        /*2e66*/ 	.short	0x0050


	//----- nvinfo : EIATTR_PARAM_CBANK
	.align		4
        /*2e68*/ 	.byte	0x04, 0x0a
        /*2e6a*/ 	.short	(.L_64 - .L_63)
	.align		4
.L_63:
        /*2e6c*/ 	.word	index@(.nv.constant0.matmul_kernel)
        /*2e70*/ 	.short	0x0380
        /*2e72*/ 	.short	0x0050


	//----- nvinfo : EIATTR_SW_WAR
	.align		4
.L_64:
        /*2e74*/ 	.byte	0x04, 0x36
        /*2e76*/ 	.short	(.L_66 - .L_65)
.L_65:
        /*2e78*/ 	.word	0x00000008
.L_66:


//--------------------- .nv.compat                --------------------------
	.section	.nv.compat,"",@"SHT_CUDA_COMPAT_INFO"
	.align	4
        /*0000*/ 	.byte	0x02, 0x02, 0x02, 0x00, 0x02, 0x05, 0x05, 0x00, 0x02, 0x03, 0x00, 0x00, 0x02, 0x06, 0x01, 0x00


//--------------------- .nv.callgraph             --------------------------
	.section	.nv.callgraph,"",@"SHT_CUDA_CALLGRAPH"
	.align	4
	.sectionentsize	8
	.align		4
        /*0000*/ 	.word	0x00000000
	.align		4
        /*0004*/ 	.word	0xffffffff
	.align		4
        /*0008*/ 	.word	0x00000000
	.align		4
        /*000c*/ 	.word	0xfffffffe
	.align		4
        /*0010*/ 	.word	0x00000000
	.align		4
        /*0014*/ 	.word	0xfffffffd
	.align		4
        /*0018*/ 	.word	0x00000000
	.align		4
        /*001c*/ 	.word	0xfffffffc


//--------------------- .text.matmul_kernel       --------------------------
	.section	.text.matmul_kernel,"ax",@progbits
	.align	128
        .global         matmul_kernel
        .type           matmul_kernel,@function
        .size           matmul_kernel,(.L_x_20 - matmul_kernel)
        .other          matmul_kernel,@"STO_CUDA_ENTRY STV_DEFAULT"
matmul_kernel:
.text.matmul_kernel:
[----:B------:R-:W0:Y:S01]  /*0000*/  LDC R1, c[0x0][0x37c] ;  /* 0x0000df00ff017b82 */ /* 0x000e220000000800 */
[----:B------:R-:W1:Y:S01]  /*0010*/  S2R R0, SR_TID.X ;  /* 0x0000000000007919 */ /* 0x000e620000002100 */
[----:B0-----:R-:W-:Y:S01]  /*0020*/  VIADD R1, R1, 0xfffff788 ;  /* 0xfffff78801017836 */ /* 0x001fe20000000000 */
[----:B------:R-:W0:Y:S01]  /*0030*/  LDCU.64 UR20, c[0x0][0x358] ;  /* 0x00006b00ff1477ac */ /* 0x000e220008000a00 */
[----:B-1----:R-:W-:-:S13]  /*0040*/  ISETP.GE.U32.AND P0, PT, R0, 0x20, PT ;  /* 0x000000200000780c */ /* 0x002fda0003f06070 */
[----:B------:R-:W-:Y:S02]  /*0050*/  VOTEU.ANY UP0, P0 ;  /* 0x0000000000ff7886 */ /* 0x000fe40000000100 */
[----:B------:R-:W-:Y:S05]  /*0060*/  BRA.U UP0, `(.L_x_0) ;  /* 0x0000000100b87547 */ /* 0x000fea000b800000 */
[----:B------:R-:W1:Y:S01]  /*0070*/  S2UR UR6, SR_CgaCtaId ;  /* 0x00000000000679c3 */ /* 0x000e620000008800 */
[----:B------:R-:W-:Y:S01]  /*0080*/  NOP ;  /* 0x0000000000007918 */ /* 0x000fe20000000000 */
[----:B------:R-:W-:Y:S02]  /*0090*/  UMOV UR4, 0x40 ;  /* 0x0000004000047882 */ /* 0x000fe40000000000 */
[----:B-1----:R-:W-:-:S09]  /*00a0*/  ULEA UR4, UR6, UR4, 0x18 ;  /* 0x0000000406047291 */ /* 0x002fd2000f8ec0ff */
[----:B------:R-:W1:Y:S01]  /*00b0*/  LDS.U8 R0, [UR4] ;  /* 0x00000004ff007984 */ /* 0x000e620008000000 */
[----:B------:R-:W-:Y:S02]  /*00c0*/  UMOV UR4, 0x400 ;  /* 0x0000040000047882 */ /* 0x000fe40000000000 */
[----:B------:R-:W-:Y:S01]  /*00d0*/  ULEA UR4, UR6, UR4, 0x18 ;  /* 0x0000000406047291 */ /* 0x000fe2000f8ec0ff */
[----:B-1----:R-:W-:-:S13]  /*00e0*/  ISETP.NE.AND P0, PT, R0, RZ, PT ;  /* 0x000000ff0000720c */ /* 0x002fda0003f05270 */
[----:B------:R-:W-:Y:S05]  /*00f0*/  @P0 BRA `(.L_x_1) ;  /* 0x00000000007c0947 */ /* 0x000fea0003800000 */
[----:B------:R-:W-:-:S13]  /*0100*/  ELECT P0, URZ, PT ;  /* 0x0000000000ff782f */ /* 0x000fda0003800000 */
[----:B------:R-:W-:Y:S05]  /*0110*/  @!P0 BRA `(.L_x_2) ;  /* 0x0000000000848947 */ /* 0x000fea0003800000 */
[----:B------:R-:W-:Y:S01]  /*0120*/  UMOV UR5, 0x8 ;  /* 0x0000000800057882 */ /* 0x000fe20000000000 */
[----:B------:R-:W-:Y:S02]  /*0130*/  IMAD.MOV.U32 R4, RZ, RZ, 0x1 ;  /* 0x00000001ff047424 */ /* 0x000fe400078e00ff */
[----:B------:R-:W-:Y:S02]  /*0140*/  IMAD.MOV.U32 R5, RZ, RZ, 0xff ;  /* 0x000000ffff057424 */ /* 0x000fe400078e00ff */
[----:B------:R-:W-:Y:S04]  /*0150*/  DEPBAR.LE SB1, 0x36 ;  /* 0x00009d800000791a */ /* 0x000fe80000000000 */
[----:B------:R-:W1:Y:S02]  /*0160*/  UTCATOMSWS.FIND_AND_SET.ALIGN UP1, UR5, UR5 ;  /* 0x00000005000575e3 */ /* 0x000e640008020800 */
[----:B-1----:R-:W-:-:S04]  /*0170*/  PLOP3.LUT P0, PT, PT, PT, UP1, 0x80, 0x8 ;  /* 0x000000000008781c */ /* 0x002fc80003f0f018 */
[----:B------:R-:W-:-:S04]  /*0180*/  SEL R0, RZ, 0xffffffff, !P0 ;  /* 0xffffffffff007807 */ /* 0x000fc80004000000 */
[----:B------:R-:W-:Y:S01]  /*0190*/  ISETP.NE.AND P0, PT, R0, RZ, PT ;  /* 0x000000ff0000720c */ /* 0x000fe20003f05270 */
[----:B------:R-:W-:-:S12]  /*01a0*/  IMAD.U32 R0, RZ, RZ, UR5 ;  /* 0x00000005ff007e24 */ /* 0x000fd8000f8e00ff */
[----:B------:R-:W-:Y:S05]  /*01b0*/  @P0 BRA `(.L_x_3) ;  /* 0x0000000000240947 */ /* 0x000fea0003800000 */
.L_x_4:
[----:B------:R-:W-:Y:S05]  /*01c0*/  NANOSLEEP 0x64 ;  /* 0x000000640000795d */ /* 0x000fea0003800000 */
[----:B------:R-:W-:-:S05]  /*01d0*/  UMOV UR5, 0x8 ;  /* 0x0000000800057882 */ /* 0x000fca0000000000 */
[----:B------:R-:W-:Y:S04]  /*01e0*/  DEPBAR.LE SB1, 0x36 ;  /* 0x00009d800000791a */ /* 0x000fe80000000000 */
[----:B------:R-:W1:Y:S02]  /*01f0*/  UTCATOMSWS.FIND_AND_SET.ALIGN UP1, UR5, UR5 ;  /* 0x00000005000575e3 */ /* 0x000e640008020800 */
[----:B-1----:R-:W-:-:S04]  /*0200*/  PLOP3.LUT P0, PT, PT, PT, UP1, 0x80, 0x8 ;  /* 0x000000000008781c */ /* 0x002fc80003f0f018 */
[----:B------:R-:W-:-:S04]  /*0210*/  SEL R0, RZ, 0xffffffff, !P0 ;  /* 0xffffffffff007807 */ /* 0x000fc80004000000 */
[----:B------:R-:W-:Y:S01]  /*0220*/  ISETP.NE.AND P0, PT, R0, RZ, PT ;  /* 0x000000ff0000720c */ /* 0x000fe20003f05270 */
[----:B------:R-:W-:-:S12]  /*0230*/  IMAD.U32 R0, RZ, RZ, UR5 ;  /* 0x00000005ff007e24 */ /* 0x000fd8000f8e00ff */
[----:B------:R-:W-:Y:S05]  /*0240*/  @!P0 BRA `(.L_x_4) ;  /* 0xfffffffc00dc8947 */ /* 0x000fea000383ffff */
.L_x_3:
[C---:B------:R-:W-:Y:S01]  /*0250*/  VIADD R3, R0.reuse, 0x10 ;  /* 0x0000001000037836 */ /* 0x040fe20000000000 */
[----:B------:R-:W-:Y:S01]  /*0260*/  UMOV UR5, 0x50 ;  /* 0x0000005000057882 */ /* 0x000fe20000000000 */
[----:B------:R-:W-:Y:S01]  /*0270*/  SHF.L.U32 R2, R5, R0, RZ ;  /* 0x0000000005027219 */ /* 0x000fe200000006ff */
[----:B------:R-:W-:Y:S01]  /*0280*/  ULEA UR5, UR6, UR5, 0x18 ;  /* 0x0000000506057291 */ /* 0x000fe2000f8ec0ff */
[----:B------:R-:W-:Y:S01]  /*0290*/  IMAD.SHL.U32 R0, R0, 0x20, RZ ;  /* 0x0000002000007824 */ /* 0x000fe200078e00ff */
[----:B------:R-:W-:-:S04]  /*02a0*/  SHF.L.U32 R3, R4, R3, RZ ;  /* 0x0000000304037219 */ /* 0x000fc800000006ff */
[----:B------:R-:W-:-:S05]  /*02b0*/  LOP3.LUT R2, R3, R2, RZ, 0xfc, !PT ;  /* 0x0000000203027212 */ /* 0x000fca00078efcff */
[----:B------:R1:W-:Y:S04]  /*02c0*/  ATOMS.OR RZ, [UR5], R2 ;  /* 0x00000002ffff798c */ /* 0x0003e8000b000005 */
[----:B------:R1:W-:Y:S01]  /*02d0*/  STS [UR4], R0 ;  /* 0x00000000ff007988 */ /* 0x0003e20008000804 */
[----:B------:R-:W-:Y:S05]  /*02e0*/  BRA `(.L_x_2) ;  /* 0x0000000000107947 */ /* 0x000fea0003800000 */
.L_x_1:
[----:B------:R-:W-:Y:S01]  /*02f0*/  IMAD.MOV.U32 R0, RZ, RZ, -0x1 ;  /* 0xffffffffff007424 */ /* 0x000fe200078e00ff */
[----:B------:R-:W-:-:S04]  /*0300*/  MOV R2, 0x330 ;  /* 0x0000033000027802 */ /* 0x000fc80000000f00 */
[----:B------:R1:W-:Y:S03]  /*0310*/  STS [UR4], R0 ;  /* 0x00000000ff007988 */ /* 0x0003e60008000804 */
[----:B01----:R-:W-:Y:S05]  /*0320*/  CALL.REL.NOINC `($__internal_1_$__cuda_sm10x_tcgen05_guardrail_trap_phase_invalid_during_alloc) ;  /* 0x0000019000547944 */ /* 0x003fea0003c00000 */
.L_x_2:
[----:B------:R-:W-:Y:S05]  /*0330*/  WARPSYNC.ALL ;  /* 0x0000000000007948 */ /* 0x000fea0003800000 */
[----:B------:R-:W-:Y:S01]  /*0340*/  NOP ;  /* 0x0000000000007918 */ /* 0x000fe20000000000 */
.L_x_0:
[----:B------:R-:W2:Y:S01]  /*0350*/  LDC.64 R50, c[0x0][0x398] ;  /* 0x0000e600ff327b82 */ /* 0x000ea20000000a00 */
[----:B------:R-:W3:Y:S01]  /*0360*/  S2R R5, SR_CTAID.X ;  /* 0x0000000000057919 */ /* 0x000ee20000002500 */
[----:B------:R-:W-:Y:S01]  /*0370*/  UMOV UR9, 0x400 ;  /* 0x0000040000097882 */ /* 0x000fe20000000000 */
[----:B------:R-:W-:Y:S01]  /*0380*/  PRMT R150, RZ, 0x7610, R150 ;  /* 0x00007610ff967816 */ /* 0x000fe20000000096 */
[----:B------:R-:W-:Y:S01]  /*0390*/  UMOV UR6, 0x1 ;  /* 0x0000000100067882 */ /* 0x000fe20000000000 */
[----:B------:R-:W4:Y:S01]  /*03a0*/  S2R R90, SR_TID.X ;  /* 0x00000000005a7919 */ /* 0x000f220000002100 */
[----:B------:R-:W1:Y:S02]  /*03b0*/  LDCU.128 UR16, c[0x0][0x380] ;  /* 0x00007000ff1077ac */ /* 0x000e640008000c00 */
[----:B------:R-:W5:Y:S08]  /*03c0*/  S2UR UR4, SR_CgaCtaId ;  /* 0x00000000000479c3 */ /* 0x000f700000008800 */
[----:B------:R-:W0:Y:S01]  /*03d0*/  LDC.64 R164, c[0x0][0x3a8] ;  /* 0x0000ea00ffa47b82 */ /* 0x000e220000000a00 */
[----:B-12---:R-:W-:-:S05]  /*03e0*/  VIADD R0, R51, 0xff ;  /* 0x000000ff33007836 */ /* 0x006fca0000000000 */
[----:B------:R-:W-:Y:S01]  /*03f0*/  SHF.R.S32.HI R3, RZ, 0x1f, R0 ;  /* 0x0000001fff037819 */ /* 0x000fe20000011400 */
[----:B-----5:R-:W-:-:S03]  /*0400*/  ULEA UR9, UR4, UR9, 0x18 ;  /* 0x0000000904097291 */ /* 0x020fc6000f8ec0ff */
[----:B------:R-:W-:Y:S01]  /*0410*/  LEA.HI R3, R3, R0, RZ, 0x8 ;  /* 0x0000000003037211 */ /* 0x000fe200078f40ff */
[----:B------:R-:W-:Y:S01]  /*0420*/  BAR.SYNC.DEFER_BLOCKING 0x0 ;  /* 0x0000000000007b1d */ /* 0x000fe20000010000 */
[----:B---3--:R-:W-:Y:S01]  /*0430*/  IABS R8, R5 ;  /* 0x0000000500087213 */ /* 0x008fe20000000000 */
[----:B------:R-:W-:Y:S01]  /*0440*/  UIADD3 UR11, UPT, UPT, UR9, 0x14000, URZ ;  /* 0x00014000090b7890 */ /* 0x000fe2000fffe0ff */
[----:B------:R-:W-:Y:S02]  /*0450*/  SHF.R.S32.HI R3, RZ, 0x8, R3 ;  /* 0x00000008ff037819 */ /* 0x000fe40000011403 */
[--C-:B----4-:R-:W-:Y:S02]  /*0460*/  SHF.R.U32.HI R151, RZ, 0x5, R90.reuse ;  /* 0x00000005ff977819 */ /* 0x110fe4000001165a */
[----:B------:R-:W-:Y:S01]  /*0470*/  SHF.R.U32.HI R40, RZ, 0x6, R90 ;  /* 0x00000006ff287819 */ /* 0x000fe2000001165a */
[----:B------:R-:W-:Y:S01]  /*0480*/  IMAD.SHL.U32 R4, R3, 0x8, RZ ;  /* 0x0000000803047824 */ /* 0x000fe200078e00ff */
[----:B------:R-:W-:-:S02]  /*0490*/  LOP3.LUT R162, R90, 0x3f, RZ, 0xc0, !PT ;  /* 0x0000003f5aa27812 */ /* 0x000fc400078ec0ff */
[----:B------:R-:W-:Y:S02]  /*04a0*/  SGXT.U32 R40, R40, 0x1 ;  /* 0x000000012828781a */ /* 0x000fe40000000000 */
[-C--:B------:R-:W-:Y:S02]  /*04b0*/  IABS R7, R4.reuse ;  /* 0x0000000400077213 */ /* 0x080fe40000000000 */
[----:B------:R-:W-:Y:S01]  /*04c0*/  IABS R10, R4 ;  /* 0x00000004000a7213 */ /* 0x000fe20000000000 */
[----:B0-----:R-:W-:Y:S01]  /*04d0*/  IMAD R95, R40, R164, RZ ;  /* 0x000000a4285f7224 */ /* 0x001fe200078e02ff */
[----:B------:R-:W0:Y:S03]  /*04e0*/  I2F.RP R0, R7 ;  /* 0x0000000700007306 */ /* 0x000e260000209400 */
[C---:B------:R-:W-:Y:S01]  /*04f0*/  IMAD R94, R164.reuse, 0x2, R95 ;  /* 0x00000002a45e7824 */ /* 0x040fe200078e025f */
[----:B------:R-:W1:Y:S03]  /*0500*/  LDS R11, [UR9] ;  /* 0x00000009ff0b7984 */ /* 0x000e660008000800 */
[----:B------:R-:W-:-:S04]  /*0510*/  IMAD R93, R164, 0x2, R94 ;  /* 0x00000002a45d7824 */ /* 0x000fc800078e025e */
[----:B------:R-:W-:Y:S01]  /*0520*/  IMAD R92, R164, 0x2, R93 ;  /* 0x00000002a45c7824 */ /* 0x000fe200078e025d */
[----:B0-----:R-:W0:Y:S02]  /*0530*/  MUFU.RCP R0, R0 ;  /* 0x0000000000007308 */ /* 0x001e240000001000 */
[----:B0-----:R-:W-:Y:S02]  /*0540*/  VIADD R2, R0, 0xffffffe ;  /* 0x0ffffffe00027836 */ /* 0x001fe40000000000 */
[----:B------:R-:W-:-:S04]  /*0550*/  IMAD.MOV R0, RZ, RZ, -R10 ;  /* 0x000000ffff007224 */ /* 0x000fc800078e0a0a */
[----:B------:R0:W2:Y:S02]  /*0560*/  F2I.FTZ.U32.TRUNC.NTZ R3, R2 ;  /* 0x0000000200037305 */ /* 0x0000a4000021f000 */
[----:B0-----:R-:W-:Y:S01]  /*0570*/  IMAD.MOV.U32 R2, RZ, RZ, RZ ;  /* 0x000000ffff027224 */ /* 0x001fe200078e00ff */
[----:B-1----:R-:W-:Y:S01]  /*0580*/  R2UR UR8, R11 ;  /* 0x000000000b0872ca */ /* 0x002fe200000e0000 */
[----:B--2---:R-:W-:-:S04]  /*0590*/  IMAD.MOV R6, RZ, RZ, -R3 ;  /* 0x000000ffff067224 */ /* 0x004fc800078e0a03 */
[----:B------:R-:W-:Y:S02]  /*05a0*/  IMAD R9, R6, R7, RZ ;  /* 0x0000000706097224 */ /* 0x000fe400078e02ff */
[----:B------:R-:W-:Y:S02]  /*05b0*/  IMAD.MOV.U32 R6, RZ, RZ, R8 ;  /* 0x000000ffff067224 */ /* 0x000fe400078e0008 */
[----:B------:R-:W-:-:S06]  /*05c0*/  IMAD.HI.U32 R3, R3, R9, R2 ;  /* 0x0000000903037227 */ /* 0x000fcc00078e0002 */
[----:B------:R-:W-:-:S04]  /*05d0*/  IMAD.HI.U32 R3, R3, R6, RZ ;  /* 0x0000000603037227 */ /* 0x000fc800078e00ff */
[----:B------:R-:W-:Y:S01]  /*05e0*/  IMAD R0, R3, R0, R6 ;  /* 0x0000000003007224 */ /* 0x000fe200078e0206 */
[----:B------:R-:W-:Y:S04]  /*05f0*/  BAR.SYNC.DEFER_BLOCKING 0x0 ;  /* 0x0000000000007b1d */ /* 0x000fe80000010000 */
[----:B------:R-:W-:-:S13]  /*0600*/  ISETP.GT.U32.AND P1, PT, R7, R0, PT ;  /* 0x000000000700720c */ /* 0x000fda0003f24070 */
[----:B------:R-:W-:Y:S02]  /*0610*/  @!P1 IMAD.IADD R0, R0, 0x1, -R7 ;  /* 0x0000000100009824 */ /* 0x000fe400078e0a07 */
[----:B------:R-:W-:Y:S01]  /*0620*/  @!P1 VIADD R3, R3, 0x1 ;  /* 0x0000000103039836 */ /* 0x000fe20000000000 */
[----:B------:R-:W-:Y:S02]  /*0630*/  ISETP.NE.AND P1, PT, R4, RZ, PT ;  /* 0x000000ff0400720c */ /* 0x000fe40003f25270 */
[----:B------:R-:W-:Y:S02]  /*0640*/  ISETP.GE.U32.AND P0, PT, R0, R7, PT ;  /* 0x000000070000720c */ /* 0x000fe40003f06070 */
[----:B------:R-:W-:-:S04]  /*0650*/  LOP3.LUT R0, R5, R4, RZ, 0x3c, !PT ;  /* 0x0000000405007212 */ /* 0x000fc800078e3cff */
[----:B------:R-:W-:Y:S01]  /*0660*/  ISETP.GE.AND P2, PT, R0, RZ, PT ;  /* 0x000000ff0000720c */ /* 0x000fe20003f46270 */
[----:B------:R-:W-:-:S06]  /*0670*/  VIADD R0, R50, 0x3f ;  /* 0x0000003f32007836 */ /* 0x000fcc0000000000 */
[----:B------:R-:W-:-:S04]  /*0680*/  @P0 VIADD R3, R3, 0x1 ;  /* 0x0000000103030836 */ /* 0x000fc80000000000 */
[----:B------:R-:W-:Y:S01]  /*0690*/  IMAD.MOV.U32 R2, RZ, RZ, R3 ;  /* 0x000000ffff027224 */ /* 0x000fe200078e0003 */
[----:B------:R-:W-:-:S03]  /*06a0*/  SHF.R.S32.HI R3, RZ, 0x1f, R0 ;  /* 0x0000001fff037819 */ /* 0x000fc60000011400 */
[----:B------:R-:W-:Y:S01]  /*06b0*/  @!P2 IMAD.MOV R2, RZ, RZ, -R2 ;  /* 0x000000ffff02a224 */ /* 0x000fe200078e0a02 */
[----:B------:R-:W-:Y:S02]  /*06c0*/  @!P1 LOP3.LUT R2, RZ, R4, RZ, 0x33, !PT ;  /* 0x00000004ff029212 */ /* 0x000fe400078e33ff */
[----:B------:R-:W-:-:S03]  /*06d0*/  LEA.HI R3, R3, R0, RZ, 0x6 ;  /* 0x0000000003037211 */ /* 0x000fc600078f30ff */
[----:B------:R-:W-:Y:S02]  /*06e0*/  IMAD.SHL.U32 R12, R2, 0x8, RZ ;  /* 0x00000008020c7824 */ /* 0x000fe400078e00ff */
[----:B------:R-:W-:-:S03]  /*06f0*/  IMAD.MOV R2, RZ, RZ, -R2 ;  /* 0x000000ffff027224 */ /* 0x000fc600078e0a02 */
[----:B------:R-:W-:Y:S01]  /*0700*/  LEA.HI.SX32 R3, R3, -R12, 0x1a ;  /* 0x8000000c03037211 */ /* 0x000fe200078fd2ff */
[----:B------:R-:W-:Y:S01]  /*0710*/  IMAD R15, R4, R2, R5 ;  /* 0x00000002040f7224 */ /* 0x000fe200078e0205 */
[----:B------:R-:W-:Y:S01]  /*0720*/  IABS R4, R51 ;  /* 0x0000003300047213 */ /* 0x000fe20000000000 */
[----:B------:R-:W-:Y:S01]  /*0730*/  IMAD.MOV.U32 R2, RZ, RZ, RZ ;  /* 0x000000ffff027224 */ /* 0x000fe200078e00ff */
[----:B------:R-:W-:Y:S02]  /*0740*/  VIMNMX R10, PT, PT, R3, 0x8, PT ;  /* 0x00000008030a7848 */ /* 0x000fe40003fe0100 */
[----:B------:R-:W-:Y:S02]  /*0750*/  IABS R9, R15 ;  /* 0x0000000f00097213 */ /* 0x000fe40000000000 */
[----:B------:R-:W-:-:S04]  /*0760*/  IABS R7, R10 ;  /* 0x0000000a00077213 */ /* 0x000fc80000000000 */
[----:B------:R-:W0:Y:S08]  /*0770*/  I2F.RP R0, R7 ;  /* 0x0000000700007306 */ /* 0x000e300000209400 */
[----:B0-----:R-:W0:Y:S02]  /*0780*/  MUFU.RCP R0, R0 ;  /* 0x0000000000007308 */ /* 0x001e240000001000 */
[----:B0-----:R-:W-:Y:S01]  /*0790*/  VIADD R3, R0, 0xffffffe ;  /* 0x0ffffffe00037836 */ /* 0x001fe20000000000 */
[----:B------:R-:W-:-:S05]  /*07a0*/  IABS R0, R10 ;  /* 0x0000000a00007213 */ /* 0x000fca0000000000 */
[----:B------:R-:W0:Y:S01]  /*07b0*/  F2I.FTZ.U32.TRUNC.NTZ R3, R3 ;  /* 0x0000000300037305 */ /* 0x000e22000021f000 */
[----:B------:R-:W-:Y:S02]  /*07c0*/  IMAD.MOV R0, RZ, RZ, -R0 ;  /* 0x000000ffff007224 */ /* 0x000fe400078e0a00 */
[----:B0-----:R-:W-:-:S04]  /*07d0*/  IMAD.MOV R6, RZ, RZ, -R3 ;  /* 0x000000ffff067224 */ /* 0x001fc800078e0a03 */
[----:B------:R-:W-:Y:S02]  /*07e0*/  IMAD R5, R6, R7, RZ ;  /* 0x0000000706057224 */ /* 0x000fe400078e02ff */
[----:B------:R-:W0:Y:S02]  /*07f0*/  I2F.RP R6, R4 ;  /* 0x0000000400067306 */ /* 0x000e240000209400 */
[----:B------:R-:W-:Y:S01]  /*0800*/  IMAD.HI.U32 R2, R3, R5, R2 ;  /* 0x0000000503027227 */ /* 0x000fe200078e0002 */
[----:B------:R-:W-:-:S05]  /*0810*/  IABS R3, R50 ;  /* 0x0000003200037213 */ /* 0x000fca0000000000 */
[----:B------:R-:W-:Y:S01]  /*0820*/  IMAD.HI.U32 R2, R2, R9, RZ ;  /* 0x0000000902027227 */ /* 0x000fe200078e00ff */
[----:B------:R-:W1:Y:S03]  /*0830*/  I2F.RP R5, R3 ;  /* 0x0000000300057306 */ /* 0x000e660000209400 */
[----:B------:R-:W-:-:S05]  /*0840*/  IMAD R0, R2, R0, R9 ;  /* 0x0000000002007224 */ /* 0x000fca00078e0209 */
[----:B------:R-:W-:Y:S01]  /*0850*/  ISETP.GT.U32.AND P1, PT, R7, R0, PT ;  /* 0x000000000700720c */ /* 0x000fe20003f24070 */
[----:B0-----:R-:W0:Y:S08]  /*0860*/  MUFU.RCP R6, R6 ;  /* 0x0000000600067308 */ /* 0x001e300000001000 */
[----:B-1----:R-:W1:Y:S04]  /*0870*/  MUFU.RCP R5, R5 ;  /* 0x0000000500057308 */ /* 0x002e680000001000 */
[----:B------:R-:W-:-:S02]  /*0880*/  @!P1 IMAD.IADD R0, R0, 0x1, -R7 ;  /* 0x0000000100009824 */ /* 0x000fc400078e0a07 */
[----:B------:R-:W-:Y:S01]  /*0890*/  @!P1 VIADD R2, R2, 0x1 ;  /* 0x0000000102029836 */ /* 0x000fe20000000000 */
[----:B------:R-:W-:Y:S02]  /*08a0*/  ISETP.NE.AND P1, PT, R10, RZ, PT ;  /* 0x000000ff0a00720c */ /* 0x000fe40003f25270 */
[----:B------:R-:W-:Y:S01]  /*08b0*/  ISETP.GE.U32.AND P0, PT, R0, R7, PT ;  /* 0x000000070000720c */ /* 0x000fe20003f06070 */
[----:B0-----:R-:W-:Y:S01]  /*08c0*/  VIADD R8, R6, 0xffffffe ;  /* 0x0ffffffe06087836 */ /* 0x001fe20000000000 */
[----:B------:R-:W-:Y:S01]  /*08d0*/  LOP3.LUT R0, R15, R10, RZ, 0x3c, !PT ;  /* 0x0000000a0f007212 */ /* 0x000fe200078e3cff */
[----:B------:R-:W-:Y:S02]  /*08e0*/  IMAD.MOV.U32 R6, RZ, RZ, RZ ;  /* 0x000000ffff067224 */ /* 0x000fe400078e00ff */
[----:B------:R0:W2:Y:S01]  /*08f0*/  F2I.FTZ.U32.TRUNC.NTZ R9, R8 ;  /* 0x0000000800097305 */ /* 0x0000a2000021f000 */
[----:B------:R-:W-:Y:S01]  /*0900*/  ISETP.GE.AND P2, PT, R0, RZ, PT ;  /* 0x000000ff0000720c */ /* 0x000fe20003f46270 */
[----:B------:R-:W-:-:S02]  /*0910*/  IMAD.SHL.U32 R0, R151, 0x200000, RZ ;  /* 0x0020000097007824 */ /* 0x000fc400078e00ff */
[----:B-1----:R-:W-:-:S03]  /*0920*/  VIADD R5, R5, 0xffffffe ;  /* 0x0ffffffe05057836 */ /* 0x002fc60000000000 */
[----:B------:R-:W-:Y:S01]  /*0930*/  LOP3.LUT R0, R0, 0x600000, RZ, 0xc0, !PT ;  /* 0x0060000000007812 */ /* 0x000fe200078ec0ff */
[----:B------:R-:W-:Y:S01]  /*0940*/  @P0 VIADD R2, R2, 0x1 ;  /* 0x0000000102020836 */ /* 0x000fe20000000000 */
[----:B------:R1:W3:Y:S01]  /*0950*/  F2I.FTZ.U32.TRUNC.NTZ R7, R5 ;  /* 0x0000000500077305 */ /* 0x0002e2000021f000 */
[----:B0-----:R-:W-:Y:S01]  /*0960*/  IMAD.MOV.U32 R8, RZ, RZ, RZ ;  /* 0x000000ffff087224 */ /* 0x001fe200078e00ff */
[----:B------:R-:W-:-:S03]  /*0970*/  R2UR UR10, R0 ;  /* 0x00000000000a72ca */ /* 0x000fc600000e0000 */
[----:B------:R-:W-:Y:S01]  /*0980*/  @!P2 IMAD.MOV R2, RZ, RZ, -R2 ;  /* 0x000000ffff02a224 */ /* 0x000fe200078e0a02 */
[----:B------:R-:W-:Y:S01]  /*0990*/  @!P1 LOP3.LUT R2, RZ, R10, RZ, 0x33, !PT ;  /* 0x0000000aff029212 */ /* 0x000fe200078e33ff */
[----:B--2---:R-:W-:-:S03]  /*09a0*/  IMAD.MOV R13, RZ, RZ, -R9 ;  /* 0x000000ffff0d7224 */ /* 0x004fc600078e0a09 */
[----:B------:R-:W-:Y:S01]  /*09b0*/  PRMT R0, R40, 0x6540, R2 ;  /* 0x0000654028007816 */ /* 0x000fe20000000002 */
[----:B------:R-:W-:Y:S02]  /*09c0*/  IMAD R11, R13, R4, RZ ;  /* 0x000000040d0b7224 */ /* 0x000fe400078e02ff */
[----:B------:R-:W-:Y:S01]  /*09d0*/  IMAD.SHL.U32 R87, R2, 0x100, RZ ;  /* 0x0000010002577824 */ /* 0x000fe200078e00ff */
[----:B------:R-:W-:Y:S01]  /*09e0*/  LOP3.LUT R14, R0, 0xfe, RZ, 0xfc, !PT ;  /* 0x000000fe000e7812 */ /* 0x000fe200078efcff */
[----:B------:R-:W-:Y:S01]  /*09f0*/  IMAD.HI.U32 R86, R9, R11, R8 ;  /* 0x0000000b09567227 */ /* 0x000fe200078e0008 */
[----:B------:R-:W-:Y:S01]  /*0a00*/  IABS R85, R0 ;  /* 0x0000000000557213 */ /* 0x000fe20000000000 */
[----:B------:R-:W-:Y:S01]  /*0a10*/  UIADD3 UR10, UPT, UPT, UR8, UR10, URZ ;  /* 0x0000000a080a7290 */ /* 0x000fe2000fffe0ff */
[----:B------:R-:W-:Y:S01]  /*0a20*/  IABS R13, R14 ;  /* 0x0000000e000d7213 */ /* 0x000fe20000000000 */
[----:B-1----:R-:W-:Y:S01]  /*0a30*/  IMAD.MOV R5, RZ, RZ, -R2 ;  /* 0x000000ffff057224 */ /* 0x002fe200078e0a02 */
[C-C-:B------:R-:W-:Y:S01]  /*0a40*/  LOP3.LUT R157, R87.reuse, 0x2, R40.reuse, 0xfe, !PT ;  /* 0x00000002579d7812 */ /* 0x140fe200078efe28 */
[----:B---3--:R-:W-:Y:S01]  /*0a50*/  IMAD.MOV R2, RZ, RZ, -R7 ;  /* 0x000000ffff027224 */ /* 0x008fe200078e0a07 */
[C-C-:B------:R-:W-:Y:S01]  /*0a60*/  LOP3.LUT R17, R87.reuse, 0xa, R40.reuse, 0xfe, !PT ;  /* 0x0000000a57117812 */ /* 0x140fe200078efe28 */
[C---:B------:R-:W-:Y:S01]  /*0a70*/  IMAD.HI.U32 R9, R86.reuse, R13, RZ ;  /* 0x0000000d56097227 */ /* 0x040fe200078e00ff */
[----:B------:R-:W-:Y:S01]  /*0a80*/  IABS R83, R157 ;  /* 0x0000009d00537213 */ /* 0x000fe20000000000 */
[----:B------:R0:W-:Y:S01]  /*0a90*/  STL [R1+0x3c0], R14 ;  /* 0x0003c00e01007387 */ /* 0x0001e20000100800 */
[C-C-:B------:R-:W-:Y:S01]  /*0aa0*/  LOP3.LUT R18, R87.reuse, 0x4, R40.reuse, 0xfe, !PT ;  /* 0x0000000457127812 */ /* 0x140fe200078efe28 */
[----:B------:R-:W-:Y:S01]  /*0ab0*/  IMAD.MOV R9, RZ, RZ, -R9 ;  /* 0x000000ffff097224 */ /* 0x000fe200078e0a09 */
[C-C-:B------:R-:W-:Y:S01]  /*0ac0*/  LOP3.LUT R104, R87.reuse, 0x8, R40.reuse, 0xfe, !PT ;  /* 0x0000000857687812 */ /* 0x140fe200078efe28 */
[----:B------:R-:W-:Y:S01]  /*0ad0*/  IMAD.HI.U32 R8, R86, R83, RZ ;  /* 0x0000005356087227 */ /* 0x000fe200078e00ff */
[C---:B------:R-:W-:Y:S01]  /*0ae0*/  LOP3.LUT R16, R87.reuse, 0xc, R40, 0xfe, !PT ;  /* 0x0000000c57107812 */ /* 0x040fe200078efe28 */
[----:B------:R-:W-:Y:S01]  /*0af0*/  STL [R1+0x300], R157 ;  /* 0x0003009d01007387 */ /* 0x000fe20000100800 */
[----:B------:R-:W-:Y:S01]  /*0b00*/  IABS R81, R104 ;  /* 0x0000006800517213 */ /* 0x000fe20000000000 */
[----:B------:R-:W-:Y:S01]  /*0b10*/  IMAD R5, R10, R5, R15 ;  /* 0x000000050a057224 */ /* 0x000fe200078e020f */
[----:B------:R-:W-:Y:S01]  /*0b20*/  IABS R79, R16 ;  /* 0x00000010004f7213 */ /* 0x000fe20000000000 */
[----:B------:R-:W-:Y:S01]  /*0b30*/  IMAD.MOV.U32 R10, RZ, RZ, R2 ;  /* 0x000000ffff0a7224 */ /* 0x000fe200078e0002 */
[----:B0-----:R-:W-:Y:S01]  /*0b40*/  LOP3.LUT R14, R87, 0x10, R40, 0xfe, !PT ;  /* 0x00000010570e7812 */ /* 0x001fe200078efe28 */
[----:B------:R-:W-:Y:S01]  /*0b50*/  IMAD R84, R4, R9, R13 ;  /* 0x0000000904547224 */ /* 0x000fe200078e020d */
[----:B------:R-:W-:Y:S01]  /*0b60*/  IABS R13, R17 ;  /* 0x00000011000d7213 */ /* 0x000fe20000000000 */
[----:B------:R-:W-:Y:S01]  /*0b70*/  IMAD.MOV R8, RZ, RZ, -R8 ;  /* 0x000000ffff087224 */ /* 0x000fe200078e0a08 */
[----:B------:R-:W-:Y:S01]  /*0b80*/  STL [R1+0x304], R18 ;  /* 0x0003041201007387 */ /* 0x000fe20000100800 */
[----:B------:R-:W-:Y:S01]  /*0b90*/  IMAD.HI.U32 R2, R86, R85, RZ ;  /* 0x0000005556027227 */ /* 0x000fe200078e00ff */
[----:B------:R-:W-:-:S02]  /*0ba0*/  IABS R15, R14 ;  /* 0x0000000e000f7213 */ /* 0x000fc40000000000 */
[----:B------:R-:W-:Y:S01]  /*0bb0*/  STL [R1+0x310], R104 ;  /* 0x0003106801007387 */ /* 0x000fe20000100800 */
[----:B------:R-:W-:Y:S01]  /*0bc0*/  IMAD R11, R10, R3, RZ ;  /* 0x000000030a0b7224 */ /* 0x000fe200078e02ff */
[C---:B------:R-:W-:Y:S01]  /*0bd0*/  LOP3.LUT R106, R87.reuse, 0x18, R40, 0xfe, !PT ;  /* 0x00000018576a7812 */ /* 0x040fe200078efe28 */
[----:B------:R-:W-:Y:S01]  /*0be0*/  IMAD R83, R4, R8, R83 ;  /* 0x0000000804537224 */ /* 0x000fe200078e0253 */
[----:B------:R-:W-:Y:S01]  /*0bf0*/  STL [R1+0x37c], R17 ;  /* 0x00037c1101007387 */ /* 0x000fe20000100800 */
[----:B------:R-:W-:Y:S01]  /*0c00*/  IMAD.MOV R10, RZ, RZ, -R2 ;  /* 0x000000ffff0a7224 */ /* 0x000fe200078e0a02 */
[----:B------:R-:W-:Y:S01]  /*0c10*/  LOP3.LUT R107, R87, 0x14, R40, 0xfe, !PT ;  /* 0x00000014576b7812 */ /* 0x000fe200078efe28 */
[C---:B------:R-:W-:Y:S01]  /*0c20*/  IMAD.HI.U32 R8, R86.reuse, R13, RZ ;  /* 0x0000000d56087227 */ /* 0x040fe200078e00ff */
[----:B------:R0:W-:Y:S01]  /*0c30*/  STL [R1+0x378], R16 ;  /* 0x0003781001007387 */ /* 0x0001e20000100800 */
[----:B------:R-:W-:Y:S02]  /*0c40*/  IABS R75, R106 ;  /* 0x0000006a004b7213 */ /* 0x000fe40000000000 */
[----:B------:R-:W-:Y:S01]  /*0c50*/  IMAD.HI.U32 R2, R7, R11, R6 ;  /* 0x0000000b07027227 */ /* 0x000fe200078e0006 */
[----:B------:R-:W-:Y:S01]  /*0c60*/  IABS R11, R18 ;  /* 0x00000012000b7213 */ /* 0x000fe20000000000 */
[----:B------:R1:W-:Y:S01]  /*0c70*/  STL [R1+0x374], R14 ;  /* 0x0003740e01007387 */ /* 0x0003e20000100800 */
[C---:B------:R-:W-:Y:S01]  /*0c80*/  LOP3.LUT R109, R87.reuse, 0x12, R40, 0xfe, !PT ;  /* 0x00000012576d7812 */ /* 0x040fe200078efe28 */
[----:B------:R-:W-:Y:S01]  /*0c90*/  IMAD.MOV R8, RZ, RZ, -R8 ;  /* 0x000000ffff087224 */ /* 0x000fe200078e0a08 */
[C-C-:B------:R-:W-:Y:S01]  /*0ca0*/  LOP3.LUT R110, R87.reuse, 0x22, R40.reuse, 0xfe, !PT ;  /* 0x00000022576e7812 */ /* 0x140fe200078efe28 */
[C---:B------:R-:W-:Y:S01]  /*0cb0*/  IMAD.HI.U32 R9, R86.reuse, R79, RZ ;  /* 0x0000004f56097227 */ /* 0x040fe200078e00ff */
[----:B------:R-:W-:Y:S01]  /*0cc0*/  IABS R77, R109 ;  /* 0x0000006d004d7213 */ /* 0x000fe20000000000 */
[----:B------:R-:W-:Y:S01]  /*0cd0*/  STL [R1+0x370], R109 ;  /* 0x0003706d01007387 */ /* 0x000fe20000100800 */
[C-C-:B0-----:R-:W-:Y:S01]  /*0ce0*/  LOP3.LUT R16, R87.reuse, 0x20, R40.reuse, 0xfe, !PT ;  /* 0x0000002057107812 */ /* 0x141fe200078efe28 */
[----:B------:R-:W-:Y:S01]  /*0cf0*/  IMAD.HI.U32 R6, R86, R11, RZ ;  /* 0x0000000b56067227 */ /* 0x000fe200078e00ff */
[C-C-:B------:R-:W-:Y:S01]  /*0d00*/  LOP3.LUT R139, R87.reuse, 0x34, R40.reuse, 0xfe, !PT ;  /* 0x00000034578b7812 */ /* 0x140fe200078efe28 */
[----:B------:R-:W-:Y:S01]  /*0d10*/  STL [R1+0x334], R107 ;  /* 0x0003346b01007387 */ /* 0x000fe20000100800 */
[----:B-1----:R-:W-:Y:S01]  /*0d20*/  LOP3.LUT R14, R87, 0x1a, R40, 0xfe, !PT ;  /* 0x0000001a570e7812 */ /* 0x002fe200078efe28 */
[C---:B------:R-:W-:Y:S01]  /*0d30*/  IMAD R80, R4.reuse, R8, R13 ;  /* 0x0000000804507224 */ /* 0x040fe200078e020d */
[----:B------:R-:W-:Y:S01]  /*0d40*/  IABS R71, R110 ;  /* 0x0000006e00477213 */ /* 0x000fe20000000000 */
[----:B------:R-:W-:Y:S01]  /*0d50*/  IMAD R85, R4, R10, R85 ;  /* 0x0000000a04557224 */ /* 0x000fe200078e0255 */
[----:B------:R-:W-:Y:S01]  /*0d60*/  IABS R13, R14 ;  /* 0x0000000e000d7213 */ /* 0x000fe20000000000 */
[----:B------:R-:W-:Y:S01]  /*0d70*/  IMAD.MOV R9, RZ, RZ, -R9 ;  /* 0x000000ffff097224 */ /* 0x000fe200078e0a09 */
[----:B------:R0:W-:Y:S01]  /*0d80*/  STL [R1+0x32c], R14 ;  /* 0x00032c0e01007387 */ /* 0x0001e20000100800 */
[----:B------:R-:W-:Y:S01]  /*0d90*/  IMAD.HI.U32 R10, R86, R15, RZ ;  /* 0x0000000f560a7227 */ /* 0x000fe200078e00ff */
[----:B------:R-:W-:-:S02]  /*0da0*/  LOP3.LUT R133, R0, 0x40, RZ, 0xfc, !PT ;  /* 0x0000004000857812 */ /* 0x000fc400078efcff */
[----:B------:R-:W-:Y:S01]  /*0db0*/  STL [R1+0x330], R106 ;  /* 0x0003306a01007387 */ /* 0x000fe20000100800 */
[----:B------:R-:W-:Y:S01]  /*0dc0*/  IMAD.MOV R6, RZ, RZ, -R6 ;  /* 0x000000ffff067224 */ /* 0x000fe200078e0a06 */
[----:B------:R-:W-:Y:S01]  /*0dd0*/  LOP3.LUT R123, R0, 0x42, RZ, 0xfc, !PT ;  /* 0x00000042007b7812 */ /* 0x000fe200078efcff */
[----:B------:R-:W-:Y:S01]  /*0de0*/  IMAD.HI.U32 R7, R86, R81, RZ ;  /* 0x0000005156077227 */ /* 0x000fe200078e00ff */
[C-C-:B------:R-:W-:Y:S02]  /*0df0*/  LOP3.LUT R136, R87.reuse, 0x38, R40.reuse, 0xfe, !PT ;  /* 0x0000003857887812 */ /* 0x140fe400078efe28 */
[C-C-:B0-----:R-:W-:Y:S01]  /*0e00*/  LOP3.LUT R14, R87.reuse, 0x28, R40.reuse, 0xfe, !PT ;  /* 0x00000028570e7812 */ /* 0x141fe200078efe28 */
[----:B------:R-:W-:Y:S01]  /*0e10*/  IMAD R79, R4, R9, R79 ;  /* 0x00000009044f7224 */ /* 0x000fe200078e024f */
[----:B------:R-:W-:Y:S01]  /*0e20*/  LOP3.LUT R135, R87, 0x3a, R40, 0xfe, !PT ;  /* 0x0000003a57877812 */ /* 0x000fe200078efe28 */
[----:B------:R-:W-:Y:S01]  /*0e30*/  IMAD.MOV R10, RZ, RZ, -R10 ;  /* 0x000000ffff0a7224 */ /* 0x000fe200078e0a0a */
[----:B------:R-:W-:Y:S01]  /*0e40*/  IABS R69, R14 ;  /* 0x0000000e00457213 */ /* 0x000fe20000000000 */
[----:B------:R-:W-:Y:S01]  /*0e50*/  IMAD.HI.U32 R9, R86, R13, RZ ;  /* 0x0000000d56097227 */ /* 0x000fe200078e00ff */
[----:B------:R-:W-:-:S02]  /*0e60*/  IABS R55, R123 ;  /* 0x0000007b00377213 */ /* 0x000fc40000000000 */
[----:B------:R-:W-:Y:S01]  /*0e70*/  IABS R59, R136 ;  /* 0x00000088003b7213 */ /* 0x000fe20000000000 */
[C---:B------:R-:W-:Y:S01]  /*0e80*/  IMAD R82, R4.reuse, R6, R11 ;  /* 0x0000000604527224 */ /* 0x040fe200078e020b */
[----:B------:R-:W-:Y:S01]  /*0e90*/  IABS R11, R107 ;  /* 0x0000006b000b7213 */ /* 0x000fe20000000000 */
[----:B------:R-:W-:Y:S01]  /*0ea0*/  IMAD.MOV R7, RZ, RZ, -R7 ;  /* 0x000000ffff077224 */ /* 0x000fe200078e0a07 */
[C-C-:B------:R-:W-:Y:S01]  /*0eb0*/  LOP3.LUT R134, R87.reuse, 0x3c, R40.reuse, 0xfe, !PT ;  /* 0x0000003c57867812 */ /* 0x140fe200078efe28 */
[----:B------:R-:W-:Y:S01]  /*0ec0*/  IMAD R78, R4, R10, R15 ;  /* 0x0000000a044e7224 */ /* 0x000fe200078e020f */
[----:B------:R-:W-:Y:S01]  /*0ed0*/  LOP3.LUT R15, R87, 0x24, R40, 0xfe, !PT ;  /* 0x00000024570f7812 */ /* 0x000fe200078efe28 */
[----:B------:R-:W-:Y:S01]  /*0ee0*/  IMAD.MOV R9, RZ, RZ, -R9 ;  /* 0x000000ffff097224 */ /* 0x000fe200078e0a09 */
[----:B------:R-:W-:Y:S01]  /*0ef0*/  LOP3.LUT R122, R0, 0x50, RZ, 0xfc, !PT ;  /* 0x00000050007a7812 */ /* 0x000fe200078efcff */
[----:B------:R-:W-:Y:S01]  /*0f00*/  IMAD.HI.U32 R8, R86, R75, RZ ;  /* 0x0000004b56087227 */ /* 0x000fe200078e00ff */
[----:B------:R-:W-:-:S02]  /*0f10*/  LOP3.LUT R132, R0, 0x44, RZ, 0xfc, !PT ;  /* 0x0000004400847812 */ /* 0x000fc400078efcff */
[----:B------:R-:W-:Y:S01]  /*0f20*/  IABS R57, R134 ;  /* 0x0000008600397213 */ /* 0x000fe20000000000 */
[----:B------:R-:W-:Y:S01]  /*0f30*/  IMAD R81, R4, R7, R81 ;  /* 0x0000000704517224 */ /* 0x000fe200078e0251 */
[----:B------:R-:W-:Y:S01]  /*0f40*/  LOP3.LUT R130, R0, 0x4c, RZ, 0xfc, !PT ;  /* 0x0000004c00827812 */ /* 0x000fe200078efcff */
[----:B------:R-:W-:Y:S01]  /*0f50*/  IMAD.HI.U32 R7, R86, R11, RZ ;  /* 0x0000000b56077227 */ /* 0x000fe200078e00ff */
[----:B------:R-:W-:Y:S02]  /*0f60*/  LOP3.LUT R105, R0, 0x4a, RZ, 0xfc, !PT ;  /* 0x0000004a00697812 */ /* 0x000fe400078efcff */
[----:B------:R-:W-:Y:S01]  /*0f70*/  IABS R49, R130 ;  /* 0x0000008200317213 */ /* 0x000fe20000000000 */
[----:B------:R-:W-:Y:S01]  /*0f80*/  IMAD R74, R4, R9, R13 ;  /* 0x00000009044a7224 */ /* 0x000fe200078e020d */
[----:B------:R-:W-:Y:S01]  /*0f90*/  IABS R13, R15 ;  /* 0x0000000f000d7213 */ /* 0x000fe20000000000 */
[----:B------:R-:W-:Y:S01]  /*0fa0*/  IMAD.MOV R8, RZ, RZ, -R8 ;  /* 0x000000ffff087224 */ /* 0x000fe200078e0a08 */
[----:B------:R-:W-:Y:S01]  /*0fb0*/  LOP3.LUT R113, R0, 0x52, RZ, 0xfc, !PT ;  /* 0x0000005200717812 */ /* 0x000fe200078efcff */
[----:B------:R-:W-:Y:S01]  /*0fc0*/  IMAD.IADD R5, R12, 0x1, R5 ;  /* 0x000000010c057824 */ /* 0x000fe200078e0205 */
[----:B------:R-:W-:Y:S01]  /*0fd0*/  LOP3.LUT R12, R87, 0x1c, R40, 0xfe, !PT ;  /* 0x0000001c570c7812 */ /* 0x000fe200078efe28 */
[----:B------:R-:W-:Y:S01]  /*0fe0*/  IMAD.MOV R7, RZ, RZ, -R7 ;  /* 0x000000ffff077224 */ /* 0x000fe200078e0a07 */
[----:B------:R-:W-:Y:S01]  /*0ff0*/  LOP3.LUT R131, R0, 0x48, RZ, 0xfc, !PT ;  /* 0x0000004800837812 */ /* 0x000fe200078efcff */
[----:B------:R-:W-:Y:S01]  /*1000*/  IMAD.HI.U32 R6, R86, R77, RZ ;  /* 0x0000004d56067227 */ /* 0x000fe200078e00ff */
[----:B------:R-:W-:Y:S01]  /*1010*/  IABS R73, R12 ;  /* 0x0000000c00497213 */ /* 0x000fe20000000000 */
[----:B------:R0:W-:Y:S01]  /*1020*/  STL [R1+0x328], R12 ;  /* 0x0003280c01007387 */ /* 0x0001e20000100800 */
[----:B------:R-:W-:Y:S01]  /*1030*/  IABS R47, R113 ;  /* 0x00000071002f7213 */ /* 0x000fe20000000000 */
[----:B------:R-:W-:Y:S01]  /*1040*/  IMAD R75, R4, R8, R75 ;  /* 0x00000008044b7224 */ /* 0x000fe200078e024b */
[----:B------:R-:W-:Y:S01]  /*1050*/  LOP3.LUT R128, R0, 0x5a, RZ, 0xfc, !PT ;  /* 0x0000005a00807812 */ /* 0x000fe200078efcff */
[----:B------:R-:W-:Y:S01]  /*1060*/  IMAD.HI.U32 R8, R86, R13, RZ ;  /* 0x0000000d56087227 */ /* 0x000fe200078e00ff */
[----:B------:R1:W-:Y:S01]  /*1070*/  STL [R1+0x36c], R16 ;  /* 0x00036c1001007387 */ /* 0x0003e20000100800 */
[----:B------:R-:W-:-:S02]  /*1080*/  IABS R53, R131 ;  /* 0x0000008300357213 */ /* 0x000fc40000000000 */
[----:B------:R-:W-:Y:S01]  /*1090*/  IMAD R76, R4, R7, R11 ;  /* 0x00000007044c7224 */ /* 0x000fe200078e020b */
[----:B------:R-:W-:Y:S01]  /*10a0*/  IABS R11, R16 ;  /* 0x00000010000b7213 */ /* 0x000fe20000000000 */
[----:B------:R-:W-:Y:S01]  /*10b0*/  IMAD.MOV R6, RZ, RZ, -R6 ;  /* 0x000000ffff067224 */ /* 0x000fe200078e0a06 */
[C---:B0-----:R-:W-:Y:S01]  /*10c0*/  LOP3.LUT R12, R87.reuse, 0x2a, R40, 0xfe, !PT ;  /* 0x0000002a570c7812 */ /* 0x041fe200078efe28 */
[----:B------:R-:W-:Y:S01]  /*10d0*/  IMAD.MOV R8, RZ, RZ, -R8 ;  /* 0x000000ffff087224 */ /* 0x000fe200078e0a08 */
[----:B------:R-:W-:Y:S01]  /*10e0*/  STL [R1+0x368], R110 ;  /* 0x0003686e01007387 */ /* 0x000fe20000100800 */
[----:B------:R-:W-:Y:S01]  /*10f0*/  IMAD.HI.U32 R9, R86, R69, RZ ;  /* 0x0000004556097227 */ /* 0x000fe200078e00ff */
[----:B-1----:R-:W-:Y:S02]  /*1100*/  LOP3.LUT R16, R87, 0x2c, R40, 0xfe, !PT ;  /* 0x0000002c57107812 */ /* 0x002fe400078efe28 */
[----:B------:R0:W-:Y:S01]  /*1110*/  STL [R1+0x364], R15 ;  /* 0x0003640f01007387 */ /* 0x0001e20000100800 */
[----:B------:R-:W-:Y:S01]  /*1120*/  IMAD R77, R4, R6, R77 ;  /* 0x00000006044d7224 */ /* 0x000fe200078e024d */
[----:B------:R-:W-:Y:S01]  /*1130*/  IABS R65, R16 ;  /* 0x0000001000417213 */ /* 0x000fe20000000000 */
[----:B------:R-:W-:Y:S01]  /*1140*/  IMAD.HI.U32 R6, R86, R11, RZ ;  /* 0x0000000b56067227 */ /* 0x000fe200078e00ff */
[----:B------:R1:W-:Y:S01]  /*1150*/  STL [R1+0x360], R14 ;  /* 0x0003600e01007387 */ /* 0x0003e20000100800 */
[----:B------:R-:W-:-:S02]  /*1160*/  LOP3.LUT R127, R0, 0x60, RZ, 0xfc, !PT ;  /* 0x00000060007f7812 */ /* 0x000fc400078efcff */
[----:B------:R-:W-:Y:S01]  /*1170*/  IMAD R70, R4, R8, R13 ;  /* 0x0000000804467224 */ /* 0x000fe200078e020d */
[----:B------:R2:W-:Y:S01]  /*1180*/  STL [R1+0x35c], R12 ;  /* 0x00035c0c01007387 */ /* 0x0005e20000100800 */
[----:B------:R-:W-:Y:S01]  /*1190*/  IMAD.MOV R9, RZ, RZ, -R9 ;  /* 0x000000ffff097224 */ /* 0x000fe200078e0a09 */
[----:B0-----:R-:W-:Y:S01]  /*11a0*/  IABS R15, R12 ;  /* 0x0000000c000f7213 */ /* 0x001fe20000000000 */
[----:B------:R-:W-:Y:S01]  /*11b0*/  IMAD.MOV R6, RZ, RZ, -R6 ;  /* 0x000000ffff067224 */ /* 0x000fe200078e0a06 */
[----:B------:R-:W-:Y:S01]  /*11c0*/  IABS R13, R139 ;  /* 0x0000008b000d7213 */ /* 0x000fe20000000000 */
[----:B------:R-:W-:Y:S01]  /*11d0*/  IMAD.HI.U32 R7, R86, R71, RZ ;  /* 0x0000004756077227 */ /* 0x000fe200078e00ff */
[C-C-:B-1----:R-:W-:Y:S01]  /*11e0*/  LOP3.LUT R14, R87.reuse, 0x30, R40.reuse, 0xfe, !PT ;  /* 0x00000030570e7812 */ /* 0x142fe200078efe28 */
[----:B------:R-:W-:Y:S01]  /*11f0*/  STL [R1+0x358], R16 ;  /* 0x0003581001007387 */ /* 0x000fe20000100800 */
[----:B------:R-:W-:Y:S01]  /*1200*/  LOP3.LUT R108, R0, 0x54, RZ, 0xfc, !PT ;  /* 0x00000054006c7812 */ /* 0x000fe200078efcff */
[----:B------:R-:W-:Y:S01]  /*1210*/  IMAD R69, R4, R9, R69 ;  /* 0x0000000904457224 */ /* 0x000fe200078e0245 */
[----:B--2---:R-:W-:Y:S01]  /*1220*/  LOP3.LUT R12, R87, 0x32, R40, 0xfe, !PT ;  /* 0x00000032570c7812 */ /* 0x004fe200078efe28 */
[----:B------:R-:W-:Y:S01]  /*1230*/  IMAD.HI.U32 R9, R86, R13, RZ ;  /* 0x0000000d56097227 */ /* 0x000fe200078e00ff */
[----:B------:R-:W-:Y:S01]  /*1240*/  LOP3.LUT R111, R0, 0x5c, RZ, 0xfc, !PT ;  /* 0x0000005c006f7812 */ /* 0x000fe200078efcff */
[----:B------:R-:W-:Y:S01]  /*1250*/  STL [R1+0x354], R14 ;  /* 0x0003540e01007387 */ /* 0x000fe20000100800 */
[----:B------:R-:W-:Y:S01]  /*1260*/  IABS R61, R12 ;  /* 0x0000000c003d7213 */ /* 0x000fe20000000000 */
[----:B------:R-:W-:Y:S01]  /*1270*/  IMAD R72, R4, R6, R11 ;  /* 0x0000000604487224 */ /* 0x000fe200078e020b */
[----:B------:R-:W-:Y:S01]  /*1280*/  IABS R11, R14 ;  /* 0x0000000e000b7213 */ /* 0x000fe20000000000 */
[----:B------:R-:W-:Y:S01]  /*1290*/  IMAD.HI.U32 R10, R86, R73, RZ ;  /* 0x00000049560a7227 */ /* 0x000fe200078e00ff */
[----:B------:R-:W-:Y:S01]  /*12a0*/  IABS R43, R111 ;  /* 0x0000006f002b7213 */ /* 0x000fe20000000000 */
[----:B------:R0:W-:Y:S01]  /*12b0*/  STL [R1+0x350], R12 ;  /* 0x0003500c01007387 */ /* 0x0001e20000100800 */
[C---:B------:R-:W-:Y:S01]  /*12c0*/  LOP3.LUT R124, R0.reuse, 0x6c, RZ, 0xfc, !PT ;  /* 0x0000006c007c7812 */ /* 0x040fe200078efcff */
[----:B------:R-:W-:Y:S01]  /*12d0*/  IMAD.MOV R7, RZ, RZ, -R7 ;  /* 0x000000ffff077224 */ /* 0x000fe200078e0a07 */
[C---:B------:R-:W-:Y:S01]  /*12e0*/  LOP3.LUT R129, R0.reuse, 0x58, RZ, 0xfc, !PT ;  /* 0x0000005800817812 */ /* 0x040fe200078efcff */
[----:B------:R-:W-:Y:S01]  /*12f0*/  IMAD.MOV R9, RZ, RZ, -R9 ;  /* 0x000000ffff097224 */ /* 0x000fe200078e0a09 */
[----:B------:R-:W-:Y:S01]  /*1300*/  LOP3.LUT R125, R0, 0x6a, RZ, 0xfc, !PT ;  /* 0x0000006a007d7812 */ /* 0x000fe200078efcff */
[----:B------:R-:W-:Y:S01]  /*1310*/  IMAD.HI.U32 R8, R86, R61, RZ ;  /* 0x0000003d56087227 */ /* 0x000fe200078e00ff */
[----:B------:R-:W-:Y:S01]  /*1320*/  IABS R45, R129 ;  /* 0x00000081002d7213 */ /* 0x000fe20000000000 */
[----:B------:R-:W-:Y:S01]  /*1330*/  STL [R1+0x348], R139 ;  /* 0x0003488b01007387 */ /* 0x000fe20000100800 */
[----:B------:R-:W-:Y:S01]  /*1340*/  LOP3.LUT R138, R0, 0x68, RZ, 0xfc, !PT ;  /* 0x00000068008a7812 */ /* 0x000fe200078efcff */
[----:B------:R-:W-:Y:S01]  /*1350*/  IMAD.MOV R10, RZ, RZ, -R10 ;  /* 0x000000ffff0a7224 */ /* 0x000fe200078e0a0a */
[----:B------:R-:W-:Y:S01]  /*1360*/  IABS R37, R125 ;  /* 0x0000007d00257213 */ /* 0x000fe20000000000 */
[----:B------:R-:W-:Y:S01]  /*1370*/  IMAD R71, R4, R7, R71 ;  /* 0x0000000704477224 */ /* 0x000fe200078e0247 */
[----:B------:R-:W-:Y:S01]  /*1380*/  STL [R1+0x344], R136 ;  /* 0x0003448801007387 */ /* 0x000fe20000100800 */
[----:B------:R-:W-:Y:S01]  /*1390*/  IMAD.HI.U32 R7, R86, R11, RZ ;  /* 0x0000000b56077227 */ /* 0x000fe200078e00ff */
[----:B------:R-:W-:-:S02]  /*13a0*/  LOP3.LUT R112, R0, 0x64, RZ, 0xfc, !PT ;  /* 0x0000006400707812 */ /* 0x000fc400078efcff */
[----:B------:R-:W-:Y:S01]  /*13b0*/  STL [R1+0x340], R135 ;  /* 0x0003408701007387 */ /* 0x000fe20000100800 */
[C---:B------:R-:W-:Y:S01]  /*13c0*/  IMAD R60, R4.reuse, R9, R13 ;  /* 0x00000009043c7224 */ /* 0x040fe200078e020d */
[----:B------:R-:W-:Y:S01]  /*13d0*/  IABS R13, R133 ;  /* 0x00000085000d7213 */ /* 0x000fe20000000000 */
[----:B------:R-:W-:Y:S01]  /*13e0*/  IMAD.MOV R8, RZ, RZ, -R8 ;  /* 0x000000ffff087224 */ /* 0x000fe200078e0a08 */
[----:B------:R-:W-:Y:S01]  /*13f0*/  STL [R1+0x33c], R134 ;  /* 0x00033c8601007387 */ /* 0x000fe20000100800 */
[----:B------:R-:W-:Y:S01]  /*1400*/  IMAD R73, R4, R10, R73 ;  /* 0x0000000a04497224 */ /* 0x000fe200078e0249 */
[----:B------:R-:W-:Y:S01]  /*1410*/  LOP3.LUT R156, R0, 0x78, RZ, 0xfc, !PT ;  /* 0x00000078009c7812 */ /* 0x000fe200078efcff */
[C---:B------:R-:W-:Y:S01]  /*1420*/  IMAD.HI.U32 R10, R86.reuse, R15, RZ ;  /* 0x0000000f560a7227 */ /* 0x040fe200078e00ff */
[----:B------:R-:W-:Y:S01]  /*1430*/  STL [R1+0x338], R133 ;  /* 0x0003388501007387 */ /* 0x000fe20000100800 */
[----:B------:R-:W-:Y:S02]  /*1440*/  IABS R39, R112 ;  /* 0x0000007000277213 */ /* 0x000fe40000000000 */
[----:B------:R-:W-:Y:S01]  /*1450*/  IMAD.MOV R7, RZ, RZ, -R7 ;  /* 0x000000ffff077224 */ /* 0x000fe200078e0a07 */
[----:B------:R-:W-:Y:S01]  /*1460*/  STL [R1+0x450], R123 ;  /* 0x0004507b01007387 */ /* 0x000fe20000100800 */
[----:B------:R-:W-:Y:S01]  /*1470*/  IMAD.HI.U32 R6, R86, R65, RZ ;  /* 0x0000004156067227 */ /* 0x000fe200078e00ff */
[----:B------:R-:W-:-:S02]  /*1480*/  LOP3.LUT R126, R0, 0x62, RZ, 0xfc, !PT ;  /* 0x00000062007e7812 */ /* 0x000fc400078efcff */
[----:B------:R-:W-:Y:S01]  /*1490*/  STL [R1+0x464], R132 ;  /* 0x0004648401007387 */ /* 0x000fe20000100800 */
[----:B------:R-:W-:Y:S01]  /*14a0*/  IMAD R61, R4, R8, R61 ;  /* 0x00000008043d7224 */ /* 0x000fe200078e023d */
[----:B------:R-:W-:Y:S01]  /*14b0*/  LOP3.LUT R120, R0, 0x74, RZ, 0xfc, !PT ;  /* 0x0000007400787812 */ /* 0x000fe200078efcff */
[----:B------:R-:W-:Y:S01]  /*14c0*/  IMAD.HI.U32 R8, R86, R13, RZ ;  /* 0x0000000d56087227 */ /* 0x000fe200078e00ff */
[----:B------:R-:W-:Y:S01]  /*14d0*/  STL [R1+0x474], R131 ;  /* 0x0004748301007387 */ /* 0x000fe20000100800 */
[----:B------:R-:W-:Y:S02]  /*14e0*/  IABS R41, R126 ;  /* 0x0000007e00297213 */ /* 0x000fe40000000000 */
[----:B------:R-:W-:Y:S01]  /*14f0*/  IMAD.MOV R10, RZ, RZ, -R10 ;  /* 0x000000ffff0a7224 */ /* 0x000fe200078e0a0a */
[----:B------:R-:W-:Y:S01]  /*1500*/  STL [R1+0x470], R105 ;  /* 0x0004706901007387 */ /* 0x000fe20000100800 */
[----:B------:R-:W-:Y:S01]  /*1510*/  IMAD R64, R4, R7, R11 ;  /* 0x0000000704407224 */ /* 0x000fe200078e020b */
[----:B------:R-:W-:Y:S01]  /*1520*/  IABS R11, R135 ;  /* 0x00000087000b7213 */ /* 0x000fe20000000000 */
[----:B------:R-:W-:Y:S01]  /*1530*/  IMAD.MOV R6, RZ, RZ, -R6 ;  /* 0x000000ffff067224 */ /* 0x000fe200078e0a06 */
[----:B------:R-:W-:Y:S01]  /*1540*/  STL [R1+0x46c], R130 ;  /* 0x00046c8201007387 */ /* 0x000fe20000100800 */
[----:B------:R-:W-:Y:S01]  /*1550*/  IMAD.MOV R8, RZ, RZ, -R8 ;  /* 0x000000ffff087224 */ /* 0x000fe200078e0a08 */
[----:B------:R-:W-:Y:S01]  /*1560*/  LOP3.LUT R121, R0, 0x72, RZ, 0xfc, !PT ;  /* 0x0000007200797812 */ /* 0x000fe200078efcff */
[----:B------:R-:W-:Y:S01]  /*1570*/  IMAD R68, R4, R10, R15 ;  /* 0x0000000a04447224 */ /* 0x000fe200078e020f */
[----:B------:R-:W-:Y:S01]  /*1580*/  IABS R15, R132 ;  /* 0x00000084000f7213 */ /* 0x000fe20000000000 */
[----:B------:R-:W-:Y:S01]  /*1590*/  IMAD.HI.U32 R9, R86, R55, RZ ;  /* 0x0000003756097227 */ /* 0x000fe200078e00ff */
[----:B------:R-:W-:Y:S01]  /*15a0*/  STL [R1+0x468], R122 ;  /* 0x0004687a01007387 */ /* 0x000fe20000100800 */
[----:B------:R-:W-:-:S02]  /*15b0*/  IABS R33, R120 ;  /* 0x0000007800217213 */ /* 0x000fc40000000000 */
[----:B------:R-:W-:Y:S01]  /*15c0*/  IMAD.HI.U32 R10, R86, R59, RZ ;  /* 0x0000003b560a7227 */ /* 0x000fe200078e00ff */
[----:B------:R-:W-:Y:S01]  /*15d0*/  STL [R1+0x460], R113 ;  /* 0x0004607101007387 */ /* 0x000fe20000100800 */
[----:B------:R-:W-:Y:S02]  /*15e0*/  LOP3.LUT R137, R0, 0x70, RZ, 0xfc, !PT ;  /* 0x0000007000897812 */ /* 0x000fe400078efcff */
[----:B------:R-:W-:Y:S01]  /*15f0*/  IMAD R65, R4, R6, R65 ;  /* 0x0000000604417224 */ /* 0x000fe200078e0241 */
[----:B------:R-:W-:Y:S01]  /*1600*/  STL [R1+0x45c], R108 ;  /* 0x00045c6c01007387 */ /* 0x000fe20000100800 */
[----:B------:R-:W-:Y:S01]  /*1610*/  IMAD.HI.U32 R6, R86, R11, RZ ;  /* 0x0000000b56067227 */ /* 0x000fe200078e00ff */
[----:B------:R-:W-:Y:S02]  /*1620*/  LOP3.LUT R117, R0, 0x82, RZ, 0xfc, !PT ;  /* 0x0000008200757812 */ /* 0x000fe400078efcff */
[----:B------:R-:W-:Y:S01]  /*1630*/  STL [R1+0x458], R129 ;  /* 0x0004588101007387 */ /* 0x000fe20000100800 */
[----:B------:R-:W-:Y:S01]  /*1640*/  IMAD R56, R4, R8, R13 ;  /* 0x0000000804387224 */ /* 0x000fe200078e020d */
[----:B------:R-:W-:Y:S01]  /*1650*/  IABS R13, R122 ;  /* 0x0000007a000d7213 */ /* 0x000fe20000000000 */
[----:B------:R-:W-:Y:S01]  /*1660*/  IMAD.MOV R9, RZ, RZ, -R9 ;  /* 0x000000ffff097224 */ /* 0x000fe200078e0a09 */
[----:B------:R-:W-:Y:S01]  /*1670*/  STL [R1+0x454], R128 ;  /* 0x0004548001007387 */ /* 0x000fe20000100800 */
[----:B------:R-:W-:Y:S01]  /*1680*/  IMAD.MOV R10, RZ, RZ, -R10 ;  /* 0x000000ffff0a7224 */ /* 0x000fe200078e0a0a */
[----:B------:R-:W-:Y:S01]  /*1690*/  IABS R35, R137 ;  /* 0x0000008900237213 */ /* 0x000fe20000000000 */
[----:B------:R-:W-:Y:S01]  /*16a0*/  IMAD.MOV R6, RZ, RZ, -R6 ;  /* 0x000000ffff067224 */ /* 0x000fe200078e0a06 */
[----:B------:R-:W-:Y:S01]  /*16b0*/  STL [R1+0x44c], R111 ;  /* 0x00044c6f01007387 */ /* 0x000fe20000100800 */
[----:B------:R-:W-:Y:S01]  /*16c0*/  IMAD.HI.U32 R7, R86, R57, RZ ;  /* 0x0000003956077227 */ /* 0x000fe200078e00ff */
[----:B------:R-:W-:-:S02]  /*16d0*/  LOP3.LUT R119, R0, 0x7a, RZ, 0xfc, !PT ;  /* 0x0000007a00777812 */ /* 0x000fc400078efcff */
[----:B------:R-:W-:Y:S01]  /*16e0*/  STL [R1+0x448], R127 ;  /* 0x0004487f01007387 */ /* 0x000fe20000100800 */
[----:B------:R-:W-:Y:S01]  /*16f0*/  IMAD R55, R4, R9, R55 ;  /* 0x0000000904377224 */ /* 0x000fe200078e0237 */
[----:B------:R-:W-:Y:S01]  /*1700*/  LOP3.LUT R118, R0, 0x7c, RZ, 0xfc, !PT ;  /* 0x0000007c00767812 */ /* 0x000fe200078efcff */
[----:B------:R-:W-:Y:S01]  /*1710*/  IMAD R59, R4, R10, R59 ;  /* 0x0000000a043b7224 */ /* 0x000fe200078e023b */
[----:B------:R-:W-:Y:S01]  /*1720*/  STL [R1+0x444], R126 ;  /* 0x0004447e01007387 */ /* 0x000fe20000100800 */
[----:B------:R-:W-:Y:S01]  /*1730*/  IMAD.HI.U32 R9, R86, R13, RZ ;  /* 0x0000000d56097227 */ /* 0x000fe200078e00ff */
[----:B------:R-:W-:Y:S02]  /*1740*/  LOP3.LUT R116, R0, 0x84, RZ, 0xfc, !PT ;  /* 0x0000008400747812 */ /* 0x000fe400078efcff */
[----:B------:R-:W-:Y:S01]  /*1750*/  STL [R1+0x440], R112 ;  /* 0x0004407001007387 */ /* 0x000fe20000100800 */
[----:B------:R-:W-:Y:S01]  /*1760*/  IMAD.HI.U32 R10, R86, R15, RZ ;  /* 0x0000000f560a7227 */ /* 0x000fe200078e00ff */
[----:B------:R-:W-:-:S02]  /*1770*/  LOP3.LUT R155, R0, 0x80, RZ, 0xfc, !PT ;  /* 0x00000080009b7812 */ /* 0x000fc400078efcff */
        /* <DEDUP_REMOVED lines=10> */
[----:B0-----:R-:W-:-:S02]  /*1820*/  LOP3.LUT R12, R0, 0x88, RZ, 0xfc, !PT ;  /* 0x00000088000c7812 */ /* 0x001fc400078efcff */
[----:B------:R-:W-:Y:S01]  /*1830*/  STL [R1+0x4cc], R137 ;  /* 0x0004cc8901007387 */ /* 0x000fe20000100800 */
[----:B------:R-:W-:Y:S01]  /*1840*/  IMAD R57, R4, R7, R57 ;  /* 0x0000000704397224 */ /* 0x000fe200078e0239 */
[----:B------:R-:W-:Y:S01]  /*1850*/  IABS R27, R116 ;  /* 0x00000074001b7213 */ /* 0x000fe20000000000 */
[----:B------:R-:W-:Y:S01]  /*1860*/  IMAD.HI.U32 R7, R86, R11, RZ ;  /* 0x0000000b56077227 */ /* 0x000fe200078e00ff */
[----:B------:R-:W-:Y:S01]  /*1870*/  STL [R1+0x4d0], R121 ;  /* 0x0004d07901007387 */ /* 0x000fe20000100800 */
[----:B------:R-:W-:Y:S02]  /*1880*/  LOP3.LUT R154, R0, 0x8a, RZ, 0xfc, !PT ;  /* 0x0000008a009a7812 */ /* 0x000fe400078efcff */
[C---:B------:R-:W-:Y:S01]  /*1890*/  IMAD R48, R4.reuse, R9, R13 ;  /* 0x0000000904307224 */ /* 0x040fe200078e020d */
[----:B------:R-:W-:Y:S01]  /*18a0*/  IABS R13, R128 ;  /* 0x00000080000d7213 */ /* 0x000fe20000000000 */
[----:B------:R-:W-:Y:S01]  /*18b0*/  IMAD R54, R4, R10, R15 ;  /* 0x0000000a04367224 */ /* 0x000fe200078e020f */
[----:B------:R-:W-:Y:S01]  /*18c0*/  IABS R15, R127 ;  /* 0x0000007f000f7213 */ /* 0x000fe20000000000 */
[----:B------:R-:W-:Y:S01]  /*18d0*/  IMAD.MOV R8, RZ, RZ, -R8 ;  /* 0x000000ffff087224 */ /* 0x000fe200078e0a08 */
[----:B------:R-:W-:Y:S01]  /*18e0*/  STL [R1+0x4e0], R120 ;  /* 0x0004e07801007387 */ /* 0x000fe20000100800 */
[----:B------:R-:W-:Y:S01]  /*18f0*/  IMAD.HI.U32 R10, R86, R47, RZ ;  /* 0x0000002f560a7227 */ /* 0x000fe200078e00ff */
[----:B------:R-:W-:-:S02]  /*1900*/  IABS R29, R155 ;  /* 0x0000009b001d7213 */ /* 0x000fc40000000000 */
[----:B------:R-:W-:Y:S01]  /*1910*/  STL [R1+0x4dc], R156 ;  /* 0x0004dc9c01007387 */ /* 0x000fe20000100800 */
[----:B------:R-:W-:Y:S01]  /*1920*/  IMAD.MOV R7, RZ, RZ, -R7 ;  /* 0x000000ffff077224 */ /* 0x000fe200078e0a07 */
[----:B------:R-:W-:Y:S01]  /*1930*/  LOP3.LUT R115, R0, 0x8c, RZ, 0xfc, !PT ;  /* 0x0000008c00737812 */ /* 0x000fe200078efcff */
[----:B------:R-:W-:Y:S01]  /*1940*/  IMAD.HI.U32 R6, R86, R53, RZ ;  /* 0x0000003556067227 */ /* 0x000fe200078e00ff */
[----:B------:R-:W-:Y:S01]  /*1950*/  STL [R1+0x4e4], R119 ;  /* 0x0004e47701007387 */ /* 0x000fe20000100800 */
[----:B------:R-:W-:Y:S02]  /*1960*/  LOP3.LUT R114, R0, 0x90, RZ, 0xfc, !PT ;  /* 0x0000009000727812 */ /* 0x000fe400078efcff */
[----:B------:R-:W-:Y:S01]  /*1970*/  IMAD R49, R4, R8, R49 ;  /* 0x0000000804317224 */ /* 0x000fe200078e0231 */
[----:B------:R-:W-:Y:S01]  /*1980*/  STL [R1+0x4ec], R118 ;  /* 0x0004ec7601007387 */ /* 0x000fe20000100800 */
[----:B------:R-:W-:Y:S01]  /*1990*/  IMAD.MOV R10, RZ, RZ, -R10 ;  /* 0x000000ffff0a7224 */ /* 0x000fe200078e0a0a */
[----:B------:R-:W-:Y:S01]  /*19a0*/  LOP3.LUT R153, R0, 0x94, RZ, 0xfc, !PT ;  /* 0x0000009400997812 */ /* 0x000fe200078efcff */
[----:B------:R-:W-:Y:S01]  /*19b0*/  IMAD.HI.U32 R8, R86, R13, RZ ;  /* 0x0000000d56087227 */ /* 0x000fe200078e00ff */
[----:B------:R-:W-:Y:S01]  /*19c0*/  STL [R1+0x4f8], R155 ;  /* 0x0004f89b01007387 */ /* 0x000fe20000100800 */
[----:B------:R-:W-:-:S02]  /*19d0*/  IABS R25, R154 ;  /* 0x0000009a00197213 */ /* 0x000fc40000000000 */
[C---:B------:R-:W-:Y:S01]  /*19e0*/  IMAD R52, R4.reuse, R7, R11 ;  /* 0x0000000704347224 */ /* 0x040fe200078e020b */
[----:B------:R-:W-:Y:S01]  /*19f0*/  IABS R11, R108 ;  /* 0x0000006c000b7213 */ /* 0x000fe20000000000 */
[----:B------:R-:W-:Y:S01]  /*1a00*/  IMAD.MOV R6, RZ, RZ, -R6 ;  /* 0x000000ffff067224 */ /* 0x000fe200078e0a06 */
[----:B------:R-:W-:Y:S01]  /*1a10*/  STL [R1+0x4f4], R117 ;  /* 0x0004f47501007387 */ /* 0x000fe20000100800 */
[----:B------:R-:W-:Y:S01]  /*1a20*/  IMAD R47, R4, R10, R47 ;  /* 0x0000000a042f7224 */ /* 0x000fe200078e022f */
[----:B------:R-:W-:Y:S01]  /*1a30*/  LOP3.LUT R16, R0, 0x98, RZ, 0xfc, !PT ;  /* 0x0000009800107812 */ /* 0x000fe200078efcff */
[----:B------:R-:W-:Y:S01]  /*1a40*/  IMAD.MOV R8, RZ, RZ, -R8 ;  /* 0x000000ffff087224 */ /* 0x000fe200078e0a08 */
[----:B------:R0:W-:Y:S01]  /*1a50*/  STL [R1+0x4e8], R12 ;  /* 0x0004e80c01007387 */ /* 0x0001e20000100800 */
[----:B------:R-:W-:Y:S01]  /*1a60*/  IMAD.HI.U32 R10, R86, R15, RZ ;  /* 0x0000000f560a7227 */ /* 0x000fe200078e00ff */
[----:B------:R-:W-:Y:S02]  /*1a70*/  LOP3.LUT R14, R0, 0x9c, RZ, 0xfc, !PT ;  /* 0x0000009c000e7812 */ /* 0x000fe400078efcff */
[----:B------:R-:W-:Y:S01]  /*1a80*/  STL [R1+0x4f0], R116 ;  /* 0x0004f07401007387 */ /* 0x000fe20000100800 */
[----:B------:R-:W-:Y:S01]  /*1a90*/  IMAD R53, R4, R6, R53 ;  /* 0x0000000604357224 */ /* 0x000fe200078e0235 */
[----:B------:R-:W-:Y:S01]  /*1aa0*/  IABS R23, R114 ;  /* 0x0000007200177213 */ /* 0x000fe20000000000 */
[----:B------:R-:W-:Y:S01]  /*1ab0*/  IMAD.HI.U32 R6, R86, R11, RZ ;  /* 0x0000000b56067227 */ /* 0x000fe200078e00ff */
[----:B------:R-:W-:Y:S01]  /*1ac0*/  STL [R1+0x4d8], R154 ;  /* 0x0004d89a01007387 */ /* 0x000fe20000100800 */
[----:B------:R-:W-:-:S02]  /*1ad0*/  LOP3.LUT R152, R0, 0xa2, RZ, 0xfc, !PT ;  /* 0x000000a200987812 */ /* 0x000fc400078efcff */
[----:B------:R-:W-:Y:S01]  /*1ae0*/  IMAD R44, R4, R8, R13 ;  /* 0x00000008042c7224 */ /* 0x000fe200078e020d */
[----:B------:R-:W-:Y:S01]  /*1af0*/  IABS R13, R124 ;  /* 0x0000007c000d7213 */ /* 0x000fe20000000000 */
[----:B------:R-:W-:Y:S01]  /*1b00*/  IMAD.MOV R10, RZ, RZ, -R10 ;  /* 0x000000ffff0a7224 */ /* 0x000fe200078e0a0a */
[----:B------:R-:W-:Y:S01]  /*1b10*/  STL [R1+0x4d4], R115 ;  /* 0x0004d47301007387 */ /* 0x000fe20000100800 */
[----:B------:R-:W-:Y:S01]  /*1b20*/  IMAD.HI.U32 R9, R86, R43, RZ ;  /* 0x0000002b56097227 */ /* 0x000fe200078e00ff */
[C---:B------:R-:W-:Y:S02]  /*1b30*/  LOP3.LUT R63, R0.reuse, 0xa4, RZ, 0xfc, !PT ;  /* 0x000000a4003f7812 */ /* 0x040fe400078efcff */
[----:B------:R-:W-:Y:S01]  /*1b40*/  LOP3.LUT R62, R0, 0xa8, RZ, 0xfc, !PT ;  /* 0x000000a8003e7812 */ /* 0x000fe200078efcff */
[----:B------:R-:W-:Y:S01]  /*1b50*/  IMAD.MOV R6, RZ, RZ, -R6 ;  /* 0x000000ffff067224 */ /* 0x000fe200078e0a06 */
[----:B------:R-:W-:Y:S01]  /*1b60*/  IABS R21, R153 ;  /* 0x0000009900157213 */ /* 0x000fe20000000000 */
[----:B------:R-:W-:Y:S01]  /*1b70*/  IMAD R42, R4, R10, R15 ;  /* 0x0000000a042a7224 */ /* 0x000fe200078e020f */
[----:B------:R-:W-:Y:S01]  /*1b80*/  IABS R15, R12 ;  /* 0x0000000c000f7213 */ /* 0x000fe20000000000 */
[----:B------:R-:W-:Y:S01]  /*1b90*/  IMAD.MOV R9, RZ, RZ, -R9 ;  /* 0x000000ffff097224 */ /* 0x000fe200078e0a09 */
[----:B0-----:R-:W-:Y:S01]  /*1ba0*/  LOP3.LUT R12, R0, 0x92, RZ, 0xfc, !PT ;  /* 0x00000092000c7812 */ /* 0x001fe200078efcff */
[----:B------:R-:W-:Y:S01]  /*1bb0*/  IMAD.HI.U32 R10, R86, R13, RZ ;  /* 0x0000000d560a7227 */ /* 0x000fe200078e00ff */
[----:B------:R-:W-:-:S02]  /*1bc0*/  LOP3.LUT R88, R0, 0xb0, RZ, 0xfc, !PT ;  /* 0x000000b000587812 */ /* 0x000fc400078efcff */
[----:B------:R-:W-:Y:S01]  /*1bd0*/  LOP3.LUT R66, R0, 0xb4, RZ, 0xfc, !PT ;  /* 0x000000b400427812 */ /* 0x000fe200078efcff */
[----:B------:R-:W-:Y:S01]  /*1be0*/  IMAD R46, R4, R6, R11 ;  /* 0x00000006042e7224 */ /* 0x000fe200078e020b */
[----:B------:R-:W-:Y:S01]  /*1bf0*/  IABS R11, R138 ;  /* 0x0000008a000b7213 */ /* 0x000fe20000000000 */
[----:B------:R-:W-:Y:S01]  /*1c00*/  IMAD.HI.U32 R7, R86, R45, RZ ;  /* 0x0000002d56077227 */ /* 0x000fe200078e00ff */
[----:B------:R0:W-:Y:S03]  /*1c10*/  STL [R1+0x4c4], R12 ;  /* 0x0004c40c01007387 */ /* 0x0001e60000100800 */
[----:B------:R-:W-:Y:S01]  /*1c20*/  IMAD R43, R4, R9, R43 ;  /* 0x00000009042b7224 */ /* 0x000fe200078e022b */
[----:B------:R-:W-:Y:S01]  /*1c30*/  STL [R1+0x4c8], R114 ;  /* 0x0004c87201007387 */ /* 0x000fe20000100800 */
[----:B------:R-:W-:Y:S02]  /*1c40*/  IMAD.MOV R10, RZ, RZ, -R10 ;  /* 0x000000ffff0a7224 */ /* 0x000fe400078e0a0a */
[C---:B------:R-:W-:Y:S01]  /*1c50*/  IMAD.HI.U32 R9, R86.reuse, R37, RZ ;  /* 0x0000002556097227 */ /* 0x040fe200078e00ff */
[----:B------:R-:W-:Y:S03]  /*1c60*/  STL [R1+0x4c0], R153 ;  /* 0x0004c09901007387 */ /* 0x000fe60000100800 */
[----:B------:R-:W-:Y:S01]  /*1c70*/  IMAD.MOV R7, RZ, RZ, -R7 ;  /* 0x000000ffff077224 */ /* 0x000fe200078e0a07 */
[----:B------:R-:W-:Y:S01]  /*1c80*/  STL [R1+0x4bc], R16 ;  /* 0x0004bc1001007387 */ /* 0x000fe20000100800 */
[----:B------:R-:W-:-:S04]  /*1c90*/  IMAD.HI.U32 R8, R86, R11, RZ ;  /* 0x0000000b56087227 */ /* 0x000fc800078e00ff */
[C---:B------:R-:W-:Y:S01]  /*1ca0*/  IMAD R36, R4.reuse, R10, R13 ;  /* 0x0000000a04247224 */ /* 0x040fe200078e020d */
[----:B------:R-:W-:Y:S01]  /*1cb0*/  IABS R13, R156 ;  /* 0x0000009c000d7213 */ /* 0x000fe20000000000 */
[----:B------:R-:W-:Y:S02]  /*1cc0*/  IMAD.MOV R9, RZ, RZ, -R9 ;  /* 0x000000ffff097224 */ /* 0x000fe400078e0a09 */
[----:B------:R-:W-:Y:S02]  /*1cd0*/  IMAD R45, R4, R7, R45 ;  /* 0x00000007042d7224 */ /* 0x000fe400078e022d */
[----:B------:R-:W-:Y:S02]  /*1ce0*/  IMAD.MOV R8, RZ, RZ, -R8 ;  /* 0x000000ffff087224 */ /* 0x000fe400078e0a08 */
[----:B------:R-:W-:-:S04]  /*1cf0*/  IMAD.HI.U32 R7, R86, R39, RZ ;  /* 0x0000002756077227 */ /* 0x000fc800078e00ff */
[----:B------:R-:W-:Y:S02]  /*1d00*/  IMAD R37, R4, R9, R37 ;  /* 0x0000000904257224 */ /* 0x000fe400078e0225 */
[----:B------:R-:W-:-:S04]  /*1d10*/  IMAD.HI.U32 R9, R86, R13, RZ ;  /* 0x0000000d56097227 */ /* 0x000fc800078e00ff */
[----:B------:R-:W-:Y:S01]  /*1d20*/  IMAD R38, R4, R8, R11 ;  /* 0x0000000804267224 */ /* 0x000fe200078e020b */
[----:B------:R-:W-:Y:S01]  /*1d30*/  IABS R11, R121 ;  /* 0x00000079000b7213 */ /* 0x000fe20000000000 */
[----:B------:R-:W-:Y:S02]  /*1d40*/  IMAD.MOV R7, RZ, RZ, -R7 ;  /* 0x000000ffff077224 */ /* 0x000fe400078e0a07 */
[----:B------:R-:W-:-:S04]  /*1d50*/  IMAD.HI.U32 R6, R86, R41, RZ ;  /* 0x0000002956067227 */ /* 0x000fc800078e00ff */
[----:B------:R-:W-:Y:S02]  /*1d60*/  IMAD.MOV R9, RZ, RZ, -R9 ;  /* 0x000000ffff097224 */ /* 0x000fe400078e0a09 */
[----:B------:R-:W-:-:S04]  /*1d70*/  IMAD.HI.U32 R8, R86, R33, RZ ;  /* 0x0000002156087227 */ /* 0x000fc800078e00ff */
[----:B------:R-:W-:Y:S02]  /*1d80*/  IMAD R39, R4, R7, R39 ;  /* 0x0000000704277224 */ /* 0x000fe400078e0227 */
[----:B------:R-:W-:Y:S02]  /*1d90*/  IMAD.MOV R6, RZ, RZ, -R6 ;  /* 0x000000ffff067224 */ /* 0x000fe400078e0a06 */
        /* <DEDUP_REMOVED lines=16> */
[----:B------:R-:W-:-:S04]  /*1ea0*/  IMAD.HI.U32 R6, R86, R11, RZ ;  /* 0x0000000b56067227 */ /* 0x000fc800078e00ff */
[----:B------:R-:W-:Y:S02]  /*1eb0*/  IMAD.MOV R10, RZ, RZ, -R10 ;  /* 0x000000ffff0a7224 */ /* 0x000fe400078e0a0a */
[----:B------:R-:W-:Y:S01]  /*1ec0*/  IMAD R28, R4, R8, R13 ;  /* 0x00000008041c7224 */ /* 0x000fe200078e020d */
[----:B------:R-:W-:Y:S01]  /*1ed0*/  IABS R13, R12 ;  /* 0x0000000c000d7213 */ /* 0x000fe20000000000 */
[----:B------:R-:W-:Y:S01]  /*1ee0*/  IMAD.MOV R9, RZ, RZ, -R9 ;  /* 0x000000ffff097224 */ /* 0x000fe200078e0a09 */
[----:B0-----:R-:W-:Y:S01]  /*1ef0*/  LOP3.LUT R12, R0, 0xa0, RZ, 0xfc, !PT ;  /* 0x000000a0000c7812 */ /* 0x001fe200078efcff */
[----:B------:R-:W-:Y:S02]  /*1f00*/  IMAD.MOV R6, RZ, RZ, -R6 ;  /* 0x000000ffff067224 */ /* 0x000fe400078e0a06 */
[----:B------:R-:W-:Y:S01]  /*1f10*/  IMAD R31, R4, R10, R31 ;  /* 0x0000000a041f7224 */ /* 0x000fe200078e021f */
[----:B------:R-:W-:Y:S01]  /*1f20*/  IABS R17, R12 ;  /* 0x0000000c00117213 */ /* 0x000fe20000000000 */
[----:B------:R-:W-:-:S04]  /*1f30*/  IMAD.HI.U32 R7, R86, R29, RZ ;  /* 0x0000001d56077227 */ /* 0x000fc800078e00ff */
[----:B------:R-:W-:-:S04]  /*1f40*/  IMAD.HI.U32 R10, R86, R15, RZ ;  /* 0x0000000f560a7227 */ /* 0x000fc800078e00ff */
[----:B------:R-:W-:Y:S02]  /*1f50*/  IMAD R27, R4, R9, R27 ;  /* 0x00000009041b7224 */ /* 0x000fe400078e021b */
[----:B------:R-:W-:-:S04]  /*1f60*/  IMAD.HI.U32 R9, R86, R13, RZ ;  /* 0x0000000d56097227 */ /* 0x000fc800078e00ff */
[C---:B------:R-:W-:Y:S01]  /*1f70*/  IMAD R30, R4.reuse, R6, R11 ;  /* 0x00000006041e7224 */ /* 0x040fe200078e020b */
[----:B------:R-:W-:Y:S01]  /*1f80*/  IABS R11, R115 ;  /* 0x00000073000b7213 */ /* 0x000fe20000000000 */
[----:B------:R-:W-:Y:S02]  /*1f90*/  IMAD.MOV R7, RZ, RZ, -R7 ;  /* 0x000000ffff077224 */ /* 0x000fe400078e0a07 */
[----:B------:R-:W-:Y:S02]  /*1fa0*/  IMAD.MOV R10, RZ, RZ, -R10 ;  /* 0x000000ffff0a7224 */ /* 0x000fe400078e0a0a */
[----:B------:R-:W-:Y:S02]  /*1fb0*/  IMAD.MOV R9, RZ, RZ, -R9 ;  /* 0x000000ffff097224 */ /* 0x000fe400078e0a09 */
[C---:B------:R-:W-:Y:S02]  /*1fc0*/  IMAD R29, R4.reuse, R7, R29 ;  /* 0x00000007041d7224 */ /* 0x040fe400078e021d */
[----:B------:R-:W-:Y:S01]  /*1fd0*/  IMAD R26, R4, R10, R15 ;  /* 0x0000000a041a7224 */ /* 0x000fe200078e020f */
[----:B------:R-:W-:Y:S01]  /*1fe0*/  LOP3.LUT R15, R0, 0x9a, RZ, 0xfc, !PT ;  /* 0x0000009a000f7812 */ /* 0x000fe200078efcff */
[----:B------:R-:W-:-:S03]  /*1ff0*/  IMAD.HI.U32 R7, R86, R11, RZ ;  /* 0x0000000b56077227 */ /* 0x000fc600078e00ff */
[----:B------:R-:W-:Y:S01]  /*2000*/  IABS R19, R15 ;  /* 0x0000000f00137213 */ /* 0x000fe20000000000 */
[----:B------:R-:W-:Y:S01]  /*2010*/  IMAD R22, R4, R9, R13 ;  /* 0x0000000904167224 */ /* 0x000fe200078e020d */
[----:B------:R0:W-:Y:S01]  /*2020*/  STL [R1+0x4b8], R15 ;  /* 0x0004b80f01007387 */ /* 0x0001e20000100800 */
[C---:B------:R-:W-:Y:S01]  /*2030*/  IMAD.HI.U32 R9, R86.reuse, R17, RZ ;  /* 0x0000001156097227 */ /* 0x040fe200078e00ff */
[----:B------:R-:W-:Y:S02]  /*2040*/  IABS R13, R14 ;  /* 0x0000000e000d7213 */ /* 0x000fe40000000000 */
[----:B------:R1:W-:Y:S01]  /*2050*/  STL [R1+0x4b4], R14 ;  /* 0x0004b40e01007387 */ /* 0x0003e20000100800 */
[----:B------:R-:W-:Y:S02]  /*2060*/  IMAD.MOV R7, RZ, RZ, -R7 ;  /* 0x000000ffff077224 */ /* 0x000fe400078e0a07 */
[----:B------:R-:W-:Y:S01]  /*2070*/  IMAD.HI.U32 R6, R86, R25, RZ ;  /* 0x0000001956067227 */ /* 0x000fe200078e00ff */
[----:B------:R2:W-:Y:S01]  /*2080*/  STL [R1+0x4b0], R12 ;  /* 0x0004b00c01007387 */ /* 0x0005e20000100800 */
[----:B0-----:R-:W-:-:S02]  /*2090*/  IABS R15, R152 ;  /* 0x00000098000f7213 */ /* 0x001fc40000000000 */
[----:B------:R-:W-:Y:S01]  /*20a0*/  IMAD.MOV R9, RZ, RZ, -R9 ;  /* 0x000000ffff097224 */ /* 0x000fe200078e0a09 */
[----:B------:R-:W-:Y:S01]  /*20b0*/  STL [R1+0x4ac], R152 ;  /* 0x0004ac9801007387 */ /* 0x000fe20000100800 */
[----:B------:R-:W-:Y:S01]  /*20c0*/  IMAD R67, R5, 0x40, R162 ;  /* 0x0000004005437824 */ /* 0x000fe200078e02a2 */
[----:B-1----:R-:W-:Y:S01]  /*20d0*/  LOP3.LUT R14, R0, 0xaa, RZ, 0xfc, !PT ;  /* 0x000000aa000e7812 */ /* 0x002fe200078efcff */
[----:B------:R-:W-:Y:S01]  /*20e0*/  IMAD R24, R4, R7, R11 ;  /* 0x0000000704187224 */ /* 0x000fe200078e020b */
[----:B------:R-:W-:Y:S01]  /*20f0*/  IABS R11, R16 ;  /* 0x00000010000b7213 */ /* 0x000fe20000000000 */
[----:B------:R-:W-:Y:S01]  /*2100*/  IMAD.HI.U32 R8, R86, R23, RZ ;  /* 0x0000001756087227 */ /* 0x000fe200078e00ff */
[----:B------:R-:W-:Y:S01]  /*2110*/  STL [R1+0x4a8], R63 ;  /* 0x0004a83f01007387 */ /* 0x000fe20000100800 */
[----:B--2---:R-:W-:Y:S02]  /*2120*/  LOP3.LUT R12, R0, 0xac, RZ, 0xfc, !PT ;  /* 0x000000ac000c7812 */ /* 0x004fe400078efcff */
[----:B------:R-:W-:Y:S01]  /*2130*/  IMAD.MOV R6, RZ, RZ, -R6 ;  /* 0x000000ffff067224 */ /* 0x000fe200078e0a06 */
[----:B------:R0:W-:Y:S01]  /*2140*/  STL [R1+0x4a4], R62 ;  /* 0x0004a43e01007387 */ /* 0x0001e20000100800 */
[----:B------:R-:W-:Y:S01]  /*2150*/  IMAD R17, R4, R9, R17 ;  /* 0x0000000904117224 */ /* 0x000fe200078e0211 */
[----:B------:R-:W-:Y:S01]  /*2160*/  IABS R9, R62 ;  /* 0x0000003e00097213 */ /* 0x000fe20000000000 */
[----:B------:R-:W-:Y:S01]  /*2170*/  IMAD.HI.U32 R10, R86, R21, RZ ;  /* 0x00000015560a7227 */ /* 0x000fe200078e00ff */
[----:B------:R-:W-:Y:S01]  /*2180*/  STL [R1+0x4a0], R14 ;  /* 0x0004a00e01007387 */ /* 0x000fe20000100800 */
[----:B------:R-:W-:-:S02]  /*2190*/  ISETP.GE.AND P1, PT, R67, RZ, PT ;  /* 0x000000ff4300720c */ /* 0x000fc40003f26270 */
[----:B------:R-:W-:Y:S01]  /*21a0*/  IMAD.MOV R8, RZ, RZ, -R8 ;  /* 0x000000ffff087224 */ /* 0x000fe200078e0a08 */
[----:B------:R-:W-:Y:S01]  /*21b0*/  STL [R1+0x49c], R12 ;  /* 0x00049c0c01007387 */ /* 0x000fe20000100800 */
[----:B------:R-:W-:Y:S01]  /*21c0*/  IMAD R25, R4, R6, R25 ;  /* 0x0000000604197224 */ /* 0x000fe200078e0219 */
[----:B0-----:R-:W-:Y:S01]  /*21d0*/  IABS R62, R67 ;  /* 0x00000043003e7213 */ /* 0x001fe20000000000 */
[----:B------:R-:W-:Y:S01]  /*21e0*/  IMAD.HI.U32 R6, R86, R11, RZ ;  /* 0x0000000b56067227 */ /* 0x000fe200078e00ff */
[----:B------:R-:W-:Y:S03]  /*21f0*/  STL [R1+0x2fc], R67 ;  /* 0x0002fc4301007387 */ /* 0x000fe60000100800 */
[----:B------:R-:W-:Y:S01]  /*2200*/  IMAD.MOV R10, RZ, RZ, -R10 ;  /* 0x000000ffff0a7224 */ /* 0x000fe200078e0a0a */
[----:B------:R-:W-:Y:S01]  /*2210*/  STL [R1+0x498], R88 ;  /* 0x0004985801007387 */ /* 0x000fe20000100800 */
[----:B------:R-:W-:-:S02]  /*2220*/  IMAD R23, R4, R8, R23 ;  /* 0x0000000804177224 */ /* 0x000fc400078e0217 */
[----:B------:R-:W-:-:S04]  /*2230*/  IMAD.HI.U32 R2, R2, R62, RZ ;  /* 0x0000003e02027227 */ /* 0x000fc800078e00ff */
[----:B------:R-:W-:-:S04]  /*2240*/  IMAD.HI.U32 R8, R86, R13, RZ ;  /* 0x0000000d56087227 */ /* 0x000fc800078e00ff */
[----:B------:R-:W-:Y:S02]  /*2250*/  IMAD.MOV R6, RZ, RZ, -R6 ;  /* 0x000000ffff067224 */ /* 0x000fe400078e0a06 */
[----:B------:R-:W-:Y:S02]  /*2260*/  IMAD R21, R4, R10, R21 ;  /* 0x0000000a04157224 */ /* 0x000fe400078e0215 */
[----:B------:R-:W-:Y:S02]  /*2270*/  IMAD.MOV R2, RZ, RZ, -R2 ;  /* 0x000000ffff027224 */ /* 0x000fe400078e0a02 */
[----:B------:R-:W-:-:S04]  /*2280*/  IMAD.HI.U32 R10, R86, R15, RZ ;  /* 0x0000000f560a7227 */ /* 0x000fc800078e00ff */
[----:B------:R-:W-:Y:S02]  /*2290*/  IMAD.MOV R8, RZ, RZ, -R8 ;  /* 0x000000ffff087224 */ /* 0x000fe400078e0a08 */
[----:B------:R-:W-:Y:S01]  /*22a0*/  IMAD R20, R4, R6, R11 ;  /* 0x0000000604147224 */ /* 0x000fe200078e020b */
[----:B------:R-:W-:Y:S01]  /*22b0*/  IABS R11, R12 ;  /* 0x0000000c000b7213 */ /* 0x000fe20000000000 */
[----:B------:R-:W-:-:S04]  /*22c0*/  IMAD.HI.U32 R7, R86, R19, RZ ;  /* 0x0000001356077227 */ /* 0x000fc800078e00ff */
[C---:B------:R-:W-:Y:S01]  /*22d0*/  IMAD R62, R3.reuse, R2, R62 ;  /* 0x00000002033e7224 */ /* 0x040fe200078e023e */
[----:B------:R-:W-:Y:S01]  /*22e0*/  LOP3.LUT R2, R0, 0xba, RZ, 0xfc, !PT ;  /* 0x000000ba00027812 */ /* 0x000fe200078efcff */
[----:B------:R-:W-:Y:S02]  /*22f0*/  IMAD.MOV R10, RZ, RZ, -R10 ;  /* 0x000000ffff0a7224 */ /* 0x000fe400078e0a0a */
[----:B------:R-:W-:Y:S01]  /*2300*/  IMAD R18, R4, R8, R13 ;  /* 0x0000000804127224 */ /* 0x000fe200078e020d */
[----:B------:R-:W-:Y:S01]  /*2310*/  IABS R13, R14 ;  /* 0x0000000e000d7213 */ /* 0x000fe20000000000 */
[----:B------:R-:W-:Y:S01]  /*2320*/  IMAD.MOV R7, RZ, RZ, -R7 ;  /* 0x000000ffff077224 */ /* 0x000fe200078e0a07 */
[----:B------:R-:W-:Y:S01]  /*2330*/  ISETP.GT.U32.AND P0, PT, R3, R62, PT ;  /* 0x0000003e0300720c */ /* 0x000fe20003f04070 */
[----:B------:R-:W-:-:S04]  /*2340*/  IMAD.HI.U32 R8, R86, R11, RZ ;  /* 0x0000000b56087227 */ /* 0x000fc800078e00ff */
[C---:B------:R-:W-:Y:S01]  /*2350*/  IMAD R16, R4.reuse, R10, R15 ;  /* 0x0000000a04107224 */ /* 0x040fe200078e020f */
[----:B------:R-:W-:Y:S01]  /*2360*/  IABS R15, R63 ;  /* 0x0000003f000f7213 */ /* 0x000fe20000000000 */
[----:B------:R-:W-:Y:S01]  /*2370*/  IMAD R19, R4, R7, R19 ;  /* 0x0000000704137224 */ /* 0x000fe200078e0213 */
[----:B------:R-:W-:Y:S01]  /*2380*/  LOP3.LUT R63, R0, 0xb2, RZ, 0xfc, !PT ;  /* 0x000000b2003f7812 */ /* 0x000fe200078efcff */
[----:B------:R-:W-:Y:S01]  /*2390*/  IMAD.HI.U32 R7, R86, R13, RZ ;  /* 0x0000000d56077227 */ /* 0x000fe200078e00ff */
[----:B------:R-:W-:-:S03]  /*23a0*/  LOP3.LUT R10, R0, 0xb8, RZ, 0xfc, !PT ;  /* 0x000000b8000a7812 */ /* 0x000fc600078efcff */
[----:B------:R-:W-:Y:S01]  /*23b0*/  IMAD.MOV R8, RZ, RZ, -R8 ;  /* 0x000000ffff087224 */ /* 0x000fe200078e0a08 */
[----:B------:R0:W-:Y:S01]  /*23c0*/  STL [R1+0x494], R63 ;  /* 0x0004943f01007387 */ /* 0x0001e20000100800 */
[----:B------:R-:W-:-:S03]  /*23d0*/  IMAD.HI.U32 R6, R86, R9, RZ ;  /* 0x0000000956067227 */ /* 0x000fc600078e00ff */
[----:B------:R-:W-:Y:S01]  /*23e0*/  STL [R1+0x490], R66 ;  /* 0x0004904201007387 */ /* 0x000fe20000100800 */
[----:B------:R-:W-:-:S03]  /*23f0*/  IMAD.HI.U32 R5, R86, R15, RZ ;  /* 0x0000000f56057227 */ /* 0x000fc600078e00ff */
[----:B------:R-:W-:Y:S01]  /*2400*/  STL [R1+0x48c], R10 ;  /* 0x00048c0a01007387 */ /* 0x000fe20000100800 */
[----:B------:R-:W-:Y:S01]  /*2410*/  IMAD.MOV R7, RZ, RZ, -R7 ;  /* 0x000000ffff077224 */ /* 0x000fe200078e0a07 */
[----:B0-----:R-:W-:Y:S01]  /*2420*/  IABS R63, R63 ;  /* 0x0000003f003f7213 */ /* 0x001fe20000000000 */
[----:B------:R-:W-:Y:S01]  /*2430*/  IMAD R12, R4, R8, R11 ;  /* 0x00000008040c7224 */ /* 0x000fe200078e020b */
[----:B------:R-:W-:Y:S01]  /*2440*/  IABS R11, R88 ;  /* 0x00000058000b7213 */ /* 0x000fe20000000000 */
[----:B------:R-:W-:Y:S01]  /*2450*/  IMAD.MOV R6, RZ, RZ, -R6 ;  /* 0x000000ffff067224 */ /* 0x000fe200078e0a06 */
[----:B------:R0:W-:Y:S01]  /*2460*/  STL [R1+0x488], R2 ;  /* 0x0004880201007387 */ /* 0x0001e20000100800 */
[----:B------:R-:W-:Y:S01]  /*2470*/  IMAD.MOV R5, RZ, RZ, -R5 ;  /* 0x000000ffff057224 */ /* 0x000fe200078e0a05 */
[----:B------:R-:W-:Y:S01]  /*2480*/  LOP3.LUT R88, R0, 0xbc, RZ, 0xfc, !PT ;  /* 0x000000bc00587812 */ /* 0x000fe200078efcff */
[C---:B------:R-:W-:Y:S01]  /*2490*/  IMAD R13, R4.reuse, R7, R13 ;  /* 0x00000007040d7224 */ /* 0x040fe200078e020d */
[----:B------:R-:W-:Y:S01]  /*24a0*/  IABS R7, R2 ;  /* 0x0000000200077213 */ /* 0x000fe20000000000 */
[----:B------:R-:W-:Y:S01]  /*24b0*/  IMAD R14, R4, R6, R9 ;  /* 0x00000006040e7224 */ /* 0x000fe200078e0209 */
[----:B------:R-:W-:Y:S01]  /*24c0*/  IABS R9, R66 ;  /* 0x0000004200097213 */ /* 0x000fe20000000000 */
[----:B------:R-:W-:Y:S01]  /*24d0*/  @!P0 IMAD.IADD R62, R62, 0x1, -R3 ;  /* 0x000000013e3e8824 */ /* 0x000fe200078e0a03 */
[----:B------:R1:W-:Y:S01]  /*24e0*/  STL [R1+0x484], R88 ;  /* 0x0004845801007387 */ /* 0x0003e20000100800 */
[----:B------:R-:W-:Y:S01]  /*24f0*/  IMAD R15, R4, R5, R15 ;  /* 0x00000005040f7224 */ /* 0x000fe200078e020f */
[----:B------:R-:W-:Y:S01]  /*2500*/  IABS R5, R10 ;  /* 0x0000000a00057213 */ /* 0x000fe20000000000 */
[----:B0-----:R-:W-:Y:S01]  /*2510*/  IMAD.HI.U32 R2, R86, R11, RZ ;  /* 0x0000000b56027227 */ /* 0x001fe200078e00ff */
[----:B------:R-:W-:-:S03]  /*2520*/  ISETP.GT.U32.AND P0, PT, R3, R62, PT ;  /* 0x0000003e0300720c */ /* 0x000fc60003f04070 */
[----:B------:R-:W-:Y:S02]  /*2530*/  IMAD.MOV R10, RZ, RZ, -R2 ;  /* 0x000000ffff0a7224 */ /* 0x000fe400078e0a02 */
[----:B------:R-:W-:-:S04]  /*2540*/  IMAD.HI.U32 R6, R86, R63, RZ ;  /* 0x0000003f56067227 */ /* 0x000fc800078e00ff */
[----:B------:R-:W-:-:S04]  /*2550*/  IMAD.HI.U32 R2, R86, R9, RZ ;  /* 0x0000000956027227 */ /* 0x000fc800078e00ff */
[----:B------:R-:W-:Y:S02]  /*2560*/  IMAD.MOV R66, RZ, RZ, -R6 ;  /* 0x000000ffff427224 */ /* 0x000fe400078e0a06 */
[----:B------:R-:W-:Y:S02]  /*2570*/  IMAD.MOV R2, RZ, RZ, -R2 ;  /* 0x000000ffff027224 */ /* 0x000fe400078e0a02 */
[----:B------:R-:W-:-:S04]  /*2580*/  IMAD.HI.U32 R6, R86, R7, RZ ;  /* 0x0000000756067227 */ /* 0x000fc800078e00ff */
[----:B------:R-:W-:Y:S01]  /*2590*/  IMAD R9, R4, R2, R9 ;  /* 0x0000000204097224 */ /* 0x000fe200078e0209 */
[----:B------:R-:W-:Y:S01]  /*25a0*/  IABS R2, R88 ;  /* 0x0000005800027213 */ /* 0x000fe20000000000 */
[----:B------:R-:W-:Y:S01]  /*25b0*/  IMAD.MOV R6, RZ, RZ, -R6 ;  /* 0x000000ffff067224 */ /* 0x000fe200078e0a06 */
[----:B-1----:R-:W-:Y:S01]  /*25c0*/  LOP3.LUT R88, R0, 0xc2, RZ, 0xfc, !PT ;  /* 0x000000c200587812 */ /* 0x002fe200078efcff */
[----:B------:R-:W-:-:S04]  /*25d0*/  IMAD.HI.U32 R8, R86, R5, RZ ;  /* 0x0000000556087227 */ /* 0x000fc800078e00ff */
[----:B------:R-:W-:Y:S02]  /*25e0*/  IMAD R7, R4, R6, R7 ;  /* 0x0000000604077224 */ /* 0x000fe400078e0207 */
[----:B------:R-:W-:Y:S01]  /*25f0*/  @!P0 IMAD.IADD R62, R62, 0x1, -R3 ;  /* 0x000000013e3e8824 */ /* 0x000fe200078e0a03 */
[----:B------:R-:W-:Y:S01]  /*2600*/  ISETP.NE.AND P0, PT, R50, RZ, PT ;  /* 0x000000ff3200720c */ /* 0x000fe20003f05270 */
[----:B------:R-:W-:Y:S02]  /*2610*/  IMAD.MOV.U32 R6, RZ, RZ, R2 ;  /* 0x000000ffff067224 */ /* 0x000fe400078e0002 */
[----:B------:R-:W0:Y:S01]  /*2620*/  LDC.64 R2, c[0x0][0x3a0] ;  /* 0x0000e800ff027b82 */ /* 0x000e220000000a00 */
[----:B------:R-:W-:Y:S02]  /*2630*/  IMAD.MOV R8, RZ, RZ, -R8 ;  /* 0x000000ffff087224 */ /* 0x000fe400078e0a08 */
[----:B------:R-:W-:Y:S01]  /*2640*/  @!P1 IMAD.MOV R62, RZ, RZ, -R62 ;  /* 0x000000ffff3e9224 */ /* 0x000fe200078e0a3e */
[----:B------:R-:W-:Y:S01]  /*2650*/  LOP3.LUT P1, RZ, R90, 0x7f, RZ, 0xc0, !PT ;  /* 0x0000007f5aff7812 */ /* 0x000fe2000782c0ff */
[----:B------:R-:W-:Y:S01]  /*2660*/  IMAD R8, R4, R8, R5 ;  /* 0x0000000804087224 */ /* 0x000fe200078e0205 */
[----:B------:R-:W-:Y:S01]  /*2670*/  LOP3.LUT R5, R0, 0xc0, RZ, 0xfc, !PT ;  /* 0x000000c000057812 */ /* 0x000fe200078efcff */
[----:B------:R-:W-:-:S02]  /*2680*/  IMAD R11, R4, R10, R11 ;  /* 0x0000000a040b7224 */ /* 0x000fc400078e020b */
[----:B------:R-:W-:Y:S01]  /*2690*/  IMAD R10, R4, R66, R63 ;  /* 0x00000042040a7224 */ /* 0x000fe200078e023f */
[----:B------:R-:W-:Y:S01]  /*26a0*/  @!P0 LOP3.LUT R62, RZ, R50, RZ, 0x33, !PT ;  /* 0x00000032ff3e8212 */ /* 0x000fe200078e33ff */
[----:B------:R1:W-:Y:S01]  /*26b0*/  STL [R1+0x480], R5 ;  /* 0x0004800501007387 */ /* 0x0003e20000100800 */
[----:B------:R-:W-:Y:S01]  /*26c0*/  LOP3.LUT R63, R0, 0xc4, RZ, 0xfc, !PT ;  /* 0x000000c4003f7812 */ /* 0x000fe200078efcff */
[----:B------:R-:W-:Y:S02]  /*26d0*/  IMAD.HI.U32 R66, R86, R6, RZ ;  /* 0x0000000656427227 */ /* 0x000fe400078e00ff */
[----:B------:R2:W-:Y:S02]  /*26e0*/  STL [R1+0x47c], R88 ;  /* 0x00047c5801007387 */ /* 0x0005e40000100800 */
[----:B------:R-:W-:Y:S02]  /*26f0*/  IMAD.MOV R66, RZ, RZ, -R66 ;  /* 0x000000ffff427224 */ /* 0x000fe400078e0a42 */
[----:B------:R3:W-:Y:S01]  /*2700*/  STL [R1+0x478], R63 ;  /* 0x0004783f01007387 */ /* 0x0007e20000100800 */
[----:B-1----:R-:W-:Y:S01]  /*2710*/  IABS R5, R5 ;  /* 0x0000000500057213 */ /* 0x002fe20000000000 */
[----:B------:R-:W-:-:S02]  /*2720*/  IMAD R6, R4, R66, R6 ;  /* 0x0000004204067224 */ /* 0x000fc400078e0206 */
[----:B0-----:R-:W-:Y:S01]  /*2730*/  IMAD R91, R62, R3, RZ ;  /* 0x000000033e5b7224 */ /* 0x001fe200078e02ff */
[----:B--2---:R-:W-:Y:S01]  /*2740*/  IABS R88, R88 ;  /* 0x0000005800587213 */ /* 0x004fe20000000000 */
[----:B------:R-:W-:Y:S01]  /*2750*/  VIADD R3, R2, 0x3f ;  /* 0x0000003f02037836 */ /* 0x000fe20000000000 */
[----:B------:R-:W-:Y:S01]  /*2760*/  LOP3.LUT R62, R40, 0x10, RZ, 0xfc, !PT ;  /* 0x00000010283e7812 */ /* 0x000fe200078efcff */
[C---:B------:R-:W-:Y:S01]  /*2770*/  IMAD.HI.U32 R89, R86.reuse, R5, RZ ;  /* 0x0000000556597227 */ /* 0x040fe200078e00ff */
[----:B------:R-:W-:Y:S01]  /*2780*/  STL [R1+0x280], R91 ;  /* 0x0002805b01007387 */ /* 0x000fe20000100800 */
[----:B---3--:R-:W-:Y:S02]  /*2790*/  IABS R63, R63 ;  /* 0x0000003f003f7213 */ /* 0x008fe40000000000 */
[----:B------:R-:W-:Y:S01]  /*27a0*/  IMAD.HI.U32 R67, R86, R88, RZ ;  /* 0x0000005856437227 */ /* 0x000fe200078e00ff */
[----:B------:R0:W-:Y:S01]  /*27b0*/  STL [R1+0x2f4], R3 ;  /* 0x0002f40301007387 */ /* 0x0001e20000100800 */
[----:B------:R-:W-:-:S02]  /*27c0*/  ISETP.GT.AND P0, PT, R3, 0x3f, PT ;  /* 0x0000003f0300780c */ /* 0x000fc40003f04270 */
[----:B------:R-:W-:Y:S02]  /*27d0*/  IMAD.MOV R67, RZ, RZ, -R67 ;  /* 0x000000ffff437224 */ /* 0x000fe400078e0a43 */
[----:B------:R-:W-:-:S04]  /*27e0*/  IMAD.HI.U32 R66, R86, R63, RZ ;  /* 0x0000003f56427227 */ /* 0x000fc800078e00ff */
[----:B------:R-:W-:Y:S02]  /*27f0*/  IMAD R88, R4, R67, R88 ;  /* 0x0000004304587224 */ /* 0x000fe400078e0258 */
[C---:B------:R-:W-:Y:S02]  /*2800*/  IMAD R67, R164.reuse, 0x2, R92 ;  /* 0x00000002a4437824 */ /* 0x040fe400078e025c */
[----:B------:R-:W-:Y:S02]  /*2810*/  IMAD.MOV R66, RZ, RZ, -R66 ;  /* 0x000000ffff427224 */ /* 0x000fe400078e0a42 */
[C---:B0-----:R-:W-:Y:S01]  /*2820*/  IMAD R3, R164.reuse, 0x2, R67 ;  /* 0x00000002a4037824 */ /* 0x041fe200078e0243 */
[----:B------:R0:W-:Y:S01]  /*2830*/  STL [R1+0x2d0], R67 ;  /* 0x0002d04301007387 */ /* 0x0001e20000100800 */
[----:B------:R-:W-:Y:S02]  /*2840*/  IMAD.MOV R89, RZ, RZ, -R89 ;  /* 0x000000ffff597224 */ /* 0x000fe400078e0a59 */
[----:B------:R-:W-:Y:S01]  /*2850*/  IMAD R163, R164, 0x2, R3 ;  /* 0x00000002a4a37824 */ /* 0x000fe200078e0203 */
[----:B------:R0:W-:Y:S01]  /*2860*/  STL [R1+0x27c], R3 ;  /* 0x00027c0301007387 */ /* 0x0001e20000100800 */
[----:B------:R-:W-:Y:S01]  /*2870*/  IMAD R50, R4, R66, R63 ;  /* 0x0000004204327224 */ /* 0x000fe200078e023f */
[----:B------:R-:W-:Y:S01]  /*2880*/  LOP3.LUT R63, R40, 0x8, RZ, 0xfc, !PT ;  /* 0x00000008283f7812 */ /* 0x000fe200078efcff */
[----:B------:R-:W-:Y:S01]  /*2890*/  IMAD R5, R4, R89, R5 ;  /* 0x0000005904057224 */ /* 0x000fe200078e0205 */
[----:B------:R0:W-:Y:S01]  /*28a0*/  STL [R1+0x278], R163 ;  /* 0x000278a301007387 */ /* 0x0001e20000100800 */
[----:B------:R-:W-:Y:S01]  /*28b0*/  LOP3.LUT R66, R40, 0x18, RZ, 0xfc, !PT ;  /* 0x0000001828427812 */ /* 0x000fe200078efcff */
[----:B------:R-:W-:Y:S06]  /*28c0*/  BRA.U UP0, `(.L_x_5) ;  /* 0x0000000100187547 */ /* 0x000fec000b800000 */
[----:B------:R-:W-:Y:S01]  /*28d0*/  ELECT P2, URZ, PT ;  /* 0x0000000000ff782f */ /* 0x000fe20003840000 */
[----:B0-----:R-:W-:Y:S01]  /*28e0*/  IMAD.MOV.U32 R3, RZ, RZ, 0x1 ;  /* 0x00000001ff037424 */ /* 0x001fe200078e00ff */
[----:B------:R-:W-:Y:S01]  /*28f0*/  UMOV UR5, 0x40 ;  /* 0x0000004000057882 */ /* 0x000fe20000000000 */
[----:B------:R-:W-:Y:S01]  /*2900*/  UVIRTCOUNT.DEALLOC.SMPOOL 0x80 ;  /* 0x000000800000784c */ /* 0x000fe20000000000 */
[----:B------:R-:W-:-:S09]  /*2910*/  ULEA UR5, UR4, UR5, 0x18 ;  /* 0x0000000504057291 */ /* 0x000fd2000f8ec0ff */
[----:B------:R1:W-:Y:S03]  /*2920*/  @P2 STS.U8 [UR5], R3 ;  /* 0x00000003ff002988 */ /* 0x0003e60008000005 */
.L_x_5:
[----:B------:R-:W-:Y:S01]  /*2930*/  STTM.16dp32bit_t0_t15.x128 tmem[UR10], RZ ;  /* 0x000000ff000079ed */ /* 0x000fe20008b8000a */
[----:B------:R-:W-:Y:S01]  /*2940*/  STTM.16dp32bit_t16_t31.x128 tmem[UR10+0x80], RZ ;  /* 0x000080ff000079ed */ /* 0x000fe20008ba000a */
[----:B------:R-:W2:Y:S02]  /*2950*/  FENCE.VIEW.ASYNC.T ;  /* 0x00000000000073c6 */ /* 0x000ea40000000200 */
[----:B--2---:R-:W-:Y:S01]  /*2960*/  VOTEU.ALL UP1, P1 ;  /* 0x0000000000ff7886 */ /* 0x004fe20000820000 */
[----:B------:R-:W-:Y:S01]  /*2970*/  VOTEU.ALL UP2, P1 ;  /* 0x0000000000ff7886 */ /* 0x000fe20000840000 */
[----:B------:R-:W-:Y:S01]  /*2980*/  IMAD R151, R164, 0x2, R163 ;  /* 0x00000002a4977824 */ /* 0x000fe200078e02a3 */
[----:B------:R-:W-:Y:S01]  /*2990*/  STL [R1+0x82c], R51 ;  /* 0x00082c3301007387 */ /* 0x000fe20000100800 */
[----:B01----:R-:W-:Y:S01]  /*29a0*/  IMAD.SHL.U32 R3, R91, 0x2, RZ ;  /* 0x000000025b037824 */ /* 0x003fe200078e00ff */
[----:B------:R-:W-:-:S04]  /*29b0*/  @!UP1 UIADD3 UR4, UPT, UPT, -UR6, 0x100000, URZ ;  /* 0x0010000006049890 */ /* 0x000fc8000fffe1ff */
[----:B------:R-:W-:Y:S02]  /*29c0*/  @!UP1 USHF.L.U32 UR5, UR4, 0xb, URZ ;  /* 0x0000000b04059899 */ /* 0x000fe400080006ff */
[----:B------:R-:W-:Y:S01]  /*29d0*/  @!UP1 USHF.L.U32 UR4, UR4, 0x1, URZ ;  /* 0x0000000104049899 */ /* 0x000fe200080006ff */
[----:B------:R-:W-:Y:S01]  /*29e0*/  IMAD R90, R164, 0x2, R151 ;  /* 0x00000002a45a7824 */ /* 0x000fe200078e0297 */
[----:B------:R-:W-:Y:S01]  /*29f0*/  BAR.SYNC.DEFER_BLOCKING 0x0 ;  /* 0x0000000000007b1d */ /* 0x000fe20000010000 */
[-C--:B------:R-:W-:Y:S02]  /*2a00*/  ISETP.LT.AND P3, PT, R63, R2.reuse, P0 ;  /* 0x000000023f00720c */ /* 0x080fe40000761270 */
[----:B------:R-:W-:-:S03]  /*2a10*/  ISETP.LT.AND P2, PT, R62, R2, P0 ;  /* 0x000000023e00720c */ /* 0x000fc60000741270 */
[----:B------:R0:W-:Y:S04]  /*2a20*/  STL [R1+0x80c], R161 ;  /* 0x00080ca101007387 */ /* 0x0001e80000100800 */
[----:B------:R1:W-:Y:S04]  /*2a30*/  STL [R1+0x808], R160 ;  /* 0x000808a001007387 */ /* 0x0003e80000100800 */
[----:B------:R-:W-:Y:S01]  /*2a40*/  STL [R1+0x274], R151 ;  /* 0x0002749701007387 */ /* 0x000fe20000100800 */
[----:B0-----:R-:W-:-:S03]  /*2a50*/  IMAD R161, R164, 0x2, R90 ;  /* 0x00000002a4a17824 */ /* 0x001fc600078e025a */
[----:B------:R0:W-:Y:S01]  /*2a60*/  STL [R1+0x2e4], R3 ;  /* 0x0002e40301007387 */ /* 0x0001e20000100800 */
[----:B-1----:R-:W-:-:S03]  /*2a70*/  IMAD R160, R164, 0x2, R161 ;  /* 0x00000002a4a07824 */ /* 0x002fc600078e02a1 */
[----:B------:R-:W1:Y:S02]  /*2a80*/  FENCE.VIEW.ASYNC.S ;  /* 0x00000000000073c6 */ /* 0x000e640000000000 */
[----:B-1----:R1:W2:Y:S02]  /*2a90*/  @!UP2 SYNCS.EXCH.64 URZ, [UR11], UR4 ;  /* 0x000000040bffa5b2 */ /* 0x0022a40008000100 */
[----:B------:R3:W-:Y:S04]  /*2aa0*/  STL [R1+0x270], R90 ;  /* 0x0002705a01007387 */ /* 0x0007e80000100800 */
[----:B------:R-:W-:Y:S01]  /*2ab0*/  STL [R1+0x26c], R161 ;  /* 0x00026ca101007387 */ /* 0x000fe20000100800 */
[----:B0-----:R-:W-:-:S03]  /*2ac0*/  IADD3 R3, P4, PT, R3, UR16, RZ ;  /* 0x0000001003037c10 */ /* 0x001fc6000ff9e0ff */
[----:B------:R-:W-:Y:S01]  /*2ad0*/  STL [R1+0x268], R160 ;  /* 0x000268a001007387 */ /* 0x000fe20000100800 */
[----:B------:R-:W-:Y:S02]  /*2ae0*/  LEA.HI.X.SX32 R89, R91, UR17, 0x1, P4 ;  /* 0x000000115b597c11 */ /* 0x000fe4000a0f0eff */
[----:B------:R-:W-:-:S04]  /*2af0*/  LEA R62, P4, R67, R3, 0x1 ;  /* 0x00000003433e7211 */ /* 0x000fc800078808ff */
[----:B------:R-:W-:Y:S01]  /*2b00*/  LEA.HI.X.SX32 R63, R67, R89, 0x1, P4 ;  /* 0x00000059433f7211 */ /* 0x000fe200020f0eff */
[----:B--2---:R-:W-:Y:S01]  /*2b10*/  BAR.SYNC.DEFER_BLOCKING 0x0 ;  /* 0x0000000000007b1d */ /* 0x004fe20000010000 */
[----:B------:R-:W-:-:S05]  /*2b20*/  IMAD R67, R164, 0x2, R160 ;  /* 0x00000002a4437824 */ /* 0x000fca00078e02a0 */
[----:B------:R0:W2:Y:S01]  /*2b30*/  @P3 LDG.E.U16 R150, desc[UR20][R62.64] ;  /* 0x000000143e963981 */ /* 0x0000a2000c1e1500 */
[----:B------:R-:W-:Y:S02]  /*2b40*/  ISETP.LT.AND P3, PT, R66, R2, P0 ;  /* 0x000000024200720c */ /* 0x000fe40000761270 */
[----:B------:R-:W-:Y:S02]  /*2b50*/  PRMT R148, RZ, 0x7610, R148 ;  /* 0x00007610ff947816 */ /* 0x000fe40000000094 */
[----:B------:R-:W-:Y:S02]  /*2b60*/  PRMT R149, RZ, 0x7610, R149 ;  /* 0x00007610ff957816 */ /* 0x000fe40000000095 */
[----:B0-----:R-:W-:-:S04]  /*2b70*/  LEA R62, P4, R90, R3, 0x1 ;  /* 0x000000035a3e7211 */ /* 0x001fc800078808ff */
[----:B------:R-:W-:Y:S02]  /*2b80*/  LEA.HI.X.SX32 R63, R90, R89, 0x1, P4 ;  /* 0x000000595a3f7211 */ /* 0x000fe400020f0eff */
[----:B---3--:R-:W-:-:S03]  /*2b90*/  LOP3.LUT R90, R40, 0x1a, RZ, 0xfc, !PT ;  /* 0x0000001a285a7812 */ /* 0x008fc600078efcff */
[----:B------:R0:W3:Y:S01]  /*2ba0*/  @P2 LDG.E.U16 R148, desc[UR20][R62.64] ;  /* 0x000000143e942981 */ /* 0x0000e2000c1e1500 */
[-C--:B------:R-:W-:Y:S02]  /*2bb0*/  ISETP.LT.AND P2, PT, R90, R2.reuse, P0 ;  /* 0x000000025a00720c */ /* 0x080fe40000741270 */
[C---:B------:R-:W-:Y:S02]  /*2bc0*/  LOP3.LUT R99, R40.reuse, 0x20, RZ, 0xfc, !PT ;  /* 0x0000002028637812 */ /* 0x040fe400078efcff */
[----:B------:R-:W-:Y:S02]  /*2bd0*/  LOP3.LUT R97, R40, 0x22, RZ, 0xfc, !PT ;  /* 0x0000002228617812 */ /* 0x000fe400078efcff */
[----:B------:R-:W-:Y:S02]  /*2be0*/  PRMT R159, RZ, 0x7610, R159 ;  /* 0x00007610ff9f7816 */ /* 0x000fe4000000009f */
[----:B------:R-:W-:Y:S02]  /*2bf0*/  ISETP.LT.AND P4, PT, R97, R2, P0 ;  /* 0x000000026100720c */ /* 0x000fe40000781270 */
[----:B------:R-:W-:-:S02]  /*2c00*/  PRMT R146, RZ, 0x7610, R146 ;  /* 0x00007610ff927816 */ /* 0x000fc40000000092 */
[----:B------:R-:W-:Y:S01]  /*2c10*/  PRMT R147, RZ, 0x7610, R147 ;  /* 0x00007610ff937816 */ /* 0x000fe20000000093 */
[----:B--2---:R-:W-:Y:S04]  /*2c20*/  STL [R1+0x844], R150 ;  /* 0x0008449601007387 */ /* 0x004fe80000100800 */
[----:B------:R2:W-:Y:S02]  /*2c30*/  STL [R1+0x264], R67 ;  /* 0x0002644301007387 */ /* 0x0005e40000100800 */
[----:B--2---:R-:W-:-:S04]  /*2c40*/  IMAD R67, R164, 0x2, R67 ;  /* 0x00000002a4437824 */ /* 0x004fc800078e0243 */
[----:B------:R-:W-:Y:S01]  /*2c50*/  IMAD R91, R164, 0x2, R67 ;  /* 0x00000002a45b7824 */ /* 0x000fe200078e0243 */
[----:B------:R-:W-:-:S03]  /*2c60*/  LEA R66, P5, R67, R3, 0x1 ;  /* 0x0000000343427211 */ /* 0x000fc600078a08ff */
[----:B------:R-:W-:Y:S01]  /*2c70*/  IMAD R98, R164, 0x2, R91 ;  /* 0x00000002a4627824 */ /* 0x000fe200078e025b */
[----:B------:R-:W-:-:S03]  /*2c80*/  LEA.HI.X.SX32 R67, R67, R89, 0x1, P5 ;  /* 0x0000005943437211 */ /* 0x000fc600028f0eff */
[----:B------:R-:W-:Y:S02]  /*2c90*/  IMAD R90, R164, 0x2, R98 ;  /* 0x00000002a45a7824 */ /* 0x000fe400078e0262 */
[----:B------:R2:W4:Y:S01]  /*2ca0*/  @P3 LDG.E.U16 R149, desc[UR20][R66.64] ;  /* 0x0000001442953981 */ /* 0x000522000c1e1500 */
[----:B0-----:R-:W-:-:S04]  /*2cb0*/  LEA R62, P3, R91, R3, 0x1 ;  /* 0x000000035b3e7211 */ /* 0x001fc800078608ff */
[----:B------:R-:W-:Y:S01]  /*2cc0*/  LEA.HI.X.SX32 R63, R91, R89, 0x1, P3 ;  /* 0x000000595b3f7211 */ /* 0x000fe200018f0eff */
[----:B--2---:R-:W-:Y:S01]  /*2cd0*/  IMAD R67, R164, 0x2, R90 ;  /* 0x00000002a4437824 */ /* 0x004fe200078e025a */
[----:B------:R-:W-:-:S03]  /*2ce0*/  ISETP.LT.AND P3, PT, R99, R2, P0 ;  /* 0x000000026300720c */ /* 0x000fc60000761270 */
[----:B------:R0:W2:Y:S01]  /*2cf0*/  @P2 LDG.E.U16 R159, desc[UR20][R62.64] ;  /* 0x000000143e9f2981 */ /* 0x0000a2000c1e1500 */
[----:B------:R-:W-:Y:S01]  /*2d00*/  IMAD R96, R164, 0x2, R67 ;  /* 0x00000002a4607824 */ /* 0x000fe200078e0243 */
[----:B------:R-:W-:-:S04]  /*2d10*/  LEA R66, P5, R67, R3, 0x1 ;  /* 0x0000000343427211 */ /* 0x000fc800078a08ff */
[----:B------:R-:W-:Y:S02]  /*2d20*/  LEA.HI.X.SX32 R67, R67, R89, 0x1, P5 ;  /* 0x0000005943437211 */ /* 0x000fe400028f0eff */
[----:B0-----:R-:W-:-:S03]  /*2d30*/  LEA R62, P2, R96, R3, 0x1 ;  /* 0x00000003603e7211 */ /* 0x001fc600078408ff */
[----:B------:R0:W2:Y:S01]  /*2d40*/  @P3 LDG.E.U16 R146, desc[UR20][R66.64] ;  /* 0x0000001442923981 */ /* 0x0000a2000c1e1500 */
[----:B------:R-:W-:-:S05]  /*2d50*/  LEA.HI.X.SX32 R63, R96, R89, 0x1, P2 ;  /* 0x00000059603f7211 */ /* 0x000fca00010f0eff */
[----:B------:R0:W2:Y:S01]  /*2d60*/  @P4 LDG.E.U16 R147, desc[UR20][R62.64] ;  /* 0x000000143e934981 */ /* 0x0000a2000c1e1500 */
[----:B------:R-:W-:-:S04]  /*2d70*/  IMAD R99, R164, 0x2, R96 ;  /* 0x00000002a4637824 */ /* 0x000fc800078e0260 */
[----:B------:R-:W-:Y:S01]  /*2d80*/  IMAD R91, R164, 0x2, R99 ;  /* 0x00000002a45b7824 */ /* 0x000fe200078e0263 */
[----:B------:R-:W-:-:S03]  /*2d90*/  LOP3.LUT R102, R40, 0x28, RZ, 0xfc, !PT ;  /* 0x0000002828667812 */ /* 0x000fc600078efcff */
[----:B------:R-:W-:Y:S01]  /*2da0*/  IMAD R97, R164, 0x2, R91 ;  /* 0x00000002a4617824 */ /* 0x000fe200078e025b */
[----:B------:R-:W-:-:S03]  /*2db0*/  ISETP.LT.AND P4, PT, R102, R2, P0 ;  /* 0x000000026600720c */ /* 0x000fc60000781270 */
[----:B0-----:R-:W-:Y:S01]  /*2dc0*/  IMAD R67, R164, 0x2, R97 ;  /* 0x00000002a4437824 */ /* 0x001fe200078e0261 */
[----:B------:R-:W-:-:S03]  /*2dd0*/  LEA R62, P2, R97, R3, 0x1 ;  /* 0x00000003613e7211 */ /* 0x000fc600078408ff */
[C---:B------:R-:W-:Y:S01]  /*2de0*/  IMAD R101, R164.reuse, 0x2, R67 ;  /* 0x00000002a4657824 */ /* 0x040fe200078e0243 */
[----:B------:R-:W-:Y:S02]  /*2df0*/  PRMT R145, RZ, 0x7610, R145 ;  /* 0x00007610ff917816 */ /* 0x000fe40000000091 */
[----:B------:R-:W-:Y:S01]  /*2e00*/  LEA.HI.X.SX32 R63, R97, R89, 0x1, P2 ;  /* 0x00000059613f7211 */ /* 0x000fe200010f0eff */
[----:B------:R-:W-:Y:S01]  /*2e10*/  IMAD R96, R164, 0x2, R101 ;  /* 0x00000002a4607824 */ /* 0x000fe200078e0265 */
[----:B------:R-:W-:-:S03]  /*2e20*/  LOP3.LUT R100, R40, 0x2a, RZ, 0xfc, !PT ;  /* 0x0000002a28647812 */ /* 0x000fc600078efcff */
[----:B------:R-:W-:Y:S01]  /*2e30*/  IMAD R102, R164, 0x2, R96 ;  /* 0x00000002a4667824 */ /* 0x000fe200078e0260 */
[----:B------:R0:W2:Y:S01]  /*2e40*/  @P4 LDG.E.U16 R145, desc[UR20][R62.64] ;  /* 0x000000143e914981 */ /* 0x0000a2000c1e1500 */
[-C--:B------:R-:W-:Y:S02]  /*2e50*/  ISETP.LT.AND P3, PT, R100, R2.reuse, P0 ;  /* 0x000000026400720c */ /* 0x080fe40000761270 */
[----:B------:R-:W-:Y:S01]  /*2e60*/  LOP3.LUT R100, R40, 0x30, RZ, 0xfc, !PT ;  /* 0x0000003028647812 */ /* 0x000fe200078efcff */
[----:B------:R-:W-:Y:S01]  /*2e70*/  IMAD R103, R164, 0x2, R102 ;  /* 0x00000002a4677824 */ /* 0x000fe200078e0266 */
[----:B------:R-:W-:Y:S02]  /*2e80*/  LEA R66, P5, R67, R3, 0x1 ;  /* 0x0000000343427211 */ /* 0x000fe400078a08ff */
[----:B------:R-:W-:Y:S01]  /*2e90*/  ISETP.LT.AND P2, PT, R100, R2, P0 ;  /* 0x000000026400720c */ /* 0x000fe20000741270 */
[----:B------:R-:W-:Y:S01]  /*2ea0*/  IMAD R100, R164, 0x2, R103 ;  /* 0x00000002a4647824 */ /* 0x000fe200078e0267 */
[----:B---3--:R3:W-:Y:S01]  /*2eb0*/  STL [R1+0x848], R148 ;  /* 0x0008489401007387 */ /* 0x0087e20000100800 */
[----:B------:R-:W-:-:S02]  /*2ec0*/  PRMT R158, RZ, 0x7610, R158 ;  /* 0x00007610ff9e7816 */ /* 0x000fc4000000009e */
[----:B0-----:R-:W-:Y:S01]  /*2ed0*/  LEA R62, P4, R102, R3, 0x1 ;  /* 0x00000003663e7211 */ /* 0x001fe200078808ff */
[----:B------:R-:W-:Y:S01]  /*2ee0*/  IMAD R97, R164, 0x2, R100 ;  /* 0x00000002a4617824 */ /* 0x000fe200078e0264 */
[-C--:B------:R-:W-:Y:S02]  /*2ef0*/  LEA.HI.X.SX32 R67, R67, R89.reuse, 0x1, P5 ;  /* 0x0000005943437211 */ /* 0x080fe400028f0eff */
[----:B------:R-:W-:Y:S02]  /*2f00*/  PRMT R141, RZ, 0x7610, R141 ;  /* 0x00007610ff8d7816 */ /* 0x000fe4000000008d */
[----:B---3--:R-:W-:Y:S01]  /*2f10*/  LOP3.LUT R148, R40, 0x38, RZ, 0xfc, !PT ;  /* 0x0000003828947812 */ /* 0x008fe200078efcff */
[----:B------:R0:W3:Y:S01]  /*2f20*/  @P3 LDG.E.U16 R158, desc[UR20][R66.64] ;  /* 0x00000014429e3981 */ /* 0x0000e2000c1e1500 */
[----:B------:R-:W-:Y:S01]  /*2f30*/  LEA.HI.X.SX32 R63, R102, R89, 0x1, P4 ;  /* 0x00000059663f7211 */ /* 0x000fe200020f0eff */
[----:B------:R-:W-:Y:S01]  /*2f40*/  IMAD R102, R164, 0x2, R97 ;  /* 0x00000002a4667824 */ /* 0x000fe200078e0261 */
[----:B------:R-:W-:-:S03]  /*2f50*/  ISETP.LT.AND P4, PT, R148, R2, P0 ;  /* 0x000000029400720c */ /* 0x000fc60000781270 */
[----:B------:R1:W3:Y:S01]  /*2f60*/  @P2 LDG.E.U16 R141, desc[UR20][R62.64] ;  /* 0x000000143e8d2981 */ /* 0x0002e2000c1e1500 */
[----:B------:R-:W-:Y:S02]  /*2f70*/  PRMT R143, RZ, 0x7610, R143 ;  /* 0x00007610ff8f7816 */ /* 0x000fe4000000008f */
[CC--:B0-----:R-:W-:Y:S02]  /*2f80*/  LEA R66, P2, R102.reuse, R3.reuse, 0x1 ;  /* 0x0000000366427211 */ /* 0x0c1fe400078408ff */
[----:B------:R-:W-:Y:S02]  /*2f90*/  PRMT R144, RZ, 0x7610, R144 ;  /* 0x00007610ff907816 */ /* 0x000fe40000000090 */
[C---:B-1----:R-:W-:Y:S02]  /*2fa0*/  LEA R62, P5, R103.reuse, R3, 0x1 ;  /* 0x00000003673e7211 */ /* 0x042fe400078a08ff */
[-C--:B------:R-:W-:Y:S02]  /*2fb0*/  LEA.HI.X.SX32 R67, R102, R89.reuse, 0x1, P2 ;  /* 0x0000005966437211 */ /* 0x080fe400010f0eff */
[----:B------:R-:W-:-:S03]  /*2fc0*/  LEA.HI.X.SX32 R63, R103, R89, 0x1, P5 ;  /* 0x00000059673f7211 */ /* 0x000fc600028f0eff */
[----:B------:R0:W3:Y:S04]  /*2fd0*/  @P4 LDG.E.U16 R143, desc[UR20][R66.64] ;  /* 0x00000014428f4981 */ /* 0x0000e8000c1e1500 */
[----:B----4-:R-:W-:Y:S04]  /*2fe0*/  STL [R1+0x858], R149 ;  /* 0x0008589501007387 */ /* 0x010fe80000100800 */
[----:B--2---:R-:W-:Y:S04]  /*2ff0*/  STL [R1+0x838], R159 ;  /* 0x0008389f01007387 */ /* 0x004fe80000100800 */
[----:B------:R-:W-:Y:S04]  /*3000*/  STL [R1+0x85c], R146 ;  /* 0x00085c9201007387 */ /* 0x000fe80000100800 */
[----:B------:R1:W-:Y:S02]  /*3010*/  STL [R1+0x834], R147 ;  /* 0x0008349301007387 */ /* 0x0003e40000100800 */
[----:B-1----:R-:W-:-:S04]  /*3020*/  LOP3.LUT R147, R40, 0x32, RZ, 0xfc, !PT ;  /* 0x0000003228937812 */ /* 0x002fc800078efcff */
[----:B------:R-:W-:-:S13]  /*3030*/  ISETP.LT.AND P3, PT, R147, R2, P0 ;  /* 0x000000029300720c */ /* 0x000fda0000761270 */
[----:B------:R1:W2:Y:S01]  /*3040*/  @P3 LDG.E.U16 R144, desc[UR20][R62.64] ;  /* 0x000000143e903981 */ /* 0x0002a2000c1e1500 */
[----:B------:R-:W-:Y:S01]  /*3050*/  IMAD R150, R164, 0x2, R92 ;  /* 0x00000002a4967824 */ /* 0x000fe200078e025c */
[----:B------:R-:W-:Y:S02]  /*3060*/  LOP3.LUT R147, R40, 0x3a, RZ, 0xfc, !PT ;  /* 0x0000003a28937812 */ /* 0x000fe400078efcff */
[----:B------:R4:W-:Y:S01]  /*3070*/  STL [R1+0x840], R145 ;  /* 0x0008409101007387 */ /* 0x0009e20000100800 */
[C---:B------:R-:W-:Y:S01]  /*3080*/  IMAD R102, R164.reuse, 0x2, R102 ;  /* 0x00000002a4667824 */ /* 0x040fe200078e0266 */
[----:B------:R-:W-:Y:S01]  /*3090*/  ISETP.LT.AND P2, PT, R147, R2, P0 ;  /* 0x000000029300720c */ /* 0x000fe20000741270 */
[----:B------:R-:W-:Y:S01]  /*30a0*/  IMAD R150, R164, 0x2, R150 ;  /* 0x00000002a4967824 */ /* 0x000fe200078e0296 */
[----:B----4-:R-:W-:-:S04]  /*30b0*/  LOP3.LUT R145, R40, 0xa, RZ, 0xfc, !PT ;  /* 0x0000000a28917812 */ /* 0x010fc800078efcff */
[----:B------:R-:W-:Y:S02]  /*30c0*/  ISETP.LT.AND P4, PT, R145, R2, P0 ;  /* 0x000000029100720c */ /* 0x000fe40000781270 */
[-C--:B0-----:R-:W-:Y:S02]  /*30d0*/  LEA R66, P5, R102, R3.reuse, 0x1 ;  /* 0x0000000366427211 */ /* 0x081fe400078a08ff */
[----:B-1----:R-:W-:Y:S02]  /*30e0*/  LEA R62, P3, R150, R3, 0x1 ;  /* 0x00000003963e7211 */ /* 0x002fe400078608ff */
[----:B------:R-:W-:Y:S02]  /*30f0*/  LOP3.LUT R147, R40, 0x12, RZ, 0xfc, !PT ;  /* 0x0000001228937812 */ /* 0x000fe400078efcff */
[----:B------:R-:W-:Y:S02]  /*3100*/  PRMT R140, RZ, 0x7610, R140 ;  /* 0x00007610ff8c7816 */ /* 0x000fe4000000008c */
[----:B------:R-:W-:-:S02]  /*3110*/  PRMT R142, RZ, 0x7610, R142 ;  /* 0x00007610ff8e7816 */ /* 0x000fc4000000008e */
[-C--:B------:R-:W-:Y:S02]  /*3120*/  LEA.HI.X.SX32 R67, R102, R89.reuse, 0x1, P5 ;  /* 0x0000005966437211 */ /* 0x080fe400028f0eff */
[----:B------:R-:W-:Y:S02]  /*3130*/  LEA.HI.X.SX32 R63, R150, R89, 0x1, P3 ;  /* 0x00000059963f7211 */ /* 0x000fe400018f0eff */
[----:B------:R-:W-:Y:S01]  /*3140*/  ISETP.LT.AND P3, PT, R147, R2, P0 ;  /* 0x000000029300720c */ /* 0x000fe20000761270 */
[----:B------:R0:W4:Y:S01]  /*3150*/  @P2 LDG.E.U16 R140, desc[UR20][R66.64] ;  /* 0x00000014428c2981 */ /* 0x000122000c1e1500 */
[----:B------:R-:W-:-:S03]  /*3160*/  LOP3.LUT R145, R40, 0x1c, RZ, 0xfc, !PT ;  /* 0x0000001c28917812 */ /* 0x000fc600078efcff */
[----:B------:R1:W4:Y:S01]  /*3170*/  @P4 LDG.E.U16 R142, desc[UR20][R62.64] ;  /* 0x000000143e8e4981 */ /* 0x000322000c1e1500 */
[----:B------:R-:W-:Y:S02]  /*3180*/  LOP3.LUT R147, R40, 0x24, RZ, 0xfc, !PT ;  /* 0x0000002428937812 */ /* 0x000fe400078efcff */
[----:B------:R-:W-:Y:S02]  /*3190*/  PRMT R146, RZ, 0x7610, R146 ;  /* 0x00007610ff927816 */ /* 0x000fe40000000092 */
[----:B0-----:R-:W-:Y:S02]  /*31a0*/  LEA R66, P4, R161, R3, 0x1 ;  /* 0x00000003a1427211 */ /* 0x001fe400078808ff */
[----:B------:R-:W-:Y:S02]  /*31b0*/  ISETP.LT.AND P2, PT, R145, R2, P0 ;  /* 0x000000029100720c */ /* 0x000fe40000741270 */
[----:B------:R-:W-:Y:S02]  /*31c0*/  LEA.HI.X.SX32 R67, R161, R89, 0x1, P4 ;  /* 0x00000059a1437211 */ /* 0x000fe400020f0eff */
[----:B-1----:R-:W-:-:S02]  /*31d0*/  LEA R62, P5, R98, R3, 0x1 ;  /* 0x00000003623e7211 */ /* 0x002fc400078a08ff */
[----:B------:R-:W-:Y:S01]  /*31e0*/  ISETP.LT.AND P4, PT, R147, R2, P0 ;  /* 0x000000029300720c */ /* 0x000fe20000781270 */
[----:B---3--:R-:W-:Y:S01]  /*31f0*/  STL [R1+0x83c], R158 ;  /* 0x00083c9e01007387 */ /* 0x008fe20000100800 */
[----:B------:R-:W-:-:S03]  /*3200*/  LEA.HI.X.SX32 R63, R98, R89, 0x1, P5 ;  /* 0x00000059623f7211 */ /* 0x000fc600028f0eff */
[----:B------:R0:W3:Y:S01]  /*3210*/  @P3 LDG.E.U16 R146, desc[UR20][R66.64] ;  /* 0x0000001442923981 */ /* 0x0000e2000c1e1500 */
[----:B------:R-:W-:-:S03]  /*3220*/  PRMT R98, RZ, 0x7610, R98 ;  /* 0x00007610ff627816 */ /* 0x000fc60000000062 */
[----:B------:R-:W-:Y:S01]  /*3230*/  STL [R1+0x860], R143 ;  /* 0x0008608f01007387 */ /* 0x000fe20000100800 */
[----:B0-----:R-:W-:-:S04]  /*3240*/  LEA R66, P5, R99, R3, 0x1 ;  /* 0x0000000363427211 */ /* 0x001fc800078a08ff */
[----:B------:R-:W-:-:S05]  /*3250*/  LEA.HI.X.SX32 R67, R99, R89, 0x1, P5 ;  /* 0x0000005963437211 */ /* 0x000fca00028f0eff */
[----:B------:R-:W3:Y:S04]  /*3260*/  @P4 LDG.E.U16 R98, desc[UR20][R66.64] ;  /* 0x0000001442624981 */ /* 0x000ee8000c1e1500 */
[----:B--2---:R0:W-:Y:S02]  /*3270*/  STL [R1+0x830], R144 ;  /* 0x0008309001007387 */ /* 0x0041e40000100800 */
[----:B0-----:R-:W-:-:S06]  /*3280*/  PRMT R144, RZ, 0x7610, R144 ;  /* 0x00007610ff907816 */ /* 0x001fcc0000000090 */
[----:B------:R0:W2:Y:S01]  /*3290*/  @P2 LDG.E.U16 R144, desc[UR20][R62.64] ;  /* 0x000000143e902981 */ /* 0x0000a2000c1e1500 */
[----:B------:R-:W-:-:S04]  /*32a0*/  LOP3.LUT R145, R40, 0x2c, RZ, 0xfc, !PT ;  /* 0x0000002c28917812 */ /* 0x000fc800078efcff */
[----:B------:R-:W-:Y:S02]  /*32b0*/  ISETP.LT.AND P3, PT, R145, R2, P0 ;  /* 0x000000029100720c */ /* 0x000fe40000761270 */
[----:B0-----:R-:W-:-:S04]  /*32c0*/  LEA R62, P2, R101, R3, 0x1 ;  /* 0x00000003653e7211 */ /* 0x001fc800078408ff */
[----:B------:R-:W-:Y:S01]  /*32d0*/  LEA.HI.X.SX32 R63, R101, R89, 0x1, P2 ;  /* 0x00000059653f7211 */ /* 0x000fe200010f0eff */
[----:B----4-:R-:W-:Y:S04]  /*32e0*/  STL.64 [R1+0x850], R140 ;  /* 0x0008508c01007387 */ /* 0x010fe80000100a00 */
[----:B------:R0:W-:Y:S02]  /*32f0*/  STL [R1+0x864], R142 ;  /* 0x0008648e01007387 */ /* 0x0001e40000100800 */
[----:B0-----:R-:W-:-:S06]  /*3300*/  PRMT R142, RZ, 0x7610, R142 ;  /* 0x00007610ff8e7816 */ /* 0x001fcc000000008e */
[----:B------:R0:W4:Y:S01]  /*3310*/  @P3 LDG.E.U16 R142, desc[UR20][R62.64] ;  /* 0x000000143e8e3981 */ /* 0x000122000c1e1500 */
[----:B------:R-:W-:-:S03]  /*3320*/  PRMT R141, RZ, 0x7610, R141 ;  /* 0x00007610ff8d7816 */ /* 0x000fc6000000008d */
[----:B--2---:R-:W-:Y:S04]  /*3330*/  STL [R1+0x2cc], R144 ;  /* 0x0002cc9001007387 */ /* 0x004fe80000100800 */
[----:B---3--:R1:W-:Y:S02]  /*3340*/  STL [R1+0x2c4], R98 ;  /* 0x0002c46201007387 */ /* 0x0083e40000100800 */
[----:B-1----:R-:W-:-:S04]  /*3350*/  LOP3.LUT R98, R40, 0x3c, RZ, 0xfc, !PT ;  /* 0x0000003c28627812 */ /* 0x002fc800078efcff */
[----:B------:R-:W-:Y:S01]  /*3360*/  ISETP.LT.AND P4, PT, R98, R2, P0 ;  /* 0x000000026200720c */ /* 0x000fe20000781270 */
[----:B------:R-:W-:-:S05]  /*3370*/  IMAD R98, R164, 0x2, R102 ;  /* 0x00000002a4627824 */ /* 0x000fca00078e0266 */
[----:B------:R-:W-:-:S04]  /*3380*/  LEA R66, P3, R98, R3, 0x1 ;  /* 0x0000000362427211 */ /* 0x000fc800078608ff */
[----:B------:R-:W-:-:S05]  /*3390*/  LEA.HI.X.SX32 R67, R98, R89, 0x1, P3 ;  /* 0x0000005962437211 */ /* 0x000fca00018f0eff */
[----:B------:R1:W2:Y:S01]  /*33a0*/  @P4 LDG.E.U16 R141, desc[UR20][R66.64] ;  /* 0x00000014428d4981 */ /* 0x0002a2000c1e1500 */
[----:B------:R-:W-:-:S04]  /*33b0*/  LOP3.LUT R144, R40, 0x34, RZ, 0xfc, !PT ;  /* 0x0000003428907812 */ /* 0x000fc800078efcff */
[-C--:B------:R-:W-:Y:S02]  /*33c0*/  ISETP.LT.AND P5, PT, R144, R2.reuse, P0 ;  /* 0x000000029000720c */ /* 0x080fe400007a1270 */
[----:B0-----:R-:W-:Y:S01]  /*33d0*/  LEA R62, P2, R100, R3, 0x1 ;  /* 0x00000003643e7211 */ /* 0x001fe200078408ff */
[----:B----4-:R0:W-:Y:S01]  /*33e0*/  STL [R1+0x2c0], R142 ;  /* 0x0002c08e01007387 */ /* 0x0101e20000100800 */
[----:B------:R-:W-:Y:S02]  /*33f0*/  LOP3.LUT R144, R40, 0xc, RZ, 0xfc, !PT ;  /* 0x0000000c28907812 */ /* 0x000fe400078efcff */
[----:B------:R-:W-:Y:S02]  /*3400*/  PRMT R143, RZ, 0x7610, R143 ;  /* 0x00007610ff8f7816 */ /* 0x000fe4000000008f */
[----:B------:R-:W-:Y:S02]  /*3410*/  LEA.HI.X.SX32 R63, R100, R89, 0x1, P2 ;  /* 0x00000059643f7211 */ /* 0x000fe400010f0eff */
[----:B------:R-:W-:-:S02]  /*3420*/  ISETP.LT.AND P2, PT, R144, R2, P0 ;  /* 0x000000029000720c */ /* 0x000fc40000741270 */
[----:B0-----:R-:W-:Y:S01]  /*3430*/  LOP3.LUT R142, R40, 0x14, RZ, 0xfc, !PT ;  /* 0x00000014288e7812 */ /* 0x001fe200078efcff */
[----:B------:R0:W3:Y:S03]  /*3440*/  @P5 LDG.E.U16 R143, desc[UR20][R62.64] ;  /* 0x000000143e8f5981 */ /* 0x0000e6000c1e1500 */
[----:B------:R-:W-:Y:S02]  /*3450*/  ISETP.LT.AND P3, PT, R142, R2, P0 ;  /* 0x000000028e00720c */ /* 0x000fe40000761270 */
[-C--:B-1----:R-:W-:Y:S02]  /*3460*/  LEA R66, P6, R160, R3.reuse, 0x1 ;  /* 0x00000003a0427211 */ /* 0x082fe400078c08ff */
[----:B------:R-:W-:Y:S02]  /*3470*/  PRMT R103, RZ, 0x7610, R103 ;  /* 0x00007610ff677816 */ /* 0x000fe40000000067 */
[----:B0-----:R-:W-:-:S02]  /*3480*/  LEA R62, P5, R163, R3, 0x1 ;  /* 0x00000003a33e7211 */ /* 0x001fc400078a08ff */
[----:B------:R-:W-:Y:S02]  /*3490*/  PRMT R102, RZ, 0x7610, R102 ;  /* 0x00007610ff667816 */ /* 0x000fe40000000066 */
[-C--:B------:R-:W-:Y:S01]  /*34a0*/  LEA.HI.X.SX32 R63, R163, R89.reuse, 0x1, P5 ;  /* 0x00000059a33f7211 */ /* 0x080fe200028f0eff */
[----:B------:R-:W-:Y:S01]  /*34b0*/  STL [R1+0x2c8], R146 ;  /* 0x0002c89201007387 */ /* 0x000fe20000100800 */
[----:B------:R-:W-:-:S03]  /*34c0*/  LEA.HI.X.SX32 R67, R160, R89, 0x1, P6 ;  /* 0x00000059a0437211 */ /* 0x000fc600030f0eff */
[----:B------:R0:W4:Y:S04]  /*34d0*/  @P2 LDG.E.U16 R103, desc[UR20][R62.64] ;  /* 0x000000143e672981 */ /* 0x000128000c1e1500 */
[----:B------:R-:W3:Y:S01]  /*34e0*/  @P3 LDG.E.U16 R102, desc[UR20][R66.64] ;  /* 0x0000001442663981 */ /* 0x000ee2000c1e1500 */
[----:B------:R-:W-:Y:S02]  /*34f0*/  PRMT R140, RZ, 0x7610, R140 ;  /* 0x00007610ff8c7816 */ /* 0x000fe4000000008c */
[----:B0-----:R-:W-:-:S04]  /*3500*/  LEA R62, P2, R90, R3, 0x1 ;  /* 0x000000035a3e7211 */ /* 0x001fc800078408ff */
[----:B------:R-:W-:Y:S02]  /*3510*/  LEA.HI.X.SX32 R63, R90, R89, 0x1, P2 ;  /* 0x000000595a3f7211 */ /* 0x000fe400010f0eff */
[C---:B------:R-:W-:Y:S02]  /*3520*/  LEA R90, P6, R91.reuse, R3, 0x1 ;  /* 0x000000035b5a7211 */ /* 0x040fe400078c08ff */
[----:B------:R-:W-:Y:S02]  /*3530*/  PRMT R101, RZ, 0x7610, R101 ;  /* 0x00007610ff657816 */ /* 0x000fe40000000065 */
[----:B------:R-:W-:Y:S01]  /*3540*/  LEA.HI.X.SX32 R91, R91, R89, 0x1, P6 ;  /* 0x000000595b5b7211 */ /* 0x000fe200030f0eff */
[----:B--2---:R0:W-:Y:S02]  /*3550*/  STL [R1+0x2b8], R141 ;  /* 0x0002b88d01007387 */ /* 0x0041e40000100800 */
[----:B0-----:R-:W-:-:S04]  /*3560*/  LOP3.LUT R141, R40, 0x1e, RZ, 0xfc, !PT ;  /* 0x0000001e288d7812 */ /* 0x001fc800078efcff */
[----:B------:R-:W-:Y:S02]  /*3570*/  ISETP.LT.AND P4, PT, R141, R2, P0 ;  /* 0x000000028d00720c */ /* 0x000fe40000781270 */
[----:B------:R-:W-:-:S04]  /*3580*/  LOP3.LUT R141, R40, 0x26, RZ, 0xfc, !PT ;  /* 0x00000026288d7812 */ /* 0x000fc800078efcff */
[----:B------:R-:W-:-:S07]  /*3590*/  ISETP.LT.AND P2, PT, R141, R2, P0 ;  /* 0x000000028d00720c */ /* 0x000fce0000741270 */
[----:B------:R0:W2:Y:S06]  /*35a0*/  @P4 LDG.E.U16 R140, desc[UR20][R62.64] ;  /* 0x000000143e8c4981 */ /* 0x0000ac000c1e1500 */
[----:B------:R1:W2:Y:S04]  /*35b0*/  @P2 LDG.E.U16 R101, desc[UR20][R90.64] ;  /* 0x000000145a652981 */ /* 0x0002a8000c1e1500 */
[----:B----4-:R-:W-:Y:S04]  /*35c0*/  STL [R1+0x2b4], R103 ;  /* 0x0002b46701007387 */ /* 0x010fe80000100800 */
[----:B---3--:R3:W-:Y:S01]  /*35d0*/  STL [R1+0x2b0], R102 ;  /* 0x0002b06601007387 */ /* 0x0087e20000100800 */
[----:B0-----:R-:W-:-:S02]  /*35e0*/  LEA R62, P6, R97, R3, 0x1 ;  /* 0x00000003613e7211 */ /* 0x001fc400078c08ff */
[----:B---3--:R-:W-:-:S04]  /*35f0*/  LOP3.LUT R102, R40, 0x36, RZ, 0xfc, !PT ;  /* 0x0000003628667812 */ /* 0x008fc800078efcff */
[----:B------:R-:W-:Y:S02]  /*3600*/  ISETP.LT.AND P3, PT, R102, R2, P0 ;  /* 0x000000026600720c */ /* 0x000fe40000761270 */
[----:B-1----:R-:W-:Y:S01]  /*3610*/  LOP3.LUT R90, R0, 0xc8, RZ, 0xfc, !PT ;  /* 0x000000c8005a7812 */ /* 0x002fe200078efcff */
[----:B------:R-:W-:Y:S01]  /*3620*/  STL [R1+0x2bc], R143 ;  /* 0x0002bc8f01007387 */ /* 0x000fe20000100800 */
[C---:B------:R-:W-:Y:S02]  /*3630*/  LEA R66, P5, R96.reuse, R3, 0x1 ;  /* 0x0000000360427211 */ /* 0x040fe400078a08ff */
[----:B------:R-:W-:Y:S01]  /*3640*/  PRMT R99, RZ, 0x7610, R99 ;  /* 0x00007610ff637816 */ /* 0x000fe20000000063 */
[----:B------:R0:W-:Y:S01]  /*3650*/  STL [R1+0x430], R90 ;  /* 0x0004305a01007387 */ /* 0x0001e20000100800 */
[-C--:B------:R-:W-:Y:S02]  /*3660*/  LEA.HI.X.SX32 R63, R97, R89.reuse, 0x1, P6 ;  /* 0x00000059613f7211 */ /* 0x080fe400030f0eff */
[----:B------:R-:W-:-:S02]  /*3670*/  LEA.HI.X.SX32 R67, R96, R89, 0x1, P5 ;  /* 0x0000005960437211 */ /* 0x000fc400028f0eff */
[----:B------:R-:W-:Y:S01]  /*3680*/  LEA R96, P5, R94, R3, 0x1 ;  /* 0x000000035e607211 */ /* 0x000fe200078a08ff */
[----:B------:R1:W3:Y:S01]  /*3690*/  @P3 LDG.E.U16 R99, desc[UR20][R62.64] ;  /* 0x000000143e633981 */ /* 0x0002e2000c1e1500 */
[----:B------:R-:W-:Y:S02]  /*36a0*/  LOP3.LUT R91, R40, 0xe, RZ, 0xfc, !PT ;  /* 0x0000000e285b7812 */ /* 0x000fe400078efcff */
[----:B------:R-:W-:Y:S02]  /*36b0*/  LEA.HI.X.SX32 R97, R94, R89, 0x1, P5 ;  /* 0x000000595e617211 */ /* 0x000fe400028f0eff */
[----:B------:R-:W-:Y:S02]  /*36c0*/  ISETP.LT.AND P3, PT, R91, R2, P0 ;  /* 0x000000025b00720c */ /* 0x000fe40000761270 */
[----:B-1----:R-:W-:Y:S02]  /*36d0*/  IABS R63, R90 ;  /* 0x0000005a003f7213 */ /* 0x002fe40000000000 */
[----:B0-----:R-:W-:-:S04]  /*36e0*/  LEA R90, P6, R93, R3, 0x1 ;  /* 0x000000035d5a7211 */ /* 0x001fc800078c08ff */
[----:B------:R-:W-:Y:S01]  /*36f0*/  LEA.HI.X.SX32 R91, R93, R89, 0x1, P6 ;  /* 0x000000595d5b7211 */ /* 0x000fe200030f0eff */
[----:B------:R-:W-:Y:S01]  /*3700*/  IMAD R98, R164, 0x2, R98 ;  /* 0x00000002a4627824 */ /* 0x000fe200078e0262 */
[----:B------:R-:W-:-:S04]  /*3710*/  LOP3.LUT R103, R40, 0x2e, RZ, 0xfc, !PT ;  /* 0x0000002e28677812 */ /* 0x000fc800078efcff */
[----:B------:R-:W-:Y:S02]  /*3720*/  ISETP.LT.AND P4, PT, R103, R2, P0 ;  /* 0x000000026700720c */ /* 0x000fe40000781270 */
[----:B------:R-:W-:-:S11]  /*3730*/  PRMT R100, RZ, 0x7610, R100 ;  /* 0x00007610ff647816 */ /* 0x000fd60000000064 */
[----:B------:R0:W4:Y:S04]  /*3740*/  @P4 LDG.E.U16 R100, desc[UR20][R66.64] ;  /* 0x0000001442644981 */ /* 0x000128000c1e1500 */
[----:B--2---:R1:W-:Y:S02]  /*3750*/  STL [R1+0x2ac], R140 ;  /* 0x0002ac8c01007387 */ /* 0x0043e40000100800 */
[----:B-1----:R-:W-:-:S04]  /*3760*/  LEA R140, P2, R95, R3, 0x1 ;  /* 0x000000035f8c7211 */ /* 0x002fc800078408ff */
[----:B------:R-:W-:Y:S01]  /*3770*/  LEA.HI.X.SX32 R141, R95, R89, 0x1, P2 ;  /* 0x000000595f8d7211 */ /* 0x000fe200010f0eff */
[----:B------:R-:W-:Y:S04]  /*3780*/  STL [R1+0x868], R2 ;  /* 0x0008680201007387 */ /* 0x000fe80000100800 */
[----:B------:R-:W-:Y:S04]  /*3790*/  STL.64 [R1+0x198], R140 ;  /* 0x0001988c01007387 */ /* 0x000fe80000100a00 */
[----:B------:R-:W-:Y:S04]  /*37a0*/  STL.64 [R1+0x190], R96 ;  /* 0x0001906001007387 */ /* 0x000fe80000100a00 */
[----:B------:R-:W-:Y:S04]  /*37b0*/  STL [R1+0x870], R140 ;  /* 0x0008708c01007387 */ /* 0x000fe80000100800 */
[----:B------:R-:W-:Y:S04]  /*37c0*/  STL [R1+0x86c], R141 ;  /* 0x00086c8d01007387 */ /* 0x000fe80000100800 */
[----:B------:R-:W-:Y:S04]  /*37d0*/  STL.64 [R1+0x188], R90 ;  /* 0x0001885a01007387 */ /* 0x000fe80000100a00 */
[----:B------:R1:W-:Y:S04]  /*37e0*/  STL [R1+0x5e0], R164 ;  /* 0x0005e0a401007387 */ /* 0x0003e80000100800 */
[----:B------:R-:W-:Y:S04]  /*37f0*/  STL [R1+0x2a8], R101 ;  /* 0x0002a86501007387 */ /* 0x000fe80000100800 */
[----:B-1----:R-:W2:Y:S01]  /*3800*/  LDL.LU R164, [R1+0x264] ;  /* 0x0002640001a47983 */ /* 0x002ea20000300800 */
[----:B0-----:R-:W-:-:S02]  /*3810*/  LOP3.LUT R67, R40, 0x16, RZ, 0xfc, !PT ;  /* 0x0000001628437812 */ /* 0x001fc400078efcff */
[----:B------:R-:W-:Y:S02]  /*3820*/  LEA R94, P5, R92, R3, 0x1 ;  /* 0x000000035c5e7211 */ /* 0x000fe400078a08ff */
[-C--:B------:R-:W-:Y:S01]  /*3830*/  ISETP.LT.AND P4, PT, R67, R2.reuse, P0 ;  /* 0x000000024300720c */ /* 0x080fe20000781270 */
[----:B------:R-:W-:Y:S01]  /*3840*/  IMAD.HI.U32 R67, R86, R63, RZ ;  /* 0x0000003f56437227 */ /* 0x000fe200078e00ff */
[----:B------:R-:W-:Y:S02]  /*3850*/  LOP3.LUT R66, R40, 0x3e, RZ, 0xfc, !PT ;  /* 0x0000003e28427812 */ /* 0x000fe400078efcff */
[----:B------:R-:W-:Y:S01]  /*3860*/  LEA R90, P6, R151, R3, 0x1 ;  /* 0x00000003975a7211 */ /* 0x000fe200078c08ff */
[----:B------:R-:W-:Y:S01]  /*3870*/  IMAD.MOV R67, RZ, RZ, -R67 ;  /* 0x000000ffff437224 */ /* 0x000fe200078e0a43 */
[----:B------:R-:W-:Y:S02]  /*3880*/  LEA.HI.X.SX32 R95, R92, R89, 0x1, P5 ;  /* 0x000000595c5f7211 */ /* 0x000fe400028f0eff */
[----:B------:R-:W-:-:S02]  /*3890*/  ISETP.LT.AND P2, PT, R66, R2, P0 ;  /* 0x000000024200720c */ /* 0x000fc40000741270 */
[----:B------:R-:W-:Y:S02]  /*38a0*/  LEA.HI.X.SX32 R91, R151, R89, 0x1, P6 ;  /* 0x00000059975b7211 */ /* 0x000fe400030f0eff */
[-C--:B------:R-:W-:Y:S02]  /*38b0*/  LEA R66, P6, R98, R3.reuse, 0x1 ;  /* 0x0000000362427211 */ /* 0x080fe400078c08ff */
[----:B------:R-:W-:Y:S02]  /*38c0*/  PRMT R51, RZ, 0x7610, R51 ;  /* 0x00007610ff337816 */ /* 0x000fe40000000033 */
[----:B------:R-:W-:Y:S02]  /*38d0*/  PRMT R2, RZ, 0x7610, R2 ;  /* 0x00007610ff027816 */ /* 0x000fe40000000002 */
[----:B------:R-:W-:Y:S01]  /*38e0*/  PRMT R93, RZ, 0x7610, R93 ;  /* 0x00007610ff5d7816 */ /* 0x000fe2000000005d */
[----:B----4-:R-:W-:Y:S04]  /*38f0*/  STL [R1+0x2a4], R100 ;  /* 0x0002a46401007387 */ /* 0x010fe80000100800 */
[----:B---3--:R-:W-:Y:S04]  /*3900*/  STL [R1+0x2a0], R99 ;  /* 0x0002a06301007387 */ /* 0x008fe80000100800 */
[----:B------:R-:W-:Y:S04]  /*3910*/  STL.64 [R1+0x180], R94 ;  /* 0x0001805e01007387 */ /* 0x000fe80000100a00 */
[----:B------:R-:W3:Y:S01]  /*3920*/  @P3 LDG.E.U16 R93, desc[UR20][R90.64] ;  /* 0x000000145a5d3981 */ /* 0x000ee2000c1e1500 */
[----:B--2---:R-:W-:Y:S01]  /*3930*/  LEA R62, P5, R164, R3, 0x1 ;  /* 0x00000003a43e7211 */ /* 0x004fe200078a08ff */
[----:B------:R-:W-:-:S03]  /*3940*/  IMAD R3, R4, R67, R63 ;  /* 0x0000004304037224 */ /* 0x000fc600078e023f */
[----:B------:R-:W-:-:S05]  /*3950*/  LEA.HI.X.SX32 R63, R164, R89, 0x1, P5 ;  /* 0x00000059a43f7211 */ /* 0x000fca00028f0eff */
[----:B------:R-:W2:Y:S01]  /*3960*/  @P4 LDG.E.U16 R51, desc[UR20][R62.64] ;  /* 0x000000143e334981 */ /* 0x000ea2000c1e1500 */
[----:B------:R-:W-:-:S05]  /*3970*/  LEA.HI.X.SX32 R67, R98, R89, 0x1, P6 ;  /* 0x0000005962437211 */ /* 0x000fca00030f0eff */
[----:B------:R-:W4:Y:S04]  /*3980*/  @P2 LDG.E.U16 R2, desc[UR20][R66.64] ;  /* 0x0000001442022981 */ /* 0x000f28000c1e1500 */
[----:B------:R-:W-:Y:S04]  /*3990*/  STL [R1+0x5e4], R164 ;  /* 0x0005e4a401007387 */ /* 0x000fe80000100800 */
[----:B------:R-:W-:Y:S04]  /*39a0*/  STL [R1+0x650], R164 ;  /* 0x000650a401007387 */ /* 0x000fe80000100800 */
[----:B------:R-:W3:Y:S01]  /*39b0*/  LDL R151, [R1+0x3c0] ;  /* 0x0003c00001977983 */ /* 0x000ee20000100800 */
[----:B------:R-:W-:Y:S01]  /*39c0*/  ISETP.GT.U32.AND P2, PT, R4, R85, PT ;  /* 0x000000550400720c */ /* 0x000fe20003f44070 */
[----:B------:R-:W-:Y:S01]  /*39d0*/  IMAD R163, R162, R165, RZ ;  /* 0x000000a5a2a37224 */ /* 0x000fe200078e02ff */
[----:B------:R-:W-:-:S11]  /*39e0*/  LOP3.LUT R140, R0, 0xca, RZ, 0xfc, !PT ;  /* 0x000000ca008c7812 */ /* 0x000fd600078efcff */
[----:B------:R-:W-:-:S05]  /*39f0*/  @!P2 IMAD.IADD R85, R85, 0x1, -R4 ;  /* 0x000000015555a824 */ /* 0x000fca00078e0a04 */
[----:B------:R-:W-:Y:S02]  /*3a00*/  ISETP.GT.U32.AND P6, PT, R4, R85, PT ;  /* 0x000000550400720c */ /* 0x000fe40003fc4070 */
[----:B------:R-:W-:Y:S02]  /*3a10*/  LOP3.LUT R141, R0, 0xcc, RZ, 0xfc, !PT ;  /* 0x000000cc008d7812 */ /* 0x000fe400078efcff */
[----:B------:R-:W-:-:S04]  /*3a20*/  LEA R162, P4, R163, UR18, 0x1 ;  /* 0x00000012a3a27c11 */ /* 0x000fc8000f8808ff */
[----:B------:R-:W-:-:S05]  /*3a30*/  LEA.HI.X.SX32 R163, R163, UR19, 0x1, P4 ;  /* 0x00000013a3a37c11 */ /* 0x000fca000a0f0eff */
[----:B------:R-:W-:Y:S01]  /*3a40*/  @!P6 IMAD.IADD R85, R85, 0x1, -R4 ;  /* 0x000000015555e824 */ /* 0x000fe200078e0a04 */
[----:B------:R-:W-:Y:S01]  /*3a50*/  ISETP.GT.U32.AND P3, PT, R4, R83, PT ;  /* 0x000000530400720c */ /* 0x000fe20003f64070 */
[----:B--2---:R0:W-:Y:S04]  /*3a60*/  STL [R1+0x258], R51 ;  /* 0x0002583301007387 */ /* 0x0041e80000100800 */
[----:B0-----:R-:W2:Y:S04]  /*3a70*/  LDL R51, [R1+0x304] ;  /* 0x0003040001337983 */ /* 0x001ea80000100800 */
[----:B------:R-:W-:Y:S04]  /*3a80*/  STL [R1+0x530], R165 ;  /* 0x000530a501007387 */ /* 0x000fe80000100800 */
[----:B------:R-:W-:Y:S04]  /*3a90*/  STL [R1+0x654], R165 ;  /* 0x000654a501007387 */ /* 0x000fe80000100800 */
[----:B------:R-:W-:Y:S04]  /*3aa0*/  STL.64 [R1+0x760], R164 ;  /* 0x000760a401007387 */ /* 0x000fe80000100a00 */
[----:B----4-:R0:W-:Y:S04]  /*3ab0*/  STL [R1+0x254], R2 ;  /* 0x0002540201007387 */ /* 0x0101e80000100800 */
[----:B------:R-:W-:Y:S01]  /*3ac0*/  STL [R1+0x42c], R140 ;  /* 0x00042c8c01007387 */ /* 0x000fe20000100800 */
[----:B0-----:R-:W-:-:S03]  /*3ad0*/  LOP3.LUT R2, R0, 0xd0, RZ, 0xfc, !PT ;  /* 0x000000d000027812 */ /* 0x001fc600078efcff */
[----:B------:R-:W-:Y:S01]  /*3ae0*/  STL [R1+0x428], R141 ;  /* 0x0004288d01007387 */ /* 0x000fe20000100800 */
[----:B---3--:R-:W-:-:S03]  /*3af0*/  ISETP.GE.AND P6, PT, R151, RZ, PT ;  /* 0x000000ff9700720c */ /* 0x008fc60003fc6270 */
[----:B------:R-:W-:Y:S04]  /*3b00*/  STL [R1+0x810], R162 ;  /* 0x000810a201007387 */ /* 0x000fe80000100800 */
[----:B------:R-:W-:Y:S04]  /*3b10*/  STL [R1+0x424], R2 ;  /* 0x0004240201007387 */ /* 0x000fe80000100800 */
[----:B------:R-:W-:Y:S04]  /*3b20*/  STL [R1+0x29c], R93 ;  /* 0x00029c5d01007387 */ /* 0x000fe80000100800 */
[----:B------:R-:W-:Y:S04]  /*3b30*/  STL [R1+0x814], R163 ;  /* 0x000814a301007387 */ /* 0x000fe80000100800 */
[----:B------:R-:W3:Y:S01]  /*3b40*/  LDL R151, [R1+0x37c] ;  /* 0x00037c0001977983 */ /* 0x000ee20000100800 */
[----:B------:R-:W-:Y:S01]  /*3b50*/  ISETP.GT.U32.AND P5, PT, R4, R84, PT ;  /* 0x000000540400720c */ /* 0x000fe20003fa4070 */
[----:B------:R-:W-:-:S05]  /*3b60*/  @!P3 IMAD.IADD R83, R83, 0x1, -R4 ;  /* 0x000000015353b824 */ /* 0x000fca00078e0a04 */
[----:B------:R-:W-:-:S07]  /*3b70*/  ISETP.GT.U32.AND P3, PT, R4, R83, PT ;  /* 0x000000530400720c */ /* 0x000fce0003f64070 */
[----:B------:R-:W-:Y:S01]  /*3b80*/  @!P5 IMAD.IADD R84, R84, 0x1, -R4 ;  /* 0x000000015454d824 */ /* 0x000fe200078e0a04 */
[----:B------:R-:W-:-:S04]  /*3b90*/  ISETP.GT.U32.AND P5, PT, R4, R82, PT ;  /* 0x000000520400720c */ /* 0x000fc80003fa4070 */
[----:B------:R-:W-:Y:S01]  /*3ba0*/  ISETP.GT.U32.AND P2, PT, R4, R84, PT ;  /* 0x000000540400720c */ /* 0x000fe20003f44070 */
[----:B------:R-:W-:Y:S01]  /*3bb0*/  @!P3 IMAD.IADD R83, R83, 0x1, -R4 ;  /* 0x000000015353b824 */ /* 0x000fe200078e0a04 */
[----:B------:R-:W-:-:S07]  /*3bc0*/  ISETP.GE.AND P3, PT, R0, RZ, PT ;  /* 0x000000ff0000720c */ /* 0x000fce0003f66270 */
[----:B------:R-:W-:Y:S01]  /*3bd0*/  @!P5 IMAD.IADD R82, R82, 0x1, -R4 ;  /* 0x000000015252d824 */ /* 0x000fe200078e0a04 */
[----:B------:R-:W-:-:S03]  /*3be0*/  ISETP.GE.AND P5, PT, R157, RZ, PT ;  /* 0x000000ff9d00720c */ /* 0x000fc60003fa6270 */
[----:B------:R-:W-:Y:S01]  /*3bf0*/  @!P2 IMAD.IADD R84, R84, 0x1, -R4 ;  /* 0x000000015454a824 */ /* 0x000fe200078e0a04 */
[----:B------:R-:W-:-:S03]  /*3c00*/  LOP3.LUT R142, R0, 0xd2, RZ, 0xfc, !PT ;  /* 0x000000d2008e7812 */ /* 0x000fc600078efcff */
[----:B------:R-:W-:Y:S01]  /*3c10*/  IMAD.MOV.U32 R157, RZ, RZ, R84 ;  /* 0x000000ffff9d7224 */ /* 0x000fe200078e0054 */
[C---:B------:R-:W-:Y:S01]  /*3c20*/  LOP3.LUT R143, R0.reuse, 0xd4, RZ, 0xfc, !PT ;  /* 0x000000d4008f7812 */ /* 0x040fe200078efcff */
[----:B------:R-:W-:Y:S02]  /*3c30*/  @!P3 IMAD.MOV R85, RZ, RZ, -R85 ;  /* 0x000000ffff55b224 */ /* 0x000fe400078e0a55 */
[----:B------:R-:W-:Y:S01]  /*3c40*/  @!P6 IMAD.MOV R157, RZ, RZ, -R157 ;  /* 0x000000ffff9de224 */ /* 0x000fe200078e0a9d */
[----:B------:R-:W-:Y:S01]  /*3c50*/  LOP3.LUT R146, R0, 0xd8, RZ, 0xfc, !PT ;  /* 0x000000d800927812 */ /* 0x000fe200078efcff */
[----:B------:R-:W-:Y:S01]  /*3c60*/  STL [R1+0x420], R142 ;  /* 0x0004208e01007387 */ /* 0x000fe20000100800 */
[----:B------:R-:W-:-:S03]  /*3c70*/  @!P5 IMAD.MOV R83, RZ, RZ, -R83 ;  /* 0x000000ffff53d224 */ /* 0x000fc600078e0a53 */
[----:B------:R-:W-:Y:S04]  /*3c80*/  STL [R1+0x800], R157 ;  /* 0x0008009d01007387 */ /* 0x000fe80000100800 */
[----:B------:R-:W-:Y:S04]  /*3c90*/  STL [R1+0x41c], R143 ;  /* 0x00041c8f01007387 */ /* 0x000fe80000100800 */
[----:B------:R-:W-:Y:S04]  /*3ca0*/  STL [R1+0x818], R85 ;  /* 0x0008185501007387 */ /* 0x000fe80000100800 */
[----:B------:R-:W-:Y:S04]  /*3cb0*/  STL [R1+0x418], R146 ;  /* 0x0004189201007387 */ /* 0x000fe80000100800 */
[----:B------:R-:W-:Y:S01]  /*3cc0*/  STL [R1+0x81c], R83 ;  /* 0x00081c5301007387 */ /* 0x000fe20000100800 */
[----:B------:R-:W-:-:S13]  /*3cd0*/  ISETP.GT.U32.AND P5, PT, R4, R79, PT ;  /* 0x0000004f0400720c */ /* 0x000fda0003fa4070 */
[----:B------:R-:W-:Y:S01]  /*3ce0*/  @!P5 IMAD.IADD R79, R79, 0x1, -R4 ;  /* 0x000000014f4fd824 */ /* 0x000fe200078e0a04 */
[----:B--2---:R-:W-:Y:S02]  /*3cf0*/  ISETP.GE.AND P3, PT, R51, RZ, PT ;  /* 0x000000ff3300720c */ /* 0x004fe40003f66270 */
[----:B------:R-:W2:Y:S01]  /*3d00*/  LDL R51, [R1+0x378] ;  /* 0x0003780001337983 */ /* 0x000ea20000100800 */
[----:B---3--:R-:W-:-:S03]  /*3d10*/  ISETP.GE.AND P5, PT, R151, RZ, PT ;  /* 0x000000ff9700720c */ /* 0x008fc60003fa6270 */
[----:B------:R-:W3:Y:S01]  /*3d20*/  LDL R151, [R1+0x374] ;  /* 0x0003740001977983 */ /* 0x000ee20000100800 */
[C---:B------:R-:W-:Y:S02]  /*3d30*/  ISETP.GT.U32.AND P4, PT, R4.reuse, R80, PT ;  /* 0x000000500400720c */ /* 0x040fe40003f84070 */
[----:B------:R-:W-:-:S11]  /*3d40*/  ISETP.GT.U32.AND P2, PT, R4, R81, PT ;  /* 0x000000510400720c */ /* 0x000fd60003f44070 */
[----:B------:R-:W-:-:S05]  /*3d50*/  @!P4 IMAD.IADD R80, R80, 0x1, -R4 ;  /* 0x000000015050c824 */ /* 0x000fca00078e0a04 */
[C---:B------:R-:W-:Y:S01]  /*3d60*/  ISETP.GT.U32.AND P6, PT, R4.reuse, R80, PT ;  /* 0x000000500400720c */ /* 0x040fe20003fc4070 */
[----:B------:R-:W-:Y:S01]  /*3d70*/  @!P2 IMAD.IADD R81, R81, 0x1, -R4 ;  /* 0x000000015151a824 */ /* 0x000fe200078e0a04 */
[----:B------:R-:W-:-:S11]  /*3d80*/  ISETP.GT.U32.AND P2, PT, R4, R82, PT ;  /* 0x000000520400720c */ /* 0x000fd60003f44070 */
[--C-:B------:R-:W-:Y:S01]  /*3d90*/  @!P6 IMAD.IADD R80, R80, 0x1, -R4.reuse ;  /* 0x000000015050e824 */ /* 0x100fe200078e0a04 */
[C---:B------:R-:W-:Y:S02]  /*3da0*/  ISETP.GT.U32.AND P6, PT, R4.reuse, R77, PT ;  /* 0x0000004d0400720c */ /* 0x040fe40003fc4070 */
[----:B------:R-:W-:Y:S01]  /*3db0*/  ISETP.GT.U32.AND P4, PT, R4, R81, PT ;  /* 0x000000510400720c */ /* 0x000fe20003f84070 */
[----:B------:R-:W-:Y:S01]  /*3dc0*/  @!P2 IMAD.IADD R82, R82, 0x1, -R4 ;  /* 0x000000015252a824 */ /* 0x000fe200078e0a04 */
[----:B------:R-:W-:-:S09]  /*3dd0*/  ISETP.GE.AND P2, PT, R104, RZ, PT ;  /* 0x000000ff6800720c */ /* 0x000fd20003f46270 */
[----:B------:R-:W-:-:S05]  /*3de0*/  @!P6 IMAD.IADD R77, R77, 0x1, -R4 ;  /* 0x000000014d4de824 */ /* 0x000fca00078e0a04 */
[----:B------:R-:W-:Y:S01]  /*3df0*/  ISETP.GT.U32.AND P6, PT, R4, R77, PT ;  /* 0x0000004d0400720c */ /* 0x000fe20003fc4070 */
[----:B------:R-:W-:Y:S02]  /*3e00*/  @!P4 IMAD.IADD R81, R81, 0x1, -R4 ;  /* 0x000000015151c824 */ /* 0x000fe400078e0a04 */
[----:B------:R-:W-:Y:S02]  /*3e10*/  @!P3 IMAD.MOV R82, RZ, RZ, -R82 ;  /* 0x000000ffff52b224 */ /* 0x000fe400078e0a52 */
[----:B------:R-:W-:Y:S02]  /*3e20*/  @!P2 IMAD.MOV R81, RZ, RZ, -R81 ;  /* 0x000000ffff51a224 */ /* 0x000fe400078e0a51 */
[----:B------:R-:W-:Y:S01]  /*3e30*/  @!P5 IMAD.MOV R80, RZ, RZ, -R80 ;  /* 0x000000ffff50d224 */ /* 0x000fe200078e0a50 */
[----:B------:R0:W-:Y:S04]  /*3e40*/  STL [R1+0x820], R82 ;  /* 0x0008205201007387 */ /* 0x0001e80000100800 */
[----:B------:R-:W-:Y:S01]  /*3e50*/  STL [R1+0x824], R81 ;  /* 0x0008245101007387 */ /* 0x000fe20000100800 */
[----:B------:R-:W-:-:S03]  /*3e60*/  @!P6 IMAD.IADD R77, R77, 0x1, -R4 ;  /* 0x000000014d4de824 */ /* 0x000fc600078e0a04 */
[----:B------:R-:W-:Y:S01]  /*3e70*/  STL [R1+0x828], R80 ;  /* 0x0008285001007387 */ /* 0x000fe20000100800 */
[----:B------:R-:W-:-:S13]  /*3e80*/  ISETP.GT.U32.AND P2, PT, R4, R76, PT ;  /* 0x0000004c0400720c */ /* 0x000fda0003f44070 */
[----:B------:R-:W-:Y:S01]  /*3e90*/  @!P2 IMAD.IADD R76, R76, 0x1, -R4 ;  /* 0x000000014c4ca824 */ /* 0x000fe200078e0a04 */
[----:B--2---:R-:W-:Y:S02]  /*3ea0*/  ISETP.GE.AND P6, PT, R51, RZ, PT ;  /* 0x000000ff3300720c */ /* 0x004fe40003fc6270 */
[----:B------:R-:W2:Y:S01]  /*3eb0*/  LDL R51, [R1+0x32c] ;  /* 0x00032c0001337983 */ /* 0x000ea20000100800 */
[----:B---3--:R-:W-:-:S03]  /*3ec0*/  ISETP.GE.AND P2, PT, R151, RZ, PT ;  /* 0x000000ff9700720c */ /* 0x008fc60003f46270 */
[----:B------:R-:W3:Y:S01]  /*3ed0*/  LDL R151, [R1+0x328] ;  /* 0x0003280001977983 */ /* 0x000ee20000100800 */
[----:B------:R-:W-:-:S13]  /*3ee0*/  ISETP.GT.U32.AND P4, PT, R4, R78, PT ;  /* 0x0000004e0400720c */ /* 0x000fda0003f84070 */
[----:B------:R-:W-:Y:S01]  /*3ef0*/  @!P4 IMAD.IADD R78, R78, 0x1, -R4 ;  /* 0x000000014e4ec824 */ /* 0x000fe200078e0a04 */
[----:B------:R-:W-:-:S13]  /*3f00*/  ISETP.GT.U32.AND P4, PT, R4, R79, PT ;  /* 0x0000004f0400720c */ /* 0x000fda0003f84070 */
[----:B------:R-:W-:Y:S01]  /*3f10*/  @!P4 IMAD.IADD R79, R79, 0x1, -R4 ;  /* 0x000000014f4fc824 */ /* 0x000fe200078e0a04 */
[C---:B------:R-:W-:Y:S02]  /*3f20*/  ISETP.GT.U32.AND P4, PT, R4.reuse, R74, PT ;  /* 0x0000004a0400720c */ /* 0x040fe40003f84070 */
[----:B------:R-:W-:-:S11]  /*3f30*/  ISETP.GT.U32.AND P3, PT, R4, R78, PT ;  /* 0x0000004e0400720c */ /* 0x000fd60003f64070 */
[--C-:B------:R-:W-:Y:S01]  /*3f40*/  @!P4 IMAD.IADD R74, R74, 0x1, -R4.reuse ;  /* 0x000000014a4ac824 */ /* 0x100fe200078e0a04 */
[C---:B------:R-:W-:Y:S02]  /*3f50*/  ISETP.GT.U32.AND P4, PT, R4.reuse, R76, PT ;  /* 0x0000004c0400720c */ /* 0x040fe40003f84070 */
[----:B------:R-:W-:Y:S01]  /*3f60*/  ISETP.GT.U32.AND P5, PT, R4, R75, PT ;  /* 0x0000004b0400720c */ /* 0x000fe20003fa4070 */
[----:B------:R-:W-:Y:S01]  /*3f70*/  @!P3 IMAD.IADD R78, R78, 0x1, -R4 ;  /* 0x000000014e4eb824 */ /* 0x000fe200078e0a04 */
[----:B------:R-:W-:-:S09]  /*3f80*/  LOP3.LUT R149, R0, 0xda, RZ, 0xfc, !PT ;  /* 0x000000da00957812 */ /* 0x000fd200078efcff */
[--C-:B------:R-:W-:Y:S01]  /*3f90*/  @!P4 IMAD.IADD R76, R76, 0x1, -R4.reuse ;  /* 0x000000014c4cc824 */ /* 0x100fe200078e0a04 */
[C---:B------:R-:W-:Y:S02]  /*3fa0*/  ISETP.GT.U32.AND P4, PT, R4.reuse, R72, PT ;  /* 0x000000480400720c */ /* 0x040fe40003f84070 */
[----:B------:R-:W-:Y:S02]  /*3fb0*/  ISETP.GT.U32.AND P3, PT, R4, R73, PT ;  /* 0x000000490400720c */ /* 0x000fe40003f64070 */
[C---:B0-----:R-:W-:Y:S02]  /*3fc0*/  LOP3.LUT R82, R0.reuse, 0xdc, RZ, 0xfc, !PT ;  /* 0x000000dc00527812 */ /* 0x041fe400078efcff */
[----:B------:R-:W-:Y:S01]  /*3fd0*/  LOP3.LUT R83, R0, 0xe0, RZ, 0xfc, !PT ;  /* 0x000000e000537812 */ /* 0x000fe200078efcff */
[----:B------:R-:W-:Y:S04]  /*3fe0*/  STL [R1+0x414], R149 ;  /* 0x0004149501007387 */ /* 0x000fe80000100800 */
[----:B------:R-:W-:Y:S02]  /*3ff0*/  STL [R1+0x410], R82 ;  /* 0x0004105201007387 */ /* 0x000fe40000100800 */
[----:B------:R-:W-:-:S02]  /*4000*/  @!P4 IMAD.IADD R72, R72, 0x1, -R4 ;  /* 0x000000014848c824 */ /* 0x000fc400078e0a04 */
[----:B------:R-:W-:Y:S01]  /*4010*/  STL [R1+0x40c], R83 ;  /* 0x00040c5301007387 */ /* 0x000fe20000100800 */
[--C-:B------:R-:W-:Y:S02]  /*4020*/  @!P5 IMAD.IADD R75, R75, 0x1, -R4.reuse ;  /* 0x000000014b4bd824 */ /* 0x100fe400078e0a04 */
[----:B------:R-:W-:-:S03]  /*4030*/  @!P3 IMAD.IADD R73, R73, 0x1, -R4 ;  /* 0x000000014949b824 */ /* 0x000fc600078e0a04 */
[----:B------:R-:W-:-:S13]  /*4040*/  ISETP.GT.U32.AND P3, PT, R4, R75, PT ;  /* 0x0000004b0400720c */ /* 0x000fda0003f64070 */
[----:B------:R-:W-:Y:S01]  /*4050*/  @!P3 IMAD.IADD R75, R75, 0x1, -R4 ;  /* 0x000000014b4bb824 */ /* 0x000fe200078e0a04 */
[----:B------:R-:W-:-:S13]  /*4060*/  ISETP.GT.U32.AND P3, PT, R4, R71, PT ;  /* 0x000000470400720c */ /* 0x000fda0003f64070 */
[----:B------:R-:W-:Y:S01]  /*4070*/  @!P3 IMAD.IADD R71, R71, 0x1, -R4 ;  /* 0x000000014747b824 */ /* 0x000fe200078e0a04 */
[----:B--2---:R-:W-:Y:S02]  /*4080*/  ISETP.GE.AND P4, PT, R51, RZ, PT ;  /* 0x000000ff3300720c */ /* 0x004fe40003f86270 */
[----:B------:R-:W2:Y:S01]  /*4090*/  LDL R51, [R1+0x36c] ;  /* 0x00036c0001337983 */ /* 0x000ea20000100800 */
[----:B---3--:R-:W-:-:S03]  /*40a0*/  ISETP.GE.AND P3, PT, R151, RZ, PT ;  /* 0x000000ff9700720c */ /* 0x008fc60003f66270 */
[----:B------:R-:W3:Y:S01]  /*40b0*/  LDL R151, [R1+0x364] ;  /* 0x0003640001977983 */ /* 0x000ee20000100800 */
[----:B------:R-:W-:Y:S01]  /*40c0*/  @!P6 IMAD.MOV R79, RZ, RZ, -R79 ;  /* 0x000000ffff4fe224 */ /* 0x000fe200078e0a4f */
[----:B------:R-:W-:Y:S02]  /*40d0*/  ISETP.GT.U32.AND P6, PT, R4, R73, PT ;  /* 0x000000490400720c */ /* 0x000fe40003fc4070 */
[----:B------:R-:W-:-:S11]  /*40e0*/  ISETP.GE.AND P5, PT, R109, RZ, PT ;  /* 0x000000ff6d00720c */ /* 0x000fd60003fa6270 */
[----:B------:R-:W-:Y:S01]  /*40f0*/  @!P6 IMAD.IADD R73, R73, 0x1, -R4 ;  /* 0x000000014949e824 */ /* 0x000fe200078e0a04 */
[----:B------:R-:W-:Y:S01]  /*4100*/  ISETP.GT.U32.AND P6, PT, R4, R70, PT ;  /* 0x000000460400720c */ /* 0x000fe20003fc4070 */
[----:B------:R-:W-:Y:S01]  /*4110*/  @!P5 IMAD.MOV R77, RZ, RZ, -R77 ;  /* 0x000000ffff4dd224 */ /* 0x000fe200078e0a4d */
[----:B------:R-:W-:-:S11]  /*4120*/  ISETP.GE.AND P5, PT, R107, RZ, PT ;  /* 0x000000ff6b00720c */ /* 0x000fd60003fa6270 */
[----:B------:R-:W-:Y:S02]  /*4130*/  @!P6 IMAD.IADD R70, R70, 0x1, -R4 ;  /* 0x000000014646e824 */ /* 0x000fe400078e0a04 */
[----:B------:R-:W-:-:S03]  /*4140*/  @!P5 IMAD.MOV R76, RZ, RZ, -R76 ;  /* 0x000000ffff4cd224 */ /* 0x000fc600078e0a4c */
[----:B------:R-:W-:Y:S02]  /*4150*/  ISETP.GT.U32.AND P5, PT, R4, R70, PT ;  /* 0x000000460400720c */ /* 0x000fe40003fa4070 */
[----:B------:R-:W-:-:S05]  /*4160*/  LOP3.LUT R148, R0, 0xe2, RZ, 0xfc, !PT ;  /* 0x000000e200947812 */ /* 0x000fca00078efcff */
[----:B------:R-:W-:Y:S04]  /*4170*/  STL [R1+0x408], R148 ;  /* 0x0004089401007387 */ /* 0x000fe80000100800 */
[----:B------:R-:W4:Y:S02]  /*4180*/  LDL R150, [R1+0x360] ;  /* 0x0003600001967983 */ /* 0x000f240000100800 */
[----:B------:R-:W-:Y:S02]  /*4190*/  @!P5 IMAD.IADD R70, R70, 0x1, -R4 ;  /* 0x000000014646d824 */ /* 0x000fe400078e0a04 */
[----:B------:R-:W4:Y:S01]  /*41a0*/  LDL R161, [R1+0x358] ;  /* 0x0003580001a17983 */ /* 0x000f220000100800 */
[----:B------:R-:W-:-:S03]  /*41b0*/  IMAD.MOV.U32 R84, RZ, RZ, R73 ;  /* 0x000000ffff547224 */ /* 0x000fc600078e0049 */
[----:B------:R-:W4:Y:S01]  /*41c0*/  LDL R160, [R1+0x35c] ;  /* 0x00035c0001a07983 */ /* 0x000f220000100800 */
[----:B------:R-:W-:Y:S01]  /*41d0*/  @!P3 IMAD.MOV R84, RZ, RZ, -R84 ;  /* 0x000000ffff54b224 */ /* 0x000fe200078e0a54 */
[----:B------:R-:W-:-:S13]  /*41e0*/  ISETP.GT.U32.AND P3, PT, R4, R68, PT ;  /* 0x000000440400720c */ /* 0x000fda0003f64070 */
[----:B------:R-:W-:Y:S01]  /*41f0*/  @!P3 IMAD.IADD R68, R68, 0x1, -R4 ;  /* 0x000000014444b824 */ /* 0x000fe200078e0a04 */
[----:B--2---:R-:W-:Y:S02]  /*4200*/  ISETP.GE.AND P5, PT, R51, RZ, PT ;  /* 0x000000ff3300720c */ /* 0x004fe40003fa6270 */
[----:B------:R-:W2:Y:S01]  /*4210*/  LDL R51, [R1+0x354] ;  /* 0x0003540001337983 */ /* 0x000ea20000100800 */
[----:B---3--:R-:W-:-:S03]  /*4220*/  ISETP.GE.AND P3, PT, R151, RZ, PT ;  /* 0x000000ff9700720c */ /* 0x008fc60003f66270 */
[----:B------:R-:W3:Y:S01]  /*4230*/  LDL R151, [R1+0x350] ;  /* 0x0003500001977983 */ /* 0x000ee20000100800 */
[----:B------:R-:W-:Y:S01]  /*4240*/  @!P2 IMAD.MOV R78, RZ, RZ, -R78 ;  /* 0x000000ffff4ea224 */ /* 0x000fe200078e0a4e */
[C---:B------:R-:W-:Y:S02]  /*4250*/  ISETP.GT.U32.AND P2, PT, R4.reuse, R74, PT ;  /* 0x0000004a0400720c */ /* 0x040fe40003f44070 */
[----:B------:R-:W-:Y:S02]  /*4260*/  ISETP.GT.U32.AND P6, PT, R4, R72, PT ;  /* 0x000000480400720c */ /* 0x000fe40003fc4070 */
[----:B------:R-:W-:-:S09]  /*4270*/  IABS R89, R140 ;  /* 0x0000008c00597213 */ /* 0x000fd20000000000 */
[----:B------:R-:W-:Y:S01]  /*4280*/  @!P2 IMAD.IADD R74, R74, 0x1, -R4 ;  /* 0x000000014a4aa824 */ /* 0x000fe200078e0a04 */
[----:B------:R-:W-:-:S03]  /*4290*/  ISETP.GE.AND P2, PT, R106, RZ, PT ;  /* 0x000000ff6a00720c */ /* 0x000fc60003f46270 */
[----:B------:R-:W-:Y:S01]  /*42a0*/  @!P4 IMAD.MOV R74, RZ, RZ, -R74 ;  /* 0x000000ffff4ac224 */ /* 0x000fe200078e0a4a */
[----:B------:R-:W-:Y:S01]  /*42b0*/  ISETP.GT.U32.AND P4, PT, R4, R69, PT ;  /* 0x000000450400720c */ /* 0x000fe20003f84070 */
[----:B------:R-:W-:Y:S01]  /*42c0*/  @!P6 IMAD.IADD R72, R72, 0x1, -R4 ;  /* 0x000000014848e824 */ /* 0x000fe200078e0a04 */
[----:B------:R-:W-:Y:S01]  /*42d0*/  ISETP.GT.U32.AND P6, PT, R4, R65, PT ;  /* 0x000000410400720c */ /* 0x000fe20003fc4070 */
[----:B------:R-:W-:Y:S01]  /*42e0*/  IMAD.HI.U32 R90, R86, R89, RZ ;  /* 0x00000059565a7227 */ /* 0x000fe200078e00ff */
[----:B------:R-:W-:-:S05]  /*42f0*/  IABS R109, R149 ;  /* 0x00000095006d7213 */ /* 0x000fca0000000000 */
[----:B------:R-:W-:Y:S01]  /*4300*/  @!P2 IMAD.MOV R75, RZ, RZ, -R75 ;  /* 0x000000ffff4ba224 */ /* 0x000fe200078e0a4b */
[C---:B------:R-:W-:Y:S01]  /*4310*/  ISETP.GT.U32.AND P2, PT, R4.reuse, R71, PT ;  /* 0x000000470400720c */ /* 0x040fe20003f44070 */
[----:B------:R-:W-:Y:S02]  /*4320*/  IMAD.MOV R90, RZ, RZ, -R90 ;  /* 0x000000ffff5a7224 */ /* 0x000fe400078e0a5a */
[----:B------:R-:W-:Y:S02]  /*4330*/  @!P4 IMAD.IADD R69, R69, 0x1, -R4 ;  /* 0x000000014545c824 */ /* 0x000fe400078e0a04 */
[----:B------:R-:W-:Y:S02]  /*4340*/  IMAD R89, R4, R90, R89 ;  /* 0x0000005a04597224 */ /* 0x000fe400078e0259 */
[----:B------:R-:W-:-:S04]  /*4350*/  IMAD.HI.U32 R90, R86, R109, RZ ;  /* 0x0000006d565a7227 */ /* 0x000fc800078e00ff */
[----:B------:R-:W-:Y:S01]  /*4360*/  @!P6 IMAD.IADD R65, R65, 0x1, -R4 ;  /* 0x000000014141e824 */ /* 0x000fe200078e0a04 */
[C---:B------:R-:W-:Y:S01]  /*4370*/  ISETP.GT.U32.AND P6, PT, R4.reuse, R69, PT ;  /* 0x000000450400720c */ /* 0x040fe20003fc4070 */
[----:B------:R-:W-:Y:S02]  /*4380*/  IMAD.MOV R90, RZ, RZ, -R90 ;  /* 0x000000ffff5a7224 */ /* 0x000fe400078e0a5a */
[----:B------:R-:W-:Y:S01]  /*4390*/  @!P2 IMAD.IADD R71, R71, 0x1, -R4 ;  /* 0x000000014747a824 */ /* 0x000fe200078e0a04 */
[C---:B------:R-:W-:Y:S01]  /*43a0*/  ISETP.GT.U32.AND P2, PT, R4.reuse, R64, PT ;  /* 0x000000400400720c */ /* 0x040fe20003f44070 */
[----:B------:R-:W-:Y:S01]  /*43b0*/  IMAD R109, R4, R90, R109 ;  /* 0x0000005a046d7224 */ /* 0x000fe200078e026d */
[----:B------:R-:W-:Y:S01]  /*43c0*/  ISETP.GE.AND P4, PT, R110, RZ, PT ;  /* 0x000000ff6e00720c */ /* 0x000fe20003f86270 */
[----:B------:R-:W-:-:S04]  /*43d0*/  IMAD.MOV.U32 R90, RZ, RZ, R72 ;  /* 0x000000ffff5a7224 */ /* 0x000fc800078e0048 */
[----:B------:R-:W-:Y:S01]  /*43e0*/  @!P5 IMAD.MOV R90, RZ, RZ, -R90 ;  /* 0x000000ffff5ad224 */ /* 0x000fe200078e0a5a */
[C---:B------:R-:W-:Y:S01]  /*43f0*/  ISETP.GT.U32.AND P5, PT, R4.reuse, R65, PT ;  /* 0x000000410400720c */ /* 0x040fe20003fa4070 */
[--C-:B------:R-:W-:Y:S01]  /*4400*/  @!P6 IMAD.IADD R69, R69, 0x1, -R4.reuse ;  /* 0x000000014545e824 */ /* 0x100fe200078e0a04 */
[----:B------:R-:W-:Y:S01]  /*4410*/  ISETP.GT.U32.AND P6, PT, R4, R60, PT ;  /* 0x0000003c0400720c */ /* 0x000fe20003fc4070 */
[----:B------:R-:W-:Y:S02]  /*4420*/  IMAD.MOV.U32 R91, RZ, RZ, R71 ;  /* 0x000000ffff5b7224 */ /* 0x000fe400078e0047 */
[----:B------:R-:W-:Y:S02]  /*4430*/  @!P2 IMAD.IADD R64, R64, 0x1, -R4 ;  /* 0x000000014040a824 */ /* 0x000fe400078e0a04 */
[----:B------:R-:W-:Y:S02]  /*4440*/  IMAD.MOV.U32 R92, RZ, RZ, R70 ;  /* 0x000000ffff5c7224 */ /* 0x000fe400078e0046 */
[----:B------:R-:W-:Y:S01]  /*4450*/  @!P4 IMAD.MOV R91, RZ, RZ, -R91 ;  /* 0x000000ffff5bc224 */ /* 0x000fe200078e0a5b */
[C---:B------:R-:W-:Y:S01]  /*4460*/  ISETP.GT.U32.AND P4, PT, R4.reuse, R64, PT ;  /* 0x000000400400720c */ /* 0x040fe20003f84070 */
[----:B------:R-:W-:Y:S01]  /*4470*/  @!P3 IMAD.MOV R92, RZ, RZ, -R92 ;  /* 0x000000ffff5cb224 */ /* 0x000fe200078e0a5c */
[C---:B------:R-:W-:Y:S01]  /*4480*/  ISETP.GT.U32.AND P3, PT, R4.reuse, R61, PT ;  /* 0x0000003d0400720c */ /* 0x040fe20003f64070 */
[----:B------:R-:W-:Y:S01]  /*4490*/  @!P5 IMAD.IADD R65, R65, 0x1, -R4 ;  /* 0x000000014141d824 */ /* 0x000fe200078e0a04 */
[----:B------:R-:W-:-:S02]  /*44a0*/  ISETP.GT.U32.AND P2, PT, R4, R68, PT ;  /* 0x000000440400720c */ /* 0x000fc40003f44070 */
[----:B----4-:R-:W-:Y:S01]  /*44b0*/  ISETP.GE.AND P5, PT, R150, RZ, PT ;  /* 0x000000ff9600720c */ /* 0x010fe20003fa6270 */
[----:B------:R-:W-:Y:S02]  /*44c0*/  @!P6 IMAD.IADD R60, R60, 0x1, -R4 ;  /* 0x000000013c3ce824 */ /* 0x000fe400078e0a04 */
[----:B------:R-:W-:-:S04]  /*44d0*/  IMAD.MOV.U32 R93, RZ, RZ, R69 ;  /* 0x000000ffff5d7224 */ /* 0x000fc800078e0045 */
[--C-:B------:R-:W-:Y:S02]  /*44e0*/  @!P4 IMAD.IADD R64, R64, 0x1, -R4.reuse ;  /* 0x000000014040c824 */ /* 0x100fe400078e0a04 */
[--C-:B------:R-:W-:Y:S01]  /*44f0*/  @!P3 IMAD.IADD R61, R61, 0x1, -R4.reuse ;  /* 0x000000013d3db824 */ /* 0x100fe200078e0a04 */
[----:B------:R-:W-:Y:S01]  /*4500*/  ISETP.GE.AND P3, PT, R161, RZ, PT ;  /* 0x000000ffa100720c */ /* 0x000fe20003f66270 */
[----:B------:R-:W-:Y:S01]  /*4510*/  @!P2 IMAD.IADD R68, R68, 0x1, -R4 ;  /* 0x000000014444a824 */ /* 0x000fe200078e0a04 */
[C---:B------:R-:W-:Y:S01]  /*4520*/  ISETP.GT.U32.AND P2, PT, R4.reuse, R59, PT ;  /* 0x0000003b0400720c */ /* 0x040fe20003f44070 */
[----:B------:R-:W-:Y:S01]  /*4530*/  @!P5 IMAD.MOV R93, RZ, RZ, -R93 ;  /* 0x000000ffff5dd224 */ /* 0x000fe200078e0a5d */
[----:B------:R-:W-:Y:S01]  /*4540*/  ISETP.GT.U32.AND P5, PT, R4, R60, PT ;  /* 0x0000003c0400720c */ /* 0x000fe20003fa4070 */
[----:B------:R-:W-:Y:S01]  /*4550*/  IMAD.MOV.U32 R96, RZ, RZ, R64 ;  /* 0x000000ffff607224 */ /* 0x000fe200078e0040 */
[----:B------:R-:W-:Y:S01]  /*4560*/  ISETP.GE.AND P4, PT, R160, RZ, PT ;  /* 0x000000ffa000720c */ /* 0x000fe20003f86270 */
[----:B------:R-:W-:-:S02]  /*4570*/  IMAD.MOV.U32 R95, RZ, RZ, R65 ;  /* 0x000000ffff5f7224 */ /* 0x000fc400078e0041 */
[----:B------:R-:W-:-:S04]  /*4580*/  IMAD.MOV.U32 R94, RZ, RZ, R68 ;  /* 0x000000ffff5e7224 */ /* 0x000fc800078e0044 */
[----:B------:R-:W-:Y:S01]  /*4590*/  @!P3 IMAD.MOV R95, RZ, RZ, -R95 ;  /* 0x000000ffff5fb224 */ /* 0x000fe200078e0a5f */
[C---:B------:R-:W-:Y:S01]  /*45a0*/  ISETP.GT.U32.AND P3, PT, R4.reuse, R58, PT ;  /* 0x0000003a0400720c */ /* 0x040fe20003f64070 */
[--C-:B------:R-:W-:Y:S01]  /*45b0*/  @!P2 IMAD.IADD R59, R59, 0x1, -R4.reuse ;  /* 0x000000013b3ba824 */ /* 0x100fe200078e0a04 */
[----:B------:R-:W-:Y:S01]  /*45c0*/  ISETP.GT.U32.AND P2, PT, R4, R61, PT ;  /* 0x0000003d0400720c */ /* 0x000fe20003f44070 */
[----:B------:R-:W-:Y:S01]  /*45d0*/  @!P5 IMAD.IADD R60, R60, 0x1, -R4 ;  /* 0x000000013c3cd824 */ /* 0x000fe200078e0a04 */
[C---:B------:R-:W-:Y:S01]  /*45e0*/  ISETP.GT.U32.AND P5, PT, R4.reuse, R56, PT ;  /* 0x000000380400720c */ /* 0x040fe20003fa4070 */
[----:B------:R-:W-:Y:S01]  /*45f0*/  @!P4 IMAD.MOV R94, RZ, RZ, -R94 ;  /* 0x000000ffff5ec224 */ /* 0x000fe200078e0a5e */
[----:B------:R-:W-:-:S07]  /*4600*/  ISETP.GT.U32.AND P4, PT, R4, R59, PT ;  /* 0x0000003b0400720c */ /* 0x000fce0003f84070 */
[--C-:B------:R-:W-:Y:S02]  /*4610*/  @!P3 IMAD.IADD R58, R58, 0x1, -R4.reuse ;  /* 0x000000013a3ab824 */ /* 0x100fe400078e0a04 */
[--C-:B------:R-:W-:Y:S02]  /*4620*/  @!P2 IMAD.IADD R61, R61, 0x1, -R4.reuse ;  /* 0x000000013d3da824 */ /* 0x100fe400078e0a04 */
[--C-:B------:R-:W-:Y:S01]  /*4630*/  @!P5 IMAD.IADD R56, R56, 0x1, -R4.reuse ;  /* 0x000000013838d824 */ /* 0x100fe200078e0a04 */
[----:B------:R-:W-:Y:S01]  /*4640*/  ISETP.GT.U32.AND P5, PT, R4, R58, PT ;  /* 0x0000003a0400720c */ /* 0x000fe20003fa4070 */
[----:B------:R-:W-:Y:S01]  /*4650*/  @!P4 IMAD.IADD R59, R59, 0x1, -R4 ;  /* 0x000000013b3bc824 */ /* 0x000fe200078e0a04 */
[----:B------:R-:W-:Y:S01]  /*4660*/  ISETP.GE.AND P4, PT, R139, RZ, PT ;  /* 0x000000ff8b00720c */ /* 0x000fe20003f86270 */
[----:B------:R-:W-:Y:S01]  /*4670*/  IMAD.MOV.U32 R97, RZ, RZ, R61 ;  /* 0x000000ffff617224 */ /* 0x000fe200078e003d */
[----:B------:R-:W-:Y:S01]  /*4680*/  ISETP.GE.AND P3, PT, R136, RZ, PT ;  /* 0x000000ff8800720c */ /* 0x000fe20003f66270 */
[----:B------:R-:W-:-:S02]  /*4690*/  IMAD.MOV.U32 R98, RZ, RZ, R60 ;  /* 0x000000ffff627224 */ /* 0x000fc400078e003c */
[----:B------:R-:W-:-:S06]  /*46a0*/  IMAD.MOV.U32 R99, RZ, RZ, R59 ;  /* 0x000000ffff637224 */ /* 0x000fcc00078e003b */
[----:B------:R-:W-:Y:S01]  /*46b0*/  @!P5 IMAD.IADD R58, R58, 0x1, -R4 ;  /* 0x000000013a3ad824 */ /* 0x000fe200078e0a04 */
[----:B------:R-:W-:Y:S01]  /*46c0*/  ISETP.GT.U32.AND P5, PT, R4, R54, PT ;  /* 0x000000360400720c */ /* 0x000fe20003fa4070 */
[----:B------:R-:W-:Y:S01]  /*46d0*/  @!P4 IMAD.MOV R98, RZ, RZ, -R98 ;  /* 0x000000ffff62c224 */ /* 0x000fe200078e0a62 */
[----:B------:R-:W-:Y:S01]  /*46e0*/  ISETP.GE.AND P4, PT, R135, RZ, PT ;  /* 0x000000ff8700720c */ /* 0x000fe20003f86270 */
[----:B------:R-:W-:Y:S02]  /*46f0*/  @!P3 IMAD.MOV R99, RZ, RZ, -R99 ;  /* 0x000000ffff63b224 */ /* 0x000fe400078e0a63 */
[----:B------:R-:W-:-:S08]  /*4700*/  IMAD.MOV.U32 R100, RZ, RZ, R58 ;  /* 0x000000ffff647224 */ /* 0x000fd000078e003a */
[----:B------:R-:W-:Y:S01]  /*4710*/  @!P5 IMAD.IADD R54, R54, 0x1, -R4 ;  /* 0x000000013636d824 */ /* 0x000fe200078e0a04 */
[----:B------:R-:W-:Y:S01]  /*4720*/  ISETP.GE.AND P5, PT, R133, RZ, PT ;  /* 0x000000ff8500720c */ /* 0x000fe20003fa6270 */
[----:B------:R-:W-:-:S03]  /*4730*/  @!P4 IMAD.MOV R100, RZ, RZ, -R100 ;  /* 0x000000ffff64c224 */ /* 0x000fc600078e0a64 */
[----:B------:R-:W-:-:S13]  /*4740*/  ISETP.GT.U32.AND P4, PT, R4, R54, PT ;  /* 0x000000360400720c */ /* 0x000fda0003f84070 */
[----:B------:R-:W-:Y:S01]  /*4750*/  @!P4 IMAD.IADD R54, R54, 0x1, -R4 ;  /* 0x000000013636c824 */ /* 0x000fe200078e0a04 */
[----:B------:R-:W-:Y:S02]  /*4760*/  ISETP.GT.U32.AND P4, PT, R4, R48, PT ;  /* 0x000000300400720c */ /* 0x000fe40003f84070 */
[----:B--2---:R-:W-:-:S13]  /*4770*/  ISETP.GE.AND P6, PT, R51, RZ, PT ;  /* 0x000000ff3300720c */ /* 0x004fda0003fc6270 */
[----:B------:R-:W-:Y:S01]  /*4780*/  @!P6 IMAD.MOV R96, RZ, RZ, -R96 ;  /* 0x000000ffff60e224 */ /* 0x000fe200078e0a60 */
[----:B------:R-:W-:-:S13]  /*4790*/  ISETP.GT.U32.AND P6, PT, R4, R57, PT ;  /* 0x000000390400720c */ /* 0x000fda0003fc4070 */
[----:B------:R-:W-:Y:S01]  /*47a0*/  @!P6 IMAD.IADD R57, R57, 0x1, -R4 ;  /* 0x000000013939e824 */ /* 0x000fe200078e0a04 */
[----:B------:R-:W-:-:S13]  /*47b0*/  ISETP.GT.U32.AND P6, PT, R4, R55, PT ;  /* 0x000000370400720c */ /* 0x000fda0003fc4070 */
[----:B------:R-:W-:Y:S01]  /*47c0*/  @!P6 IMAD.IADD R55, R55, 0x1, -R4 ;  /* 0x000000013737e824 */ /* 0x000fe200078e0a04 */
[----:B---3--:R-:W-:Y:S02]  /*47d0*/  ISETP.GE.AND P2, PT, R151, RZ, PT ;  /* 0x000000ff9700720c */ /* 0x008fe40003f46270 */
[----:B------:R-:W-:-:S11]  /*47e0*/  ISETP.GT.U32.AND P6, PT, R4, R56, PT ;  /* 0x000000380400720c */ /* 0x000fd60003fc4070 */
[----:B------:R-:W-:Y:S01]  /*47f0*/  @!P2 IMAD.MOV R97, RZ, RZ, -R97 ;  /* 0x000000ffff61a224 */ /* 0x000fe200078e0a61 */
[----:B------:R-:W-:Y:S01]  /*4800*/  ISETP.GT.U32.AND P2, PT, R4, R57, PT ;  /* 0x000000390400720c */ /* 0x000fe20003f44070 */
[----:B------:R-:W-:Y:S01]  /*4810*/  @!P6 IMAD.IADD R56, R56, 0x1, -R4 ;  /* 0x000000013838e824 */ /* 0x000fe200078e0a04 */
[C---:B------:R-:W-:Y:S02]  /*4820*/  ISETP.GT.U32.AND P6, PT, R4.reuse, R52, PT ;  /* 0x000000340400720c */ /* 0x040fe40003fc4070 */
[----:B------:R-:W-:-:S09]  /*4830*/  ISETP.GT.U32.AND P3, PT, R4, R55, PT ;  /* 0x000000370400720c */ /* 0x000fd20003f64070 */
[--C-:B------:R-:W-:Y:S01]  /*4840*/  @!P2 IMAD.IADD R57, R57, 0x1, -R4.reuse ;  /* 0x000000013939a824 */ /* 0x100fe200078e0a04 */
[----:B------:R-:W-:Y:S01]  /*4850*/  ISETP.GT.U32.AND P2, PT, R4, R53, PT ;  /* 0x000000350400720c */ /* 0x000fe20003f44070 */
[--C-:B------:R-:W-:Y:S02]  /*4860*/  @!P6 IMAD.IADD R52, R52, 0x1, -R4.reuse ;  /* 0x000000013434e824 */ /* 0x100fe400078e0a04 */
[----:B------:R-:W-:Y:S01]  /*4870*/  @!P3 IMAD.IADD R55, R55, 0x1, -R4 ;  /* 0x000000013737b824 */ /* 0x000fe200078e0a04 */
[----:B------:R-:W-:Y:S02]  /*4880*/  ISETP.GE.AND P3, PT, R134, RZ, PT ;  /* 0x000000ff8600720c */ /* 0x000fe40003f66270 */
[----:B------:R-:W-:Y:S01]  /*4890*/  ISETP.GT.U32.AND P6, PT, R4, R52, PT ;  /* 0x000000340400720c */ /* 0x000fe20003fc4070 */
[----:B------:R-:W-:-:S06]  /*48a0*/  IMAD.MOV.U32 R102, RZ, RZ, R56 ;  /* 0x000000ffff667224 */ /* 0x000fcc00078e0038 */
[----:B------:R-:W-:Y:S01]  /*48b0*/  @!P2 IMAD.IADD R53, R53, 0x1, -R4 ;  /* 0x000000013535a824 */ /* 0x000fe200078e0a04 */
[----:B------:R-:W-:Y:S01]  /*48c0*/  ISETP.GE.AND P2, PT, R123, RZ, PT ;  /* 0x000000ff7b00720c */ /* 0x000fe20003f46270 */
[----:B------:R-:W-:Y:S01]  /*48d0*/  @!P5 IMAD.MOV R102, RZ, RZ, -R102 ;  /* 0x000000ffff66d224 */ /* 0x000fe200078e0a66 */
[C---:B------:R-:W-:Y:S01]  /*48e0*/  ISETP.GT.U32.AND P5, PT, R4.reuse, R49, PT ;  /* 0x000000310400720c */ /* 0x040fe20003fa4070 */
[----:B------:R-:W-:Y:S02]  /*48f0*/  IMAD.MOV.U32 R136, RZ, RZ, R57 ;  /* 0x000000ffff887224 */ /* 0x000fe400078e0039 */
[----:B------:R-:W-:Y:S02]  /*4900*/  IMAD.MOV.U32 R135, RZ, RZ, R55 ;  /* 0x000000ffff877224 */ /* 0x000fe400078e0037 */
[----:B------:R-:W-:Y:S01]  /*4910*/  @!P3 IMAD.MOV R136, RZ, RZ, -R136 ;  /* 0x000000ffff88b224 */ /* 0x000fe200078e0a88 */
[----:B------:R-:W-:Y:S01]  /*4920*/  ISETP.GT.U32.AND P3, PT, R4, R53, PT ;  /* 0x000000350400720c */ /* 0x000fe20003f64070 */
[----:B------:R-:W-:Y:S01]  /*4930*/  @!P6 IMAD.IADD R52, R52, 0x1, -R4 ;  /* 0x000000013434e824 */ /* 0x000fe200078e0a04 */
[----:B------:R-:W-:-:S03]  /*4940*/  ISETP.GT.U32.AND P6, PT, R4, R47, PT ;  /* 0x0000002f0400720c */ /* 0x000fc60003fc4070 */
[----:B------:R-:W-:Y:S01]  /*4950*/  @!P2 IMAD.MOV R135, RZ, RZ, -R135 ;  /* 0x000000ffff87a224 */ /* 0x000fe200078e0a87 */
[----:B------:R-:W-:Y:S01]  /*4960*/  ISETP.GE.AND P2, PT, R132, RZ, PT ;  /* 0x000000ff8400720c */ /* 0x000fe20003f46270 */
[--C-:B------:R-:W-:Y:S01]  /*4970*/  @!P5 IMAD.IADD R49, R49, 0x1, -R4.reuse ;  /* 0x000000013131d824 */ /* 0x100fe200078e0a04 */
[----:B------:R-:W-:Y:S01]  /*4980*/  ISETP.GT.U32.AND P5, PT, R4, R46, PT ;  /* 0x0000002e0400720c */ /* 0x000fe20003fa4070 */
[----:B------:R-:W-:Y:S01]  /*4990*/  @!P4 IMAD.IADD R48, R48, 0x1, -R4 ;  /* 0x000000013030c824 */ /* 0x000fe200078e0a04 */
[----:B------:R-:W-:Y:S01]  /*49a0*/  ISETP.GE.AND P4, PT, R105, RZ, PT ;  /* 0x000000ff6900720c */ /* 0x000fe20003f86270 */
[----:B------:R-:W-:Y:S02]  /*49b0*/  IMAD.MOV.U32 R134, RZ, RZ, R54 ;  /* 0x000000ffff867224 */ /* 0x000fe400078e0036 */
[--C-:B------:R-:W-:Y:S01]  /*49c0*/  @!P3 IMAD.IADD R53, R53, 0x1, -R4.reuse ;  /* 0x000000013535b824 */ /* 0x100fe200078e0a04 */
[----:B------:R-:W-:Y:S01]  /*49d0*/  ISETP.GE.AND P3, PT, R131, RZ, PT ;  /* 0x000000ff8300720c */ /* 0x000fe20003f66270 */
[----:B------:R-:W-:Y:S01]  /*49e0*/  @!P6 IMAD.IADD R47, R47, 0x1, -R4 ;  /* 0x000000012f2fe824 */ /* 0x000fe200078e0a04 */
[----:B------:R-:W-:Y:S01]  /*49f0*/  ISETP.GT.U32.AND P6, PT, R4, R49, PT ;  /* 0x000000310400720c */ /* 0x000fe20003fc4070 */
[----:B------:R-:W-:-:S02]  /*4a00*/  IMAD.MOV.U32 R133, RZ, RZ, R52 ;  /* 0x000000ffff857224 */ /* 0x000fc400078e0034 */
[----:B------:R-:W-:Y:S01]  /*4a10*/  @!P2 IMAD.MOV R134, RZ, RZ, -R134 ;  /* 0x000000ffff86a224 */ /* 0x000fe200078e0a86 */
[----:B------:R-:W-:Y:S01]  /*4a20*/  ISETP.GT.U32.AND P2, PT, R4, R48, PT ;  /* 0x000000300400720c */ /* 0x000fe20003f44070 */
[--C-:B------:R-:W-:Y:S01]  /*4a30*/  @!P5 IMAD.IADD R46, R46, 0x1, -R4.reuse ;  /* 0x000000012e2ed824 */ /* 0x100fe200078e0a04 */
[C---:B------:R-:W-:Y:S01]  /*4a40*/  ISETP.GT.U32.AND P5, PT, R4.reuse, R47, PT ;  /* 0x0000002f0400720c */ /* 0x040fe20003fa4070 */
[----:B------:R-:W-:Y:S02]  /*4a50*/  IMAD.MOV.U32 R105, RZ, RZ, R53 ;  /* 0x000000ffff697224 */ /* 0x000fe400078e0035 */
[----:B------:R-:W-:Y:S01]  /*4a60*/  @!P4 IMAD.MOV R133, RZ, RZ, -R133 ;  /* 0x000000ffff85c224 */ /* 0x000fe200078e0a85 */
[C---:B------:R-:W-:Y:S01]  /*4a70*/  ISETP.GT.U32.AND P4, PT, R4.reuse, R45, PT ;  /* 0x0000002d0400720c */ /* 0x040fe20003f84070 */
[----:B------:R-:W-:Y:S01]  /*4a80*/  @!P3 IMAD.MOV R105, RZ, RZ, -R105 ;  /* 0x000000ffff69b224 */ /* 0x000fe200078e0a69 */
[C---:B------:R-:W-:Y:S01]  /*4a90*/  ISETP.GT.U32.AND P3, PT, R4.reuse, R46, PT ;  /* 0x0000002e0400720c */ /* 0x040fe20003f64070 */
[----:B------:R-:W-:Y:S01]  /*4aa0*/  @!P6 IMAD.IADD R49, R49, 0x1, -R4 ;  /* 0x000000013131e824 */ /* 0x000fe200078e0a04 */
[----:B------:R-:W-:-:S03]  /*4ab0*/  ISETP.GT.U32.AND P6, PT, R4, R44, PT ;  /* 0x0000002c0400720c */ /* 0x000fc60003fc4070 */
[--C-:B------:R-:W-:Y:S01]  /*4ac0*/  @!P2 IMAD.IADD R48, R48, 0x1, -R4.reuse ;  /* 0x000000013030a824 */ /* 0x100fe200078e0a04 */
[----:B------:R-:W-:Y:S01]  /*4ad0*/  ISETP.GT.U32.AND P2, PT, R4, R43, PT ;  /* 0x0000002b0400720c */ /* 0x000fe20003f44070 */
[----:B------:R-:W-:Y:S01]  /*4ae0*/  @!P5 IMAD.IADD R47, R47, 0x1, -R4 ;  /* 0x000000012f2fd824 */ /* 0x000fe200078e0a04 */
[----:B------:R-:W-:-:S03]  /*4af0*/  ISETP.GE.AND P5, PT, R130, RZ, PT ;  /* 0x000000ff8200720c */ /* 0x000fc60003fa6270 */
[--C-:B------:R-:W-:Y:S01]  /*4b00*/  @!P4 IMAD.IADD R45, R45, 0x1, -R4.reuse ;  /* 0x000000012d2dc824 */ /* 0x100fe200078e0a04 */
[----:B------:R-:W-:Y:S01]  /*4b10*/  ISETP.GE.AND P4, PT, R113, RZ, PT ;  /* 0x000000ff7100720c */ /* 0x000fe20003f86270 */
[--C-:B------:R-:W-:Y:S01]  /*4b20*/  @!P3 IMAD.IADD R46, R46, 0x1, -R4.reuse ;  /* 0x000000012e2eb824 */ /* 0x100fe200078e0a04 */
[----:B------:R-:W-:Y:S01]  /*4b30*/  ISETP.GE.AND P3, PT, R122, RZ, PT ;  /* 0x000000ff7a00720c */ /* 0x000fe20003f66270 */
[--C-:B------:R-:W-:Y:S01]  /*4b40*/  @!P6 IMAD.IADD R44, R44, 0x1, -R4.reuse ;  /* 0x000000012c2ce824 */ /* 0x100fe200078e0a04 */
[----:B------:R-:W-:Y:S01]  /*4b50*/  ISETP.GE.AND P6, PT, R108, RZ, PT ;  /* 0x000000ff6c00720c */ /* 0x000fe20003fc6270 */
[----:B------:R-:W-:Y:S02]  /*4b60*/  IMAD.MOV.U32 R132, RZ, RZ, R49 ;  /* 0x000000ffff847224 */ /* 0x000fe400078e0031 */
[----:B------:R-:W-:Y:S02]  /*4b70*/  @!P2 IMAD.IADD R43, R43, 0x1, -R4 ;  /* 0x000000012b2ba824 */ /* 0x000fe400078e0a04 */
[----:B------:R-:W-:-:S02]  /*4b80*/  IMAD.MOV.U32 R131, RZ, RZ, R47 ;  /* 0x000000ffff837224 */ /* 0x000fc400078e002f */
[----:B------:R-:W-:Y:S01]  /*4b90*/  @!P5 IMAD.MOV R132, RZ, RZ, -R132 ;  /* 0x000000ffff84d224 */ /* 0x000fe200078e0a84 */
[C---:B------:R-:W-:Y:S01]  /*4ba0*/  ISETP.GT.U32.AND P5, PT, R4.reuse, R43, PT ;  /* 0x0000002b0400720c */ /* 0x040fe20003fa4070 */
[----:B------:R-:W-:Y:S02]  /*4bb0*/  IMAD.MOV.U32 R108, RZ, RZ, R48 ;  /* 0x000000ffff6c7224 */ /* 0x000fe400078e0030 */
[----:B------:R-:W-:Y:S02]  /*4bc0*/  IMAD.MOV.U32 R130, RZ, RZ, R46 ;  /* 0x000000ffff827224 */ /* 0x000fe400078e002e */
[----:B------:R-:W-:Y:S01]  /*4bd0*/  @!P4 IMAD.MOV R131, RZ, RZ, -R131 ;  /* 0x000000ffff83c224 */ /* 0x000fe200078e0a83 */
[C---:B------:R-:W-:Y:S01]  /*4be0*/  ISETP.GT.U32.AND P4, PT, R4.reuse, R42, PT ;  /* 0x0000002a0400720c */ /* 0x040fe20003f84070 */
[----:B------:R-:W-:Y:S01]  /*4bf0*/  @!P3 IMAD.MOV R108, RZ, RZ, -R108 ;  /* 0x000000ffff6cb224 */ /* 0x000fe200078e0a6c */
[C---:B------:R-:W-:Y:S01]  /*4c00*/  ISETP.GT.U32.AND P3, PT, R4.reuse, R44, PT ;  /* 0x0000002c0400720c */ /* 0x040fe20003f64070 */
[----:B------:R-:W-:Y:S01]  /*4c10*/  @!P6 IMAD.MOV R130, RZ, RZ, -R130 ;  /* 0x000000ffff82e224 */ /* 0x000fe200078e0a82 */
[----:B------:R-:W-:-:S03]  /*4c20*/  ISETP.GT.U32.AND P6, PT, R4, R41, PT ;  /* 0x000000290400720c */ /* 0x000fc60003fc4070 */
[----:B------:R-:W-:Y:S01]  /*4c30*/  @!P5 IMAD.IADD R43, R43, 0x1, -R4 ;  /* 0x000000012b2bd824 */ /* 0x000fe200078e0a04 */
[----:B------:R-:W-:-:S05]  /*4c40*/  ISETP.GE.AND P5, PT, R128, RZ, PT ;  /* 0x000000ff8000720c */ /* 0x000fca0003fa6270 */
[--C-:B------:R-:W-:Y:S02]  /*4c50*/  @!P4 IMAD.IADD R42, R42, 0x1, -R4.reuse ;  /* 0x000000012a2ac824 */ /* 0x100fe400078e0a04 */
[--C-:B------:R-:W-:Y:S02]  /*4c60*/  @!P3 IMAD.IADD R44, R44, 0x1, -R4.reuse ;  /* 0x000000012c2cb824 */ /* 0x100fe400078e0a04 */
[----:B------:R-:W-:Y:S01]  /*4c70*/  @!P6 IMAD.IADD R41, R41, 0x1, -R4 ;  /* 0x000000012929e824 */ /* 0x000fe200078e0a04 */
[----:B------:R-:W-:Y:S02]  /*4c80*/  ISETP.GT.U32.AND P6, PT, R4, R42, PT ;  /* 0x0000002a0400720c */ /* 0x000fe40003fc4070 */
[----:B------:R-:W-:Y:S01]  /*4c90*/  ISETP.GE.AND P3, PT, R129, RZ, PT ;  /* 0x000000ff8100720c */ /* 0x000fe20003f66270 */
[----:B------:R-:W-:-:S04]  /*4ca0*/  IMAD.MOV.U32 R129, RZ, RZ, R44 ;  /* 0x000000ffff817224 */ /* 0x000fc800078e002c */
[----:B------:R-:W-:Y:S01]  /*4cb0*/  @!P5 IMAD.MOV R129, RZ, RZ, -R129 ;  /* 0x000000ffff81d224 */ /* 0x000fe200078e0a81 */
[C---:B------:R-:W-:Y:S02]  /*4cc0*/  ISETP.GT.U32.AND P5, PT, R4.reuse, R38, PT ;  /* 0x000000260400720c */ /* 0x040fe40003fa4070 */
[----:B------:R-:W-:-:S03]  /*4cd0*/  ISETP.GT.U32.AND P2, PT, R4, R45, PT ;  /* 0x0000002d0400720c */ /* 0x000fc60003f44070 */
[----:B------:R-:W-:Y:S01]  /*4ce0*/  @!P6 IMAD.IADD R42, R42, 0x1, -R4 ;  /* 0x000000012a2ae824 */ /* 0x000fe200078e0a04 */
[----:B------:R-:W-:-:S07]  /*4cf0*/  ISETP.GE.AND P6, PT, R127, RZ, PT ;  /* 0x000000ff7f00720c */ /* 0x000fce0003fc6270 */
[----:B------:R-:W-:Y:S01]  /*4d00*/  @!P5 IMAD.IADD R38, R38, 0x1, -R4 ;  /* 0x000000012626d824 */ /* 0x000fe200078e0a04 */
[----:B------:R-:W-:Y:S01]  /*4d10*/  ISETP.GE.AND P5, PT, R112, RZ, PT ;  /* 0x000000ff7000720c */ /* 0x000fe20003fa6270 */
[----:B------:R-:W-:Y:S02]  /*4d20*/  IMAD.MOV.U32 R112, RZ, RZ, R42 ;  /* 0x000000ffff707224 */ /* 0x000fe400078e002a */
[----:B------:R-:W-:Y:S01]  /*4d30*/  @!P2 IMAD.IADD R45, R45, 0x1, -R4 ;  /* 0x000000012d2da824 */ /* 0x000fe200078e0a04 */
[C---:B------:R-:W-:Y:S01]  /*4d40*/  ISETP.GT.U32.AND P2, PT, R4.reuse, R39, PT ;  /* 0x000000270400720c */ /* 0x040fe20003f44070 */
[----:B------:R-:W-:Y:S01]  /*4d50*/  @!P6 IMAD.MOV R112, RZ, RZ, -R112 ;  /* 0x000000ffff70e224 */ /* 0x000fe200078e0a70 */
[----:B------:R-:W-:Y:S02]  /*4d60*/  ISETP.GT.U32.AND P6, PT, R4, R38, PT ;  /* 0x000000260400720c */ /* 0x000fe40003fc4070 */
[----:B------:R-:W-:Y:S01]  /*4d70*/  ISETP.GE.AND P4, PT, R111, RZ, PT ;  /* 0x000000ff6f00720c */ /* 0x000fe20003f86270 */
[----:B------:R-:W-:-:S04]  /*4d80*/  IMAD.MOV.U32 R111, RZ, RZ, R45 ;  /* 0x000000ffff6f7224 */ /* 0x000fc800078e002d */
[----:B------:R-:W-:-:S04]  /*4d90*/  @!P3 IMAD.MOV R111, RZ, RZ, -R111 ;  /* 0x000000ffff6fb224 */ /* 0x000fc800078e0a6f */
[--C-:B------:R-:W-:Y:S02]  /*4da0*/  @!P2 IMAD.IADD R39, R39, 0x1, -R4.reuse ;  /* 0x000000012727a824 */ /* 0x100fe400078e0a04 */
[----:B------:R-:W-:Y:S01]  /*4db0*/  @!P6 IMAD.IADD R38, R38, 0x1, -R4 ;  /* 0x000000012626e824 */ /* 0x000fe200078e0a04 */
[C---:B------:R-:W-:Y:S02]  /*4dc0*/  ISETP.GT.U32.AND P6, PT, R4.reuse, R34, PT ;  /* 0x000000220400720c */ /* 0x040fe40003fc4070 */
[C---:B------:R-:W-:Y:S02]  /*4dd0*/  ISETP.GT.U32.AND P3, PT, R4.reuse, R39, PT ;  /* 0x000000270400720c */ /* 0x040fe40003f64070 */
[----:B------:R-:W-:Y:S02]  /*4de0*/  ISETP.GT.U32.AND P2, PT, R4, R41, PT ;  /* 0x000000290400720c */ /* 0x000fe40003f44070 */
[----:B------:R-:W-:-:S07]  /*4df0*/  LOP3.LUT R165, R0, 0xe4, RZ, 0xfc, !PT ;  /* 0x000000e400a57812 */ /* 0x000fce00078efcff */
[--C-:B------:R-:W-:Y:S02]  /*4e00*/  @!P6 IMAD.IADD R34, R34, 0x1, -R4.reuse ;  /* 0x000000012222e824 */ /* 0x100fe400078e0a04 */
[--C-:B------:R-:W-:Y:S01]  /*4e10*/  @!P3 IMAD.IADD R39, R39, 0x1, -R4.reuse ;  /* 0x000000012727b824 */ /* 0x100fe200078e0a04 */
[----:B------:R-:W-:Y:S02]  /*4e20*/  ISETP.GE.AND P3, PT, R126, RZ, PT ;  /* 0x000000ff7e00720c */ /* 0x000fe40003f66270 */
[----:B------:R-:W-:Y:S02]  /*4e30*/  ISETP.GT.U32.AND P6, PT, R4, R34, PT ;  /* 0x000000220400720c */ /* 0x000fe40003fc4070 */
[C---:B------:R-:W-:Y:S02]  /*4e40*/  LOP3.LUT R163, R0.reuse, 0xe8, RZ, 0xfc, !PT ;  /* 0x000000e800a37812 */ /* 0x040fe400078efcff */
[C---:B------:R-:W-:Y:S01]  /*4e50*/  LOP3.LUT R85, R0.reuse, 0xea, RZ, 0xfc, !PT ;  /* 0x000000ea00557812 */ /* 0x040fe200078efcff */
[----:B------:R-:W-:Y:S01]  /*4e60*/  @!P2 IMAD.IADD R41, R41, 0x1, -R4 ;  /* 0x000000012929a824 */ /* 0x000fe200078e0a04 */
[C---:B------:R-:W-:Y:S01]  /*4e70*/  LOP3.LUT R162, R0.reuse, 0xec, RZ, 0xfc, !PT ;  /* 0x000000ec00a27812 */ /* 0x040fe200078efcff */
[----:B------:R-:W-:Y:S01]  /*4e80*/  STL [R1+0x404], R165 ;  /* 0x000404a501007387 */ /* 0x000fe20000100800 */
[----:B------:R-:W-:-:S02]  /*4e90*/  LOP3.LUT R161, R0, 0xf0, RZ, 0xfc, !PT ;  /* 0x000000f000a17812 */ /* 0x000fc400078efcff */
[C---:B------:R-:W-:Y:S01]  /*4ea0*/  LOP3.LUT R160, R0.reuse, 0xf2, RZ, 0xfc, !PT ;  /* 0x000000f200a07812 */ /* 0x040fe200078efcff */
[----:B------:R-:W-:Y:S01]  /*4eb0*/  STL [R1+0x400], R163 ;  /* 0x000400a301007387 */ /* 0x000fe20000100800 */
[C---:B------:R-:W-:Y:S01]  /*4ec0*/  LOP3.LUT R123, R0.reuse, 0xf4, RZ, 0xfc, !PT ;  /* 0x000000f4007b7812 */ /* 0x040fe200078efcff */
[----:B------:R-:W-:Y:S01]  /*4ed0*/  IMAD.MOV.U32 R127, RZ, RZ, R41 ;  /* 0x000000ffff7f7224 */ /* 0x000fe200078e0029 */
[C---:B------:R-:W-:Y:S01]  /*4ee0*/  LOP3.LUT R122, R0.reuse, 0xf8, RZ, 0xfc, !PT ;  /* 0x000000f8007a7812 */ /* 0x040fe200078efcff */
[----:B------:R-:W-:Y:S01]  /*4ef0*/  STL [R1+0x3fc], R85 ;  /* 0x0003fc5501007387 */ /* 0x000fe20000100800 */
[----:B------:R-:W-:-:S03]  /*4f00*/  LOP3.LUT R164, R0, 0xfa, RZ, 0xfc, !PT ;  /* 0x000000fa00a47812 */ /* 0x000fc600078efcff */
[----:B------:R-:W-:Y:S01]  /*4f10*/  STL [R1+0x3f8], R162 ;  /* 0x0003f8a201007387 */ /* 0x000fe20000100800 */
[----:B------:R-:W-:-:S03]  /*4f20*/  LOP3.LUT R157, R87, 0x6, R40, 0xfe, !PT ;  /* 0x00000006579d7812 */ /* 0x000fc600078efe28 */
[----:B------:R0:W-:Y:S01]  /*4f30*/  STL [R1+0x804], R136 ;  /* 0x0008048801007387 */ /* 0x0001e20000100800 */
[----:B------:R-:W-:Y:S01]  /*4f40*/  LOP3.LUT R150, R0, 0xfc, RZ, 0xfc, !PT ;  /* 0x000000fc00967812 */ /* 0x000fe200078efcff */
[----:B------:R-:W-:Y:S02]  /*4f50*/  @!P3 IMAD.MOV R127, RZ, RZ, -R127 ;  /* 0x000000ffff7fb224 */ /* 0x000fe400078e0a7f */
[----:B------:R1:W-:Y:S01]  /*4f60*/  STL [R1+0x3f4], R161 ;  /* 0x0003f4a101007387 */ /* 0x0003e20000100800 */
[----:B------:R-:W-:Y:S01]  /*4f70*/  ISETP.GE.AND P3, PT, R138, RZ, PT ;  /* 0x000000ff8a00720c */ /* 0x000fe20003f66270 */
[----:B------:R-:W-:Y:S02]  /*4f80*/  @!P6 IMAD.IADD R34, R34, 0x1, -R4 ;  /* 0x000000012222e824 */ /* 0x000fe400078e0a04 */
[----:B------:R2:W-:Y:S01]  /*4f90*/  STL [R1+0x3f0], R160 ;  /* 0x0003f0a001007387 */ /* 0x0005e20000100800 */
[----:B0-----:R-:W-:-:S03]  /*4fa0*/  LOP3.LUT R136, R87, 0xe, R40, 0xfe, !PT ;  /* 0x0000000e57887812 */ /* 0x001fc600078efe28 */
[----:B------:R-:W-:Y:S01]  /*4fb0*/  STL [R1+0x3ec], R123 ;  /* 0x0003ec7b01007387 */ /* 0x000fe20000100800 */
[--C-:B------:R-:W-:Y:S02]  /*4fc0*/  LOP3.LUT R139, R87, 0x16, R40.reuse, 0xfe, !PT ;  /* 0x00000016578b7812 */ /* 0x100fe400078efe28 */
[----:B------:R-:W-:Y:S01]  /*4fd0*/  ISETP.GE.AND P6, PT, R137, RZ, PT ;  /* 0x000000ff8900720c */ /* 0x000fe20003fc6270 */
[----:B------:R-:W-:Y:S01]  /*4fe0*/  STL [R1+0x3e8], R122 ;  /* 0x0003e87a01007387 */ /* 0x000fe20000100800 */
[C-C-:B------:R-:W-:Y:S02]  /*4ff0*/  LOP3.LUT R138, R87.reuse, 0x1e, R40.reuse, 0xfe, !PT ;  /* 0x0000001e578a7812 */ /* 0x140fe400078efe28 */
[----:B------:R-:W-:Y:S01]  /*5000*/  LOP3.LUT R137, R87, 0x26, R40, 0xfe, !PT ;  /* 0x0000002657897812 */ /* 0x000fe200078efe28 */
[----:B------:R0:W-:Y:S04]  /*5010*/  STL [R1+0x3e4], R164 ;  /* 0x0003e4a401007387 */ /* 0x0001e80000100800 */
[----:B------:R-:W-:Y:S04]  /*5020*/  STL [R1+0x2f8], R157 ;  /* 0x0002f89d01007387 */ /* 0x000fe80000100800 */
[----:B------:R-:W-:Y:S04]  /*5030*/  STL [R1+0x324], R136 ;  /* 0x0003248801007387 */ /* 0x000fe80000100800 */
[----:B------:R3:W-:Y:S04]  /*5040*/  STL [R1+0x3e0], R150 ;  /* 0x0003e09601007387 */ /* 0x0007e80000100800 */
[----:B------:R-:W-:Y:S04]  /*5050*/  STL [R1+0x308], R139 ;  /* 0x0003088b01007387 */ /* 0x000fe80000100800 */
[----:B------:R4:W-:Y:S04]  /*5060*/  STL [R1+0x320], R138 ;  /* 0x0003208a01007387 */ /* 0x0009e80000100800 */
[----:B------:R0:W-:Y:S04]  /*5070*/  STL [R1+0x31c], R137 ;  /* 0x00031c8901007387 */ /* 0x0001e80000100800 */
[----:B------:R-:W2:Y:S01]  /*5080*/  LDL R51, [R1+0x4e8] ;  /* 0x0004e80001337983 */ /* 0x000ea20000100800 */
[----:B------:R-:W-:Y:S01]  /*5090*/  IMAD.MOV.U32 R128, RZ, RZ, R43 ;  /* 0x000000ffff807224 */ /* 0x000fe200078e002b */
[----:B------:R-:W-:-:S03]  /*50a0*/  ISETP.GT.U32.AND P2, PT, R4, R36, PT ;  /* 0x000000240400720c */ /* 0x000fc60003f44070 */
[----:B------:R-:W-:Y:S01]  /*50b0*/  @!P4 IMAD.MOV R128, RZ, RZ, -R128 ;  /* 0x000000ffff80c224 */ /* 0x000fe200078e0a80 */
[----:B------:R-:W-:Y:S01]  /*50c0*/  ISETP.GT.U32.AND P4, PT, R4, R37, PT ;  /* 0x000000250400720c */ /* 0x000fe20003f84070 */
[----:B------:R-:W-:-:S04]  /*50d0*/  IMAD.MOV.U32 R126, RZ, RZ, R39 ;  /* 0x000000ffff7e7224 */ /* 0x000fc800078e0027 */
[----:B------:R-:W-:Y:S01]  /*50e0*/  @!P5 IMAD.MOV R126, RZ, RZ, -R126 ;  /* 0x000000ffff7ed224 */ /* 0x000fe200078e0a7e */
[----:B------:R-:W-:-:S03]  /*50f0*/  ISETP.GT.U32.AND P5, PT, R4, R35, PT ;  /* 0x000000230400720c */ /* 0x000fc60003fa4070 */
[----:B------:R-:W-:-:S04]  /*5100*/  @!P2 IMAD.IADD R36, R36, 0x1, -R4 ;  /* 0x000000012424a824 */ /* 0x000fc800078e0a04 */
[----:B------:R-:W-:Y:S01]  /*5110*/  @!P4 IMAD.IADD R37, R37, 0x1, -R4 ;  /* 0x000000012525c824 */ /* 0x000fe200078e0a04 */
[----:B------:R-:W-:-:S04]  /*5120*/  ISETP.GT.U32.AND P2, PT, R4, R36, PT ;  /* 0x000000240400720c */ /* 0x000fc80003f44070 */
[----:B------:R-:W-:Y:S01]  /*5130*/  ISETP.GT.U32.AND P4, PT, R4, R37, PT ;  /* 0x000000250400720c */ /* 0x000fe20003f84070 */
[----:B------:R-:W-:Y:S02]  /*5140*/  @!P5 IMAD.IADD R35, R35, 0x1, -R4 ;  /* 0x000000012323d824 */ /* 0x000fe400078e0a04 */
[----:B------:R-:W-:-:S03]  /*5150*/  @!P3 IMAD.MOV R38, RZ, RZ, -R38 ;  /* 0x000000ffff26b224 */ /* 0x000fc600078e0a26 */
[----:B------:R-:W-:-:S03]  /*5160*/  ISETP.GT.U32.AND P3, PT, R4, R35, PT ;  /* 0x000000230400720c */ /* 0x000fc60003f64070 */
[----:B------:R-:W-:Y:S01]  /*5170*/  @!P2 IMAD.IADD R36, R36, 0x1, -R4 ;  /* 0x000000012424a824 */ /* 0x000fe200078e0a04 */
[----:B------:R-:W-:-:S03]  /*5180*/  ISETP.GT.U32.AND P2, PT, R4, R33, PT ;  /* 0x000000210400720c */ /* 0x000fc60003f44070 */
[----:B------:R-:W-:Y:S01]  /*5190*/  @!P4 IMAD.IADD R37, R37, 0x1, -R4 ;  /* 0x000000012525c824 */ /* 0x000fe200078e0a04 */
[----:B------:R-:W-:-:S03]  /*51a0*/  ISETP.GE.AND P4, PT, R125, RZ, PT ;  /* 0x000000ff7d00720c */ /* 0x000fc60003f86270 */
[----:B------:R-:W-:Y:S02]  /*51b0*/  IMAD.MOV.U32 R125, RZ, RZ, R37 ;  /* 0x000000ffff7d7224 */ /* 0x000fe400078e0025 */
[----:B------:R-:W-:Y:S01]  /*51c0*/  @!P3 IMAD.IADD R35, R35, 0x1, -R4 ;  /* 0x000000012323b824 */ /* 0x000fe200078e0a04 */
[----:B------:R-:W-:-:S03]  /*51d0*/  ISETP.GT.U32.AND P3, PT, R4, R30, PT ;  /* 0x0000001e0400720c */ /* 0x000fc60003f64070 */
[----:B------:R-:W-:-:S04]  /*51e0*/  @!P2 IMAD.IADD R33, R33, 0x1, -R4 ;  /* 0x000000012121a824 */ /* 0x000fc800078e0a04 */
[----:B------:R-:W-:Y:S01]  /*51f0*/  @!P4 IMAD.MOV R125, RZ, RZ, -R125 ;  /* 0x000000ffff7dc224 */ /* 0x000fe200078e0a7d */
[C---:B------:R-:W-:Y:S02]  /*5200*/  ISETP.GT.U32.AND P4, PT, R4.reuse, R32, PT ;  /* 0x000000200400720c */ /* 0x040fe40003f84070 */
[----:B------:R-:W-:-:S03]  /*5210*/  ISETP.GT.U32.AND P2, PT, R4, R33, PT ;  /* 0x000000210400720c */ /* 0x000fc60003f44070 */
[----:B------:R-:W-:Y:S02]  /*5220*/  @!P3 IMAD.IADD R30, R30, 0x1, -R4 ;  /* 0x000000011e1eb824 */ /* 0x000fe400078e0a04 */
[----:B------:R-:W-:-:S03]  /*5230*/  @!P6 IMAD.MOV R35, RZ, RZ, -R35 ;  /* 0x000000ffff23e224 */ /* 0x000fc600078e0a23 */
[----:B------:R-:W-:-:S03]  /*5240*/  ISETP.GT.U32.AND P6, PT, R4, R30, PT ;  /* 0x0000001e0400720c */ /* 0x000fc60003fc4070 */
[--C-:B------:R-:W-:Y:S01]  /*5250*/  @!P4 IMAD.IADD R32, R32, 0x1, -R4.reuse ;  /* 0x000000012020c824 */ /* 0x100fe200078e0a04 */
[----:B------:R-:W-:Y:S01]  /*5260*/  ISETP.GE.AND P4, PT, R120, RZ, PT ;  /* 0x000000ff7800720c */ /* 0x000fe20003f86270 */
[----:B------:R-:W-:-:S04]  /*5270*/  @!P2 IMAD.IADD R33, R33, 0x1, -R4 ;  /* 0x000000012121a824 */ /* 0x000fc800078e0a04 */
[----:B------:R-:W-:-:S04]  /*5280*/  IMAD.MOV.U32 R120, RZ, RZ, R33 ;  /* 0x000000ffff787224 */ /* 0x000fc800078e0021 */
[----:B------:R-:W-:Y:S01]  /*5290*/  @!P6 IMAD.IADD R30, R30, 0x1, -R4 ;  /* 0x000000011e1ee824 */ /* 0x000fe200078e0a04 */
[----:B------:R-:W-:-:S03]  /*52a0*/  ISETP.GT.U32.AND P6, PT, R4, R27, PT ;  /* 0x0000001b0400720c */ /* 0x000fc60003fc4070 */
[----:B------:R-:W-:Y:S01]  /*52b0*/  @!P4 IMAD.MOV R120, RZ, RZ, -R120 ;  /* 0x000000ffff78c224 */ /* 0x000fe200078e0a78 */
[----:B------:R-:W-:Y:S02]  /*52c0*/  ISETP.GT.U32.AND P4, PT, R4, R29, PT ;  /* 0x0000001d0400720c */ /* 0x000fe40003f84070 */
[----:B------:R-:W-:-:S07]  /*52d0*/  ISETP.GE.AND P2, PT, R121, RZ, PT ;  /* 0x000000ff7900720c */ /* 0x000fce0003f46270 */
[----:B------:R-:W-:-:S04]  /*52e0*/  @!P6 IMAD.IADD R27, R27, 0x1, -R4 ;  /* 0x000000011b1be824 */ /* 0x000fc800078e0a04 */
[----:B------:R-:W-:Y:S01]  /*52f0*/  @!P4 IMAD.IADD R29, R29, 0x1, -R4 ;  /* 0x000000011d1dc824 */ /* 0x000fe200078e0a04 */
[----:B------:R-:W-:Y:S02]  /*5300*/  ISETP.GE.AND P4, PT, R118, RZ, PT ;  /* 0x000000ff7600720c */ /* 0x000fe40003f86270 */
[----:B------:R-:W-:Y:S01]  /*5310*/  ISETP.GT.U32.AND P6, PT, R4, R27, PT ;  /* 0x0000001b0400720c */ /* 0x000fe20003fc4070 */
[----:B------:R-:W-:Y:S02]  /*5320*/  IMAD.MOV.U32 R118, RZ, RZ, R30 ;  /* 0x000000ffff767224 */ /* 0x000fe400078e001e */
[----:B------:R-:W-:-:S04]  /*5330*/  IMAD.MOV.U32 R121, RZ, RZ, R34 ;  /* 0x000000ffff797224 */ /* 0x000fc800078e0022 */
[----:B------:R-:W-:Y:S01]  /*5340*/  @!P2 IMAD.MOV R121, RZ, RZ, -R121 ;  /* 0x000000ffff79a224 */ /* 0x000fe200078e0a79 */
[----:B------:R-:W-:-:S03]  /*5350*/  ISETP.GE.AND P2, PT, R156, RZ, PT ;  /* 0x000000ff9c00720c */ /* 0x000fc60003f46270 */
[----:B------:R-:W-:Y:S01]  /*5360*/  @!P4 IMAD.MOV R118, RZ, RZ, -R118 ;  /* 0x000000ffff76c224 */ /* 0x000fe200078e0a76 */
[----:B------:R-:W-:Y:S01]  /*5370*/  ISETP.GT.U32.AND P4, PT, R4, R25, PT ;  /* 0x000000190400720c */ /* 0x000fe20003f84070 */
[----:B------:R-:W-:Y:S01]  /*5380*/  @!P6 IMAD.IADD R27, R27, 0x1, -R4 ;  /* 0x000000011b1be824 */ /* 0x000fe200078e0a04 */
[----:B------:R-:W-:Y:S02]  /*5390*/  ISETP.GE.AND P6, PT, R155, RZ, PT ;  /* 0x000000ff9b00720c */ /* 0x000fe40003fc6270 */
[C-C-:B------:R-:W-:Y:S02]  /*53a0*/  LOP3.LUT R156, R87.reuse, 0x2e, R40.reuse, 0xfe, !PT ;  /* 0x0000002e579c7812 */ /* 0x140fe400078efe28 */
[C-C-:B------:R-:W-:Y:S02]  /*53b0*/  LOP3.LUT R155, R87.reuse, 0x36, R40.reuse, 0xfe, !PT ;  /* 0x00000036579b7812 */ /* 0x140fe400078efe28 */
[----:B------:R-:W-:Y:S01]  /*53c0*/  LOP3.LUT R151, R87, 0x3e, R40, 0xfe, !PT ;  /* 0x0000003e57977812 */ /* 0x000fe200078efe28 */
[----:B------:R-:W-:Y:S04]  /*53d0*/  STL [R1+0x318], R156 ;  /* 0x0003189c01007387 */ /* 0x000fe80000100800 */
[----:B------:R-:W-:Y:S04]  /*53e0*/  STL [R1+0x314], R155 ;  /* 0x0003149b01007387 */ /* 0x000fe80000100800 */
[----:B------:R0:W-:Y:S01]  /*53f0*/  STL [R1+0x30c], R151 ;  /* 0x00030c9701007387 */ /* 0x0001e20000100800 */
[----:B------:R-:W-:-:S03]  /*5400*/  @!P4 IMAD.IADD R25, R25, 0x1, -R4 ;  /* 0x000000011919c824 */ /* 0x000fc600078e0a04 */
[----:B------:R-:W3:Y:S01]  /*5410*/  LDL R159, [R1+0x4c4] ;  /* 0x0004c400019f7983 */ /* 0x000ee20000100800 */
[----:B------:R-:W-:Y:S01]  /*5420*/  ISETP.GE.AND P4, PT, R116, RZ, PT ;  /* 0x000000ff7400720c */ /* 0x000fe20003f86270 */
[----:B------:R-:W-:-:S12]  /*5430*/  IMAD.MOV.U32 R116, RZ, RZ, R27 ;  /* 0x000000ffff747224 */ /* 0x000fd800078e001b */
[----:B------:R-:W-:Y:S01]  /*5440*/  @!P4 IMAD.MOV R116, RZ, RZ, -R116 ;  /* 0x000000ffff74c224 */ /* 0x000fe200078e0a74 */
[----:B------:R-:W-:Y:S01]  /*5450*/  ISETP.GE.AND P5, PT, R124, RZ, PT ;  /* 0x000000ff7c00720c */ /* 0x000fe20003fa6270 */
[----:B------:R-:W-:Y:S01]  /*5460*/  IMAD.MOV.U32 R124, RZ, RZ, R36 ;  /* 0x000000ffff7c7224 */ /* 0x000fe200078e0024 */
[----:B--2---:R-:W-:Y:S02]  /*5470*/  ISETP.GE.AND P4, PT, R51, RZ, PT ;  /* 0x000000ff3300720c */ /* 0x004fe40003f86270 */
[----:B------:R-:W2:Y:S09]  /*5480*/  LDL R51, [R1+0x4bc] ;  /* 0x0004bc0001337983 */ /* 0x000eb20000100800 */
[----:B------:R-:W-:Y:S01]  /*5490*/  @!P5 IMAD.MOV R124, RZ, RZ, -R124 ;  /* 0x000000ffff7cd224 */ /* 0x000fe200078e0a7c */
[----:B------:R-:W-:-:S13]  /*54a0*/  ISETP.GT.U32.AND P5, PT, R4, R31, PT ;  /* 0x0000001f0400720c */ /* 0x000fda0003fa4070 */
[----:B------:R-:W-:-:S05]  /*54b0*/  @!P5 IMAD.IADD R31, R31, 0x1, -R4 ;  /* 0x000000011f1fd824 */ /* 0x000fca00078e0a04 */
[C---:B------:R-:W-:Y:S02]  /*54c0*/  ISETP.GT.U32.AND P3, PT, R4.reuse, R31, PT ;  /* 0x0000001f0400720c */ /* 0x040fe40003f64070 */
[----:B------:R-:W-:-:S11]  /*54d0*/  ISETP.GT.U32.AND P5, PT, R4, R32, PT ;  /* 0x000000200400720c */ /* 0x000fd60003fa4070 */
[--C-:B------:R-:W-:Y:S01]  /*54e0*/  @!P3 IMAD.IADD R31, R31, 0x1, -R4.reuse ;  /* 0x000000011f1fb824 */ /* 0x100fe200078e0a04 */
[----:B------:R-:W-:Y:S01]  /*54f0*/  ISETP.GT.U32.AND P3, PT, R4, R28, PT ;  /* 0x0000001c0400720c */ /* 0x000fe20003f64070 */
[----:B------:R-:W-:-:S04]  /*5500*/  @!P5 IMAD.IADD R32, R32, 0x1, -R4 ;  /* 0x000000012020d824 */ /* 0x000fc800078e0a04 */
[----:B------:R-:W-:-:S08]  /*5510*/  @!P2 IMAD.MOV R32, RZ, RZ, -R32 ;  /* 0x000000ffff20a224 */ /* 0x000fd000078e0a20 */
[----:B------:R-:W-:-:S05]  /*5520*/  @!P3 IMAD.IADD R28, R28, 0x1, -R4 ;  /* 0x000000011c1cb824 */ /* 0x000fca00078e0a04 */
[C---:B------:R-:W-:Y:S02]  /*5530*/  ISETP.GT.U32.AND P2, PT, R4.reuse, R28, PT ;  /* 0x0000001c0400720c */ /* 0x040fe40003f44070 */
[----:B------:R-:W-:Y:S02]  /*5540*/  ISETP.GT.U32.AND P3, PT, R4, R29, PT ;  /* 0x0000001d0400720c */ /* 0x000fe40003f64070 */
[----:B------:R-:W-:-:S09]  /*5550*/  ISETP.GE.AND P5, PT, R119, RZ, PT ;  /* 0x000000ff7700720c */ /* 0x000fd20003fa6270 */
[--C-:B------:R-:W-:Y:S01]  /*5560*/  @!P2 IMAD.IADD R28, R28, 0x1, -R4.reuse ;  /* 0x000000011c1ca824 */ /* 0x100fe200078e0a04 */
[C---:B------:R-:W-:Y:S01]  /*5570*/  ISETP.GT.U32.AND P2, PT, R4.reuse, R23, PT ;  /* 0x000000170400720c */ /* 0x040fe20003f44070 */
[----:B------:R-:W-:Y:S02]  /*5580*/  IMAD.MOV.U32 R119, RZ, RZ, R31 ;  /* 0x000000ffff777224 */ /* 0x000fe400078e001f */
[----:B------:R-:W-:Y:S02]  /*5590*/  @!P3 IMAD.IADD R29, R29, 0x1, -R4 ;  /* 0x000000011d1db824 */ /* 0x000fe400078e0a04 */
[----:B------:R-:W-:Y:S01]  /*55a0*/  @!P5 IMAD.MOV R119, RZ, RZ, -R119 ;  /* 0x000000ffff77d224 */ /* 0x000fe200078e0a77 */
[----:B------:R-:W-:Y:S01]  /*55b0*/  ISETP.GT.U32.AND P5, PT, R4, R26, PT ;  /* 0x0000001a0400720c */ /* 0x000fe20003fa4070 */
[----:B------:R-:W-:-:S06]  /*55c0*/  @!P6 IMAD.MOV R29, RZ, RZ, -R29 ;  /* 0x000000ffff1de224 */ /* 0x000fcc00078e0a1d */
[----:B------:R-:W-:-:S05]  /*55d0*/  @!P2 IMAD.IADD R23, R23, 0x1, -R4 ;  /* 0x000000011717a824 */ /* 0x000fca00078e0a04 */
[C---:B------:R-:W-:Y:S02]  /*55e0*/  ISETP.GT.U32.AND P6, PT, R4.reuse, R23, PT ;  /* 0x000000170400720c */ /* 0x040fe40003fc4070 */
[C---:B------:R-:W-:Y:S02]  /*55f0*/  ISETP.GT.U32.AND P3, PT, R4.reuse, R24, PT ;  /* 0x000000180400720c */ /* 0x040fe40003f64070 */
[----:B------:R-:W-:Y:S01]  /*5600*/  ISETP.GT.U32.AND P2, PT, R4, R25, PT ;  /* 0x000000190400720c */ /* 0x000fe20003f44070 */
[----:B------:R-:W-:Y:S01]  /*5610*/  @!P5 IMAD.IADD R26, R26, 0x1, -R4 ;  /* 0x000000011a1ad824 */ /* 0x000fe200078e0a04 */
[----:B------:R-:W-:-:S07]  /*5620*/  ISETP.GE.AND P5, PT, R117, RZ, PT ;  /* 0x000000ff7500720c */ /* 0x000fce0003fa6270 */
[--C-:B------:R-:W-:Y:S01]  /*5630*/  @!P6 IMAD.IADD R23, R23, 0x1, -R4.reuse ;  /* 0x000000011717e824 */ /* 0x100fe200078e0a04 */
[----:B------:R-:W-:Y:S01]  /*5640*/  ISETP.GT.U32.AND P6, PT, R4, R20, PT ;  /* 0x000000140400720c */ /* 0x000fe20003fc4070 */
[----:B------:R-:W-:Y:S02]  /*5650*/  @!P3 IMAD.IADD R24, R24, 0x1, -R4 ;  /* 0x000000011818b824 */ /* 0x000fe400078e0a04 */
[----:B------:R-:W-:Y:S02]  /*5660*/  IMAD.MOV.U32 R117, RZ, RZ, R28 ;  /* 0x000000ffff757224 */ /* 0x000fe400078e001c */
[----:B------:R-:W-:Y:S01]  /*5670*/  @!P2 IMAD.IADD R25, R25, 0x1, -R4 ;  /* 0x000000011919a824 */ /* 0x000fe200078e0a04 */
[C---:B------:R-:W-:Y:S01]  /*5680*/  ISETP.GT.U32.AND P2, PT, R4.reuse, R21, PT ;  /* 0x000000150400720c */ /* 0x040fe20003f44070 */
[----:B------:R-:W-:Y:S01]  /*5690*/  @!P5 IMAD.MOV R117, RZ, RZ, -R117 ;  /* 0x000000ffff75d224 */ /* 0x000fe200078e0a75 */
[----:B------:R-:W-:-:S05]  /*56a0*/  ISETP.GT.U32.AND P5, PT, R4, R24, PT ;  /* 0x000000180400720c */ /* 0x000fca0003fa4070 */
[----:B------:R-:W-:-:S05]  /*56b0*/  @!P6 IMAD.IADD R20, R20, 0x1, -R4 ;  /* 0x000000011414e824 */ /* 0x000fca00078e0a04 */
[----:B------:R-:W-:Y:S01]  /*56c0*/  ISETP.GT.U32.AND P6, PT, R4, R20, PT ;  /* 0x000000140400720c */ /* 0x000fe20003fc4070 */
[--C-:B------:R-:W-:Y:S01]  /*56d0*/  @!P2 IMAD.IADD R21, R21, 0x1, -R4.reuse ;  /* 0x000000011515a824 */ /* 0x100fe200078e0a04 */
[----:B------:R-:W-:Y:S01]  /*56e0*/  ISETP.GE.AND P2, PT, R114, RZ, PT ;  /* 0x000000ff7200720c */ /* 0x000fe20003f46270 */
[----:B------:R-:W-:Y:S01]  /*56f0*/  @!P5 IMAD.IADD R24, R24, 0x1, -R4 ;  /* 0x000000011818d824 */ /* 0x000fe200078e0a04 */
[----:B------:R-:W-:Y:S02]  /*5700*/  ISETP.GE.AND P5, PT, R154, RZ, PT ;  /* 0x000000ff9a00720c */ /* 0x000fe40003fa6270 */
[----:B------:R-:W-:-:S05]  /*5710*/  LOP3.LUT R154, R0, 0x46, RZ, 0xfc, !PT ;  /* 0x00000046009a7812 */ /* 0x000fca00078efcff */
[----:B------:R-:W-:Y:S02]  /*5720*/  STL [R1+0x3dc], R154 ;  /* 0x0003dc9a01007387 */ /* 0x000fe40000100800 */
[----:B------:R-:W-:Y:S01]  /*5730*/  @!P6 IMAD.IADD R20, R20, 0x1, -R4 ;  /* 0x000000011414e824 */ /* 0x000fe200078e0a04 */
[----:B---3--:R-:W-:Y:S01]  /*5740*/  ISETP.GE.AND P6, PT, R159, RZ, PT ;  /* 0x000000ff9f00720c */ /* 0x008fe20003fc6270 */
[----:B------:R-:W-:Y:S01]  /*5750*/  @!P2 IMAD.MOV R23, RZ, RZ, -R23 ;  /* 0x000000ffff17a224 */ /* 0x000fe200078e0a17 */
[----:B------:R-:W3:Y:S01]  /*5760*/  LDL R159, [R1+0x4b4] ;  /* 0x0004b400019f7983 */ /* 0x000ee20000100800 */
[----:B------:R-:W-:-:S03]  /*5770*/  ISETP.GT.U32.AND P2, PT, R4, R18, PT ;  /* 0x000000120400720c */ /* 0x000fc60003f44070 */
[----:B------:R-:W4:Y:S01]  /*5780*/  LDL R145, [R1+0x4b8] ;  /* 0x0004b80001917983 */ /* 0x000f220000100800 */
[----:B------:R-:W-:Y:S01]  /*5790*/  ISETP.GT.U32.AND P3, PT, R4, R26, PT ;  /* 0x0000001a0400720c */ /* 0x000fe20003f64070 */
[----:B------:R-:W-:Y:S02]  /*57a0*/  IMAD.MOV.U32 R114, RZ, RZ, R24 ;  /* 0x000000ffff727224 */ /* 0x000fe400078e0018 */
[----:B------:R-:W4:Y:S06]  /*57b0*/  LDL R147, [R1+0x4a8] ;  /* 0x0004a80001937983 */ /* 0x000f2c0000100800 */
[----:B------:R-:W-:Y:S01]  /*57c0*/  @!P2 IMAD.IADD R18, R18, 0x1, -R4 ;  /* 0x000000011212a824 */ /* 0x000fe200078e0a04 */
[----:B--2---:R-:W-:-:S02]  /*57d0*/  ISETP.GE.AND P2, PT, R51, RZ, PT ;  /* 0x000000ff3300720c */ /* 0x004fc40003f46270 */
[----:B------:R-:W2:Y:S01]  /*57e0*/  LDL R51, [R1+0x4b0] ;  /* 0x0004b00001337983 */ /* 0x000ea20000100800 */
[----:B------:R-:W-:Y:S01]  /*57f0*/  @!P3 IMAD.IADD R26, R26, 0x1, -R4 ;  /* 0x000000011a1ab824 */ /* 0x000fe200078e0a04 */
[----:B------:R-:W-:-:S13]  /*5800*/  ISETP.GT.U32.AND P3, PT, R4, R22, PT ;  /* 0x000000160400720c */ /* 0x000fda0003f64070 */
[----:B------:R-:W-:Y:S01]  /*5810*/  @!P3 IMAD.IADD R22, R22, 0x1, -R4 ;  /* 0x000000011616b824 */ /* 0x000fe200078e0a04 */
[----:B------:R-:W-:Y:S01]  /*5820*/  ISETP.GE.AND P3, PT, R115, RZ, PT ;  /* 0x000000ff7300720c */ /* 0x000fe20003f66270 */
[----:B------:R-:W-:-:S04]  /*5830*/  IMAD.MOV.U32 R115, RZ, RZ, R25 ;  /* 0x000000ffff737224 */ /* 0x000fc800078e0019 */
[----:B------:R-:W-:Y:S01]  /*5840*/  @!P5 IMAD.MOV R115, RZ, RZ, -R115 ;  /* 0x000000ffff73d224 */ /* 0x000fe200078e0a73 */
[C---:B------:R-:W-:Y:S01]  /*5850*/  ISETP.GT.U32.AND P5, PT, R4.reuse, R21, PT ;  /* 0x000000150400720c */ /* 0x040fe20003fa4070 */
[----:B------:R-:W-:Y:S01]  /*5860*/  @!P4 IMAD.MOV R26, RZ, RZ, -R26 ;  /* 0x000000ffff1ac224 */ /* 0x000fe200078e0a1a */
[----:B------:R-:W-:-:S05]  /*5870*/  ISETP.GT.U32.AND P4, PT, R4, R22, PT ;  /* 0x000000160400720c */ /* 0x000fca0003f84070 */
[----:B------:R-:W-:Y:S01]  /*5880*/  @!P3 IMAD.MOV R114, RZ, RZ, -R114 ;  /* 0x000000ffff72b224 */ /* 0x000fe200078e0a72 */
[----:B------:R-:W-:-:S05]  /*5890*/  ISETP.GT.U32.AND P3, PT, R4, R19, PT ;  /* 0x000000130400720c */ /* 0x000fca0003f64070 */
[--C-:B------:R-:W-:Y:S01]  /*58a0*/  @!P5 IMAD.IADD R21, R21, 0x1, -R4.reuse ;  /* 0x000000011515d824 */ /* 0x100fe200078e0a04 */
[----:B------:R-:W-:Y:S01]  /*58b0*/  ISETP.GT.U32.AND P5, PT, R4, R16, PT ;  /* 0x000000100400720c */ /* 0x000fe20003fa4070 */
[----:B------:R-:W-:Y:S01]  /*58c0*/  @!P4 IMAD.IADD R22, R22, 0x1, -R4 ;  /* 0x000000011616c824 */ /* 0x000fe200078e0a04 */
[----:B------:R-:W-:-:S05]  /*58d0*/  ISETP.GT.U32.AND P4, PT, R4, R17, PT ;  /* 0x000000110400720c */ /* 0x000fca0003f84070 */
[----:B------:R-:W-:Y:S01]  /*58e0*/  @!P3 IMAD.IADD R19, R19, 0x1, -R4 ;  /* 0x000000011313b824 */ /* 0x000fe200078e0a04 */
[----:B------:R-:W-:Y:S01]  /*58f0*/  ISETP.GE.AND P3, PT, R153, RZ, PT ;  /* 0x000000ff9900720c */ /* 0x000fe20003f66270 */
[----:B------:R-:W-:-:S04]  /*5900*/  IMAD.MOV.U32 R73, RZ, RZ, R21 ;  /* 0x000000ffff497224 */ /* 0x000fc800078e0015 */
[--C-:B------:R-:W-:Y:S02]  /*5910*/  @!P5 IMAD.IADD R16, R16, 0x1, -R4.reuse ;  /* 0x000000011010d824 */ /* 0x100fe400078e0a04 */
[----:B------:R-:W-:Y:S01]  /*5920*/  @!P4 IMAD.IADD R17, R17, 0x1, -R4 ;  /* 0x000000011111c824 */ /* 0x000fe200078e0a04 */
[----:B------:R-:W-:-:S05]  /*5930*/  ISETP.GT.U32.AND P4, PT, R4, R19, PT ;  /* 0x000000130400720c */ /* 0x000fca0003f84070 */
[----:B------:R-:W-:Y:S01]  /*5940*/  @!P3 IMAD.MOV R73, RZ, RZ, -R73 ;  /* 0x000000ffff49b224 */ /* 0x000fe200078e0a49 */
[----:B------:R-:W-:Y:S02]  /*5950*/  ISETP.GT.U32.AND P3, PT, R4, R16, PT ;  /* 0x000000100400720c */ /* 0x000fe40003f64070 */
[----:B------:R-:W-:Y:S01]  /*5960*/  LOP3.LUT R153, R0, 0x4e, RZ, 0xfc, !PT ;  /* 0x0000004e00997812 */ /* 0x000fe200078efcff */
[----:B------:R-:W-:-:S04]  /*5970*/  IMAD.MOV.U32 R87, RZ, RZ, R22 ;  /* 0x000000ffff577224 */ /* 0x000fc800078e0016 */
[----:B------:R0:W-:Y:S01]  /*5980*/  STL [R1+0x3d8], R153 ;  /* 0x0003d89901007387 */ /* 0x0001e20000100800 */
[----:B------:R-:W-:Y:S01]  /*5990*/  @!P4 IMAD.IADD R19, R19, 0x1, -R4 ;  /* 0x000000011313c824 */ /* 0x000fe200078e0a04 */
[----:B------:R-:W-:Y:S01]  /*59a0*/  ISETP.GT.U32.AND P4, PT, R4, R14, PT ;  /* 0x0000000e0400720c */ /* 0x000fe20003f84070 */
[----:B------:R-:W-:-:S03]  /*59b0*/  @!P6 IMAD.MOV R87, RZ, RZ, -R87 ;  /* 0x000000ffff57e224 */ /* 0x000fc600078e0a57 */
[----:B------:R-:W-:Y:S01]  /*59c0*/  @!P3 IMAD.IADD R16, R16, 0x1, -R4 ;  /* 0x000000011010b824 */ /* 0x000fe200078e0a04 */
[C---:B------:R-:W-:Y:S01]  /*59d0*/  ISETP.GT.U32.AND P6, PT, R4.reuse, R17, PT ;  /* 0x000000110400720c */ /* 0x040fe20003fc4070 */
[----:B------:R-:W-:Y:S01]  /*59e0*/  @!P2 IMAD.MOV R20, RZ, RZ, -R20 ;  /* 0x000000ffff14a224 */ /* 0x000fe200078e0a14 */
[----:B------:R-:W-:-:S06]  /*59f0*/  ISETP.GT.U32.AND P2, PT, R4, R15, PT ;  /* 0x0000000f0400720c */ /* 0x000fcc0003f44070 */
[--C-:B------:R-:W-:Y:S01]  /*5a00*/  @!P4 IMAD.IADD R14, R14, 0x1, -R4.reuse ;  /* 0x000000010e0ec824 */ /* 0x100fe200078e0a04 */
[----:B------:R-:W-:Y:S02]  /*5a10*/  ISETP.GE.AND P4, PT, R152, RZ, PT ;  /* 0x000000ff9800720c */ /* 0x000fe40003f86270 */
[----:B------:R-:W-:Y:S02]  /*5a20*/  LOP3.LUT R152, R0, 0x56, RZ, 0xfc, !PT ;  /* 0x0000005600987812 */ /* 0x000fe400078efcff */
[--C-:B------:R-:W-:Y:S02]  /*5a30*/  @!P6 IMAD.IADD R17, R17, 0x1, -R4.reuse ;  /* 0x000000011111e824 */ /* 0x100fe400078e0a04 */
[----:B------:R-:W-:Y:S01]  /*5a40*/  @!P2 IMAD.IADD R15, R15, 0x1, -R4 ;  /* 0x000000010f0fa824 */ /* 0x000fe200078e0a04 */
[----:B---3--:R-:W-:Y:S02]  /*5a50*/  ISETP.GE.AND P3, PT, R159, RZ, PT ;  /* 0x000000ff9f00720c */ /* 0x008fe40003f66270 */
[----:B------:R-:W3:Y:S01]  /*5a60*/  LDL R159, [R1+0x4a4] ;  /* 0x0004a400019f7983 */ /* 0x000ee20000100800 */
[----:B----4-:R-:W-:-:S02]  /*5a70*/  ISETP.GE.AND P6, PT, R145, RZ, PT ;  /* 0x000000ff9100720c */ /* 0x010fc40003fc6270 */
[----:B------:R-:W-:Y:S02]  /*5a80*/  LOP3.LUT R145, R0, 0x5e, RZ, 0xfc, !PT ;  /* 0x0000005e00917812 */ /* 0x000fe400078efcff */
[----:B--2---:R-:W-:Y:S02]  /*5a90*/  ISETP.GE.AND P2, PT, R51, RZ, PT ;  /* 0x000000ff3300720c */ /* 0x004fe40003f46270 */
[----:B------:R-:W2:Y:S04]  /*5aa0*/  LDL R51, [R1+0x4a0] ;  /* 0x0004a00001337983 */ /* 0x000ea80000100800 */
[----:B------:R4:W-:Y:S04]  /*5ab0*/  STL [R1+0x3d4], R152 ;  /* 0x0003d49801007387 */ /* 0x0009e80000100800 */
[----:B------:R-:W-:Y:S04]  /*5ac0*/  STL [R1+0x3d0], R145 ;  /* 0x0003d09101007387 */ /* 0x000fe80000100800 */
[----:B------:R-:W4:Y:S01]  /*5ad0*/  LDL R158, [R1+0x49c] ;  /* 0x00049c00019e7983 */ /* 0x000f220000100800 */
[----:B------:R-:W-:Y:S01]  /*5ae0*/  ISETP.GT.U32.AND P5, PT, R4, R18, PT ;  /* 0x000000120400720c */ /* 0x000fe20003fa4070 */
[----:B------:R-:W-:-:S02]  /*5af0*/  IMAD.MOV.U32 R72, RZ, RZ, R19 ;  /* 0x000000ffff487224 */ /* 0x000fc400078e0013 */
[----:B------:R-:W-:Y:S01]  /*5b00*/  @!P2 IMAD.MOV R17, RZ, RZ, -R17 ;  /* 0x000000ffff11a224 */ /* 0x000fe200078e0a11 */
[----:B------:R-:W4:Y:S01]  /*5b10*/  LDL R144, [R1+0x490] ;  /* 0x0004900001907983 */ /* 0x000f220000100800 */
[----:B------:R-:W-:Y:S01]  /*5b20*/  @!P6 IMAD.MOV R72, RZ, RZ, -R72 ;  /* 0x000000ffff48e224 */ /* 0x000fe200078e0a48 */
[----:B------:R-:W-:-:S07]  /*5b30*/  ISETP.GT.U32.AND P6, PT, R4, R15, PT ;  /* 0x0000000f0400720c */ /* 0x000fce0003fc4070 */
[----:B------:R-:W-:Y:S01]  /*5b40*/  @!P5 IMAD.IADD R18, R18, 0x1, -R4 ;  /* 0x000000011212d824 */ /* 0x000fe200078e0a04 */
[----:B------:R-:W-:-:S05]  /*5b50*/  ISETP.GT.U32.AND P5, PT, R4, R13, PT ;  /* 0x0000000d0400720c */ /* 0x000fca0003fa4070 */
[----:B------:R-:W-:Y:S01]  /*5b60*/  @!P6 IMAD.IADD R15, R15, 0x1, -R4 ;  /* 0x000000010f0fe824 */ /* 0x000fe200078e0a04 */
[----:B------:R-:W-:-:S07]  /*5b70*/  ISETP.GT.U32.AND P6, PT, R4, R11, PT ;  /* 0x0000000b0400720c */ /* 0x000fce0003fc4070 */
[----:B------:R-:W-:Y:S01]  /*5b80*/  @!P5 IMAD.IADD R13, R13, 0x1, -R4 ;  /* 0x000000010d0dd824 */ /* 0x000fe200078e0a04 */
[----:B------:R-:W-:-:S05]  /*5b90*/  ISETP.GT.U32.AND P5, PT, R4, R14, PT ;  /* 0x0000000e0400720c */ /* 0x000fca0003fa4070 */
[----:B------:R-:W-:-:S08]  /*5ba0*/  @!P6 IMAD.IADD R11, R11, 0x1, -R4 ;  /* 0x000000010b0be824 */ /* 0x000fd000078e0a04 */
[----:B------:R-:W-:Y:S01]  /*5bb0*/  @!P5 IMAD.IADD R14, R14, 0x1, -R4 ;  /* 0x000000010e0ed824 */ /* 0x000fe200078e0a04 */
[C---:B------:R-:W-:Y:S02]  /*5bc0*/  ISETP.GT.U32.AND P6, PT, R4.reuse, R11, PT ;  /* 0x0000000b0400720c */ /* 0x040fe40003fc4070 */
[----:B------:R-:W-:Y:S01]  /*5bd0*/  ISETP.GT.U32.AND P2, PT, R4, R12, PT ;  /* 0x0000000c0400720c */ /* 0x000fe20003f44070 */
[----:B------:R-:W-:-:S04]  /*5be0*/  IMAD.MOV.U32 R70, RZ, RZ, R16 ;  /* 0x000000ffff467224 */ /* 0x000fc800078e0010 */
[----:B------:R-:W-:Y:S01]  /*5bf0*/  @!P4 IMAD.MOV R70, RZ, RZ, -R70 ;  /* 0x000000ffff46c224 */ /* 0x000fe200078e0a46 */
[----:B------:R-:W-:Y:S02]  /*5c00*/  ISETP.GE.AND P4, PT, R147, RZ, PT ;  /* 0x000000ff9300720c */ /* 0x000fe40003f86270 */
[----:B------:R-:W4:Y:S03]  /*5c10*/  LDL R147, [R1+0x498] ;  /* 0x0004980001937983 */ /* 0x000f260000100800 */
[--C-:B------:R-:W-:Y:S02]  /*5c20*/  @!P6 IMAD.IADD R11, R11, 0x1, -R4.reuse ;  /* 0x000000010b0be824 */ /* 0x100fe400078e0a04 */
[----:B------:R-:W-:Y:S01]  /*5c30*/  @!P2 IMAD.IADD R12, R12, 0x1, -R4 ;  /* 0x000000010c0ca824 */ /* 0x000fe200078e0a04 */
[----:B---3--:R-:W-:Y:S02]  /*5c40*/  ISETP.GE.AND P5, PT, R159, RZ, PT ;  /* 0x000000ff9f00720c */ /* 0x008fe40003fa6270 */
[----:B------:R-:W3:Y:S01]  /*5c50*/  LDL R159, [R1+0x494] ;  /* 0x00049400019f7983 */ /* 0x000ee20000100800 */
[----:B--2---:R-:W-:-:S03]  /*5c60*/  ISETP.GE.AND P2, PT, R51, RZ, PT ;  /* 0x000000ff3300720c */ /* 0x004fc60003f46270 */
[----:B------:R-:W2:Y:S01]  /*5c70*/  LDL R51, [R1+0x48c] ;  /* 0x00048c0001337983 */ /* 0x000ea20000100800 */
[----:B----4-:R-:W-:Y:S02]  /*5c80*/  ISETP.GE.AND P6, PT, R158, RZ, PT ;  /* 0x000000ff9e00720c */ /* 0x010fe40003fc6270 */
[----:B------:R-:W-:-:S05]  /*5c90*/  LOP3.LUT R158, R0, 0x66, RZ, 0xfc, !PT ;  /* 0x00000066009e7812 */ /* 0x000fca00078efcff */
[----:B------:R-:W-:Y:S04]  /*5ca0*/  STL [R1+0x3cc], R158 ;  /* 0x0003cc9e01007387 */ /* 0x000fe80000100800 */
[----:B------:R-:W4:Y:S01]  /*5cb0*/  LDL R81, [R1+0x488] ;  /* 0x0004880001517983 */ /* 0x000f220000100800 */
[----:B------:R-:W-:-:S05]  /*5cc0*/  IABS R63, R141 ;  /* 0x0000008d003f7213 */ /* 0x000fca0000000000 */
[----:B------:R-:W-:Y:S01]  /*5cd0*/  IMAD.HI.U32 R67, R86, R63, RZ ;  /* 0x0000003f56437227 */ /* 0x000fe200078e00ff */
[----:B------:R-:W-:-:S03]  /*5ce0*/  IABS R104, R142 ;  /* 0x0000008e00687213 */ /* 0x000fc60000000000 */
[----:B------:R-:W-:Y:S01]  /*5cf0*/  IMAD.MOV R67, RZ, RZ, -R67 ;  /* 0x000000ffff437224 */ /* 0x000fe200078e0a43 */
[----:B------:R-:W-:-:S03]  /*5d00*/  IABS R62, R2 ;  /* 0x00000002003e7213 */ /* 0x000fc60000000000 */
[----:B------:R-:W-:Y:S02]  /*5d10*/  IMAD R63, R4, R67, R63 ;  /* 0x00000043043f7224 */ /* 0x000fe400078e023f */
[----:B------:R-:W-:Y:S01]  /*5d20*/  IMAD.HI.U32 R67, R86, R104, RZ ;  /* 0x0000006856437227 */ /* 0x000fe200078e00ff */
[----:B------:R-:W-:-:S03]  /*5d30*/  IABS R101, R146 ;  /* 0x0000009200657213 */ /* 0x000fc60000000000 */
[----:B------:R-:W-:-:S04]  /*5d40*/  IMAD.HI.U32 R66, R86, R62, RZ ;  /* 0x0000003e56427227 */ /* 0x000fc800078e00ff */
[----:B------:R-:W-:Y:S02]  /*5d50*/  IMAD.MOV R67, RZ, RZ, -R67 ;  /* 0x000000ffff437224 */ /* 0x000fe400078e0a43 */
[----:B------:R-:W-:Y:S01]  /*5d60*/  IMAD.MOV.U32 R71, RZ, RZ, R18 ;  /* 0x000000ffff477224 */ /* 0x000fe200078e0012 */
[----:B------:R-:W-:Y:S01]  /*5d70*/  IABS R103, R143 ;  /* 0x0000008f00677213 */ /* 0x000fe20000000000 */
[----:B------:R-:W-:Y:S02]  /*5d80*/  IMAD.MOV R66, RZ, RZ, -R66 ;  /* 0x000000ffff427224 */ /* 0x000fe400078e0a42 */
[----:B------:R-:W-:Y:S02]  /*5d90*/  IMAD R104, R4, R67, R104 ;  /* 0x0000004304687224 */ /* 0x000fe400078e0268 */
[----:B------:R-:W-:-:S04]  /*5da0*/  IMAD.HI.U32 R67, R86, R101, RZ ;  /* 0x0000006556437227 */ /* 0x000fc800078e00ff */
[----:B------:R-:W-:Y:S01]  /*5db0*/  @!P3 IMAD.MOV R71, RZ, RZ, -R71 ;  /* 0x000000ffff47b224 */ /* 0x000fe200078e0a47 */
[C---:B------:R-:W-:Y:S01]  /*5dc0*/  ISETP.GT.U32.AND P3, PT, R4.reuse, R13, PT ;  /* 0x0000000d0400720c */ /* 0x040fe20003f64070 */
[----:B------:R-:W-:Y:S01]  /*5dd0*/  IMAD R62, R4, R66, R62 ;  /* 0x00000042043e7224 */ /* 0x000fe200078e023e */
[----:B------:R-:W-:Y:S01]  /*5de0*/  IABS R106, R83 ;  /* 0x00000053006a7213 */ /* 0x000fe20000000000 */
[----:B------:R-:W-:-:S04]  /*5df0*/  IMAD.HI.U32 R66, R86, R103, RZ ;  /* 0x0000006756427227 */ /* 0x000fc800078e00ff */
[----:B------:R-:W-:Y:S01]  /*5e00*/  IMAD.MOV R67, RZ, RZ, -R67 ;  /* 0x000000ffff437224 */ /* 0x000fe200078e0a43 */
[----:B------:R-:W-:Y:S01]  /*5e10*/  IABS R107, R82 ;  /* 0x00000052006b7213 */ /* 0x000fe20000000000 */
[----:B------:R-:W-:Y:S02]  /*5e20*/  IMAD.MOV R66, RZ, RZ, -R66 ;  /* 0x000000ffff427224 */ /* 0x000fe400078e0a42 */
[----:B------:R-:W-:Y:S02]  /*5e30*/  IMAD R101, R4, R67, R101 ;  /* 0x0000004304657224 */ /* 0x000fe400078e0265 */
[----:B------:R-:W-:Y:S01]  /*5e40*/  IMAD.HI.U32 R67, R86, R106, RZ ;  /* 0x0000006a56437227 */ /* 0x000fe200078e00ff */
[----:B------:R-:W-:-:S03]  /*5e50*/  IABS R110, R148 ;  /* 0x00000094006e7213 */ /* 0x000fc60000000000 */
[----:B------:R-:W-:Y:S02]  /*5e60*/  IMAD R103, R4, R66, R103 ;  /* 0x0000004204677224 */ /* 0x000fe400078e0267 */
[----:B------:R-:W-:-:S04]  /*5e70*/  IMAD.HI.U32 R66, R86, R107, RZ ;  /* 0x0000006b56427227 */ /* 0x000fc800078e00ff */
[----:B------:R-:W-:Y:S02]  /*5e80*/  IMAD.MOV R67, RZ, RZ, -R67 ;  /* 0x000000ffff437224 */ /* 0x000fe400078e0a43 */
[----:B------:R-:W-:Y:S01]  /*5e90*/  @!P3 IMAD.IADD R13, R13, 0x1, -R4 ;  /* 0x000000010d0db824 */ /* 0x000fe200078e0a04 */
[C---:B------:R-:W-:Y:S01]  /*5ea0*/  ISETP.GT.U32.AND P3, PT, R4.reuse, R10, PT ;  /* 0x0000000a0400720c */ /* 0x040fe20003f64070 */
[----:B------:R-:W-:Y:S02]  /*5eb0*/  IMAD.MOV R66, RZ, RZ, -R66 ;  /* 0x000000ffff427224 */ /* 0x000fe400078e0a42 */
[----:B------:R-:W-:Y:S02]  /*5ec0*/  IMAD R106, R4, R67, R106 ;  /* 0x00000043046a7224 */ /* 0x000fe400078e026a */
[----:B------:R-:W-:-:S04]  /*5ed0*/  IMAD.HI.U32 R67, R86, R110, RZ ;  /* 0x0000006e56437227 */ /* 0x000fc800078e00ff */
[C---:B------:R-:W-:Y:S01]  /*5ee0*/  IMAD R107, R4.reuse, R66, R107 ;  /* 0x00000042046b7224 */ /* 0x040fe200078e026b */
[----:B------:R-:W-:Y:S01]  /*5ef0*/  IABS R66, R165 ;  /* 0x000000a500427213 */ /* 0x000fe20000000000 */
[----:B------:R-:W-:Y:S02]  /*5f00*/  IMAD.MOV R67, RZ, RZ, -R67 ;  /* 0x000000ffff437224 */ /* 0x000fe400078e0a43 */
[----:B------:R-:W-:Y:S01]  /*5f10*/  @!P5 IMAD.MOV R14, RZ, RZ, -R14 ;  /* 0x000000ffff0ed224 */ /* 0x000fe200078e0a0e */
[C---:B------:R-:W-:Y:S01]  /*5f20*/  ISETP.GT.U32.AND P5, PT, R4.reuse, R9, PT ;  /* 0x000000090400720c */ /* 0x040fe20003fa4070 */
[----:B------:R-:W-:Y:S02]  /*5f30*/  IMAD R110, R4, R67, R110 ;  /* 0x00000043046e7224 */ /* 0x000fe400078e026e */
[----:B------:R-:W-:-:S04]  /*5f40*/  IMAD.HI.U32 R67, R86, R66, RZ ;  /* 0x0000004256437227 */ /* 0x000fc800078e00ff */
[----:B------:R-:W-:Y:S02]  /*5f50*/  @!P3 IMAD.IADD R10, R10, 0x1, -R4 ;  /* 0x000000010a0ab824 */ /* 0x000fe400078e0a04 */
[----:B------:R-:W-:-:S03]  /*5f60*/  IMAD.MOV R67, RZ, RZ, -R67 ;  /* 0x000000ffff437224 */ /* 0x000fc600078e0a43 */
[C---:B------:R-:W-:Y:S01]  /*5f70*/  ISETP.GT.U32.AND P3, PT, R4.reuse, R10, PT ;  /* 0x0000000a0400720c */ /* 0x040fe20003f64070 */
[----:B------:R-:W-:Y:S01]  /*5f80*/  IMAD R64, R4, R67, R66 ;  /* 0x0000004304407224 */ /* 0x000fe200078e0242 */
[----:B------:R-:W-:Y:S01]  /*5f90*/  IABS R66, R85 ;  /* 0x0000005500427213 */ /* 0x000fe20000000000 */
[----:B------:R-:W-:-:S04]  /*5fa0*/  @!P5 IMAD.IADD R9, R9, 0x1, -R4 ;  /* 0x000000010909d824 */ /* 0x000fc800078e0a04 */
[----:B------:R-:W-:-:S04]  /*5fb0*/  IMAD.HI.U32 R60, R86, R66, RZ ;  /* 0x00000042563c7227 */ /* 0x000fc800078e00ff */
[----:B------:R-:W-:Y:S02]  /*5fc0*/  IMAD.MOV R60, RZ, RZ, -R60 ;  /* 0x000000ffff3c7224 */ /* 0x000fe400078e0a3c */
[----:B------:R-:W-:Y:S01]  /*5fd0*/  @!P3 IMAD.IADD R10, R10, 0x1, -R4 ;  /* 0x000000010a0ab824 */ /* 0x000fe200078e0a04 */
[----:B---3--:R-:W-:Y:S01]  /*5fe0*/  ISETP.GE.AND P5, PT, R159, RZ, PT ;  /* 0x000000ff9f00720c */ /* 0x008fe20003fa6270 */
[----:B------:R-:W-:Y:S02]  /*5ff0*/  IMAD R60, R4, R60, R66 ;  /* 0x0000003c043c7224 */ /* 0x000fe400078e0242 */
[----:B------:R-:W-:Y:S01]  /*6000*/  IMAD.MOV.U32 R66, RZ, RZ, R10 ;  /* 0x000000ffff427224 */ /* 0x000fe200078e000a */
[----:B------:R-:W-:-:S09]  /*6010*/  ISETP.GE.AND P3, PT, R147, RZ, PT ;  /* 0x000000ff9300720c */ /* 0x000fd20003f66270 */
[----:B------:R-:W-:Y:S01]  /*6020*/  @!P5 IMAD.MOV R66, RZ, RZ, -R66 ;  /* 0x000000ffff42d224 */ /* 0x000fe200078e0a42 */
[----:B------:R-:W-:Y:S02]  /*6030*/  ISETP.GT.U32.AND P5, PT, R4, R6, PT ;  /* 0x000000060400720c */ /* 0x000fe40003fa4070 */
[C---:B------:R-:W-:Y:S02]  /*6040*/  LOP3.LUT R159, R0.reuse, 0x6e, RZ, 0xfc, !PT ;  /* 0x0000006e009f7812 */ /* 0x040fe400078efcff */
[----:B------:R-:W-:-:S03]  /*6050*/  LOP3.LUT R147, R0, 0x76, RZ, 0xfc, !PT ;  /* 0x0000007600937812 */ /* 0x000fc600078efcff */
[----:B------:R-:W-:Y:S04]  /*6060*/  STL [R1+0x3c8], R159 ;  /* 0x0003c89f01007387 */ /* 0x000fe80000100800 */
[----:B------:R-:W-:Y:S02]  /*6070*/  STL [R1+0x3c4], R147 ;  /* 0x0003c49301007387 */ /* 0x000fe40000100800 */
[----:B------:R-:W-:Y:S02]  /*6080*/  @!P5 IMAD.IADD R6, R6, 0x1, -R4 ;  /* 0x000000010606d824 */ /* 0x000fe400078e0a04 */
[----:B------:R-:W-:Y:S01]  /*6090*/  IMAD.MOV.U32 R69, RZ, RZ, R15 ;  /* 0x000000ffff457224 */ /* 0x000fe200078e000f */
[----:B------:R-:W-:Y:S02]  /*60a0*/  IABS R42, R157 ;  /* 0x0000009d002a7213 */ /* 0x000fe40000000000 */
[----:B------:R-:W-:-:S02]  /*60b0*/  IABS R67, R163 ;  /* 0x000000a300437213 */ /* 0x000fc40000000000 */
[----:B------:R-:W-:Y:S02]  /*60c0*/  IABS R41, R136 ;  /* 0x0000008800297213 */ /* 0x000fe40000000000 */
[----:B------:R-:W-:Y:S01]  /*60d0*/  IABS R28, R151 ;  /* 0x00000097001c7213 */ /* 0x000fe20000000000 */
[----:B------:R-:W-:Y:S01]  /*60e0*/  IMAD.MOV.U32 R68, RZ, RZ, R13 ;  /* 0x000000ffff447224 */ /* 0x000fe200078e000d */
[----:B------:R-:W3:Y:S01]  /*60f0*/  LDL R80, [R1+0x478] ;  /* 0x0004780001507983 */ /* 0x000ee20000100800 */
[----:B----4-:R-:W-:-:S03]  /*6100*/  ISETP.GE.AND P5, PT, R81, RZ, PT ;  /* 0x000000ff5100720c */ /* 0x010fc60003fa6270 */
[----:B------:R-:W4:Y:S01]  /*6110*/  LDL R81, [R1+0x47c] ;  /* 0x00047c0001517983 */ /* 0x000f220000100800 */
[----:B------:R-:W-:Y:S01]  /*6120*/  @!P4 IMAD.MOV R69, RZ, RZ, -R69 ;  /* 0x000000ffff45c224 */ /* 0x000fe200078e0a45 */
[----:B------:R-:W-:Y:S01]  /*6130*/  ISETP.GT.U32.AND P4, PT, R4, R12, PT ;  /* 0x0000000c0400720c */ /* 0x000fe20003f84070 */
[----:B------:R-:W-:-:S04]  /*6140*/  IMAD.HI.U32 R43, R86, R42, RZ ;  /* 0x0000002a562b7227 */ /* 0x000fc800078e00ff */
[----:B------:R-:W-:-:S08]  /*6150*/  IMAD.HI.U32 R61, R86, R67, RZ ;  /* 0x00000043563d7227 */ /* 0x000fd000078e00ff */
[----:B------:R-:W-:Y:S01]  /*6160*/  @!P4 IMAD.IADD R12, R12, 0x1, -R4 ;  /* 0x000000010c0cc824 */ /* 0x000fe200078e0a04 */
[----:B------:R-:W-:Y:S01]  /*6170*/  ISETP.GT.U32.AND P4, PT, R4, R7, PT ;  /* 0x000000070400720c */ /* 0x000fe20003f84070 */
[----:B------:R-:W-:Y:S02]  /*6180*/  IMAD.MOV R43, RZ, RZ, -R43 ;  /* 0x000000ffff2b7224 */ /* 0x000fe400078e0a2b */
[----:B------:R-:W-:Y:S02]  /*6190*/  IMAD.MOV R61, RZ, RZ, -R61 ;  /* 0x000000ffff3d7224 */ /* 0x000fe400078e0a3d */
[----:B------:R-:W-:-:S04]  /*61a0*/  IMAD.HI.U32 R44, R86, R41, RZ ;  /* 0x00000029562c7227 */ /* 0x000fc800078e00ff */
[C---:B------:R-:W-:Y:S01]  /*61b0*/  IMAD R37, R4.reuse, R43, R42 ;  /* 0x0000002b04257224 */ /* 0x040fe200078e022a */
[----:B------:R-:W-:Y:S01]  /*61c0*/  IABS R42, R138 ;  /* 0x0000008a002a7213 */ /* 0x000fe20000000000 */
[C---:B------:R-:W-:Y:S02]  /*61d0*/  IMAD R61, R4.reuse, R61, R67 ;  /* 0x0000003d043d7224 */ /* 0x040fe400078e0243 */
[----:B------:R-:W-:Y:S02]  /*61e0*/  IMAD.MOV R44, RZ, RZ, -R44 ;  /* 0x000000ffff2c7224 */ /* 0x000fe400078e0a2c */
[----:B------:R-:W-:Y:S02]  /*61f0*/  IMAD.MOV.U32 R67, RZ, RZ, R12 ;  /* 0x000000ffff437224 */ /* 0x000fe400078e000c */
[----:B------:R-:W-:Y:S02]  /*6200*/  @!P4 IMAD.IADD R7, R7, 0x1, -R4 ;  /* 0x000000010707c824 */ /* 0x000fe400078e0a04 */
[----:B------:R-:W-:-:S02]  /*6210*/  IMAD R36, R4, R44, R41 ;  /* 0x0000002c04247224 */ /* 0x000fc400078e0229 */
[----:B------:R-:W-:-:S04]  /*6220*/  IMAD.HI.U32 R41, R86, R42, RZ ;  /* 0x0000002a56297227 */ /* 0x000fc800078e00ff */
[----:B------:R-:W-:Y:S01]  /*6230*/  @!P6 IMAD.MOV R67, RZ, RZ, -R67 ;  /* 0x000000ffff43e224 */ /* 0x000fe200078e0a43 */
[----:B------:R-:W-:Y:S01]  /*6240*/  ISETP.GT.U32.AND P6, PT, R4, R7, PT ;  /* 0x000000070400720c */ /* 0x000fe20003fc4070 */
[----:B------:R-:W-:-:S04]  /*6250*/  IMAD.MOV R41, RZ, RZ, -R41 ;  /* 0x000000ffff297224 */ /* 0x000fc800078e0a29 */
[----:B------:R-:W-:Y:S02]  /*6260*/  IMAD R31, R4, R41, R42 ;  /* 0x00000029041f7224 */ /* 0x000fe400078e022a */
[----:B------:R-:W-:-:S04]  /*6270*/  IMAD.HI.U32 R42, R86, R28, RZ ;  /* 0x0000001c562a7227 */ /* 0x000fc800078e00ff */
[----:B------:R-:W-:Y:S02]  /*6280*/  IMAD.MOV R42, RZ, RZ, -R42 ;  /* 0x000000ffff2a7224 */ /* 0x000fe400078e0a2a */
[----:B------:R-:W-:Y:S02]  /*6290*/  @!P6 IMAD.IADD R7, R7, 0x1, -R4 ;  /* 0x000000010707e824 */ /* 0x000fe400078e0a04 */
[----:B------:R-:W-:Y:S02]  /*62a0*/  IMAD R24, R4, R42, R28 ;  /* 0x0000002a04187224 */ /* 0x000fe400078e021c */
[----:B------:R-:W-:-:S04]  /*62b0*/  IMAD.MOV.U32 R42, RZ, RZ, R7 ;  /* 0x000000ffff2a7224 */ /* 0x000fc800078e0007 */
[----:B------:R-:W-:Y:S01]  /*62c0*/  @!P5 IMAD.MOV R42, RZ, RZ, -R42 ;  /* 0x000000ffff2ad224 */ /* 0x000fe200078e0a2a */
[C---:B------:R-:W-:Y:S01]  /*62d0*/  ISETP.GT.U32.AND P5, PT, R4.reuse, R3, PT ;  /* 0x000000030400720c */ /* 0x040fe20003fa4070 */
[----:B------:R-:W-:Y:S01]  /*62e0*/  @!P2 IMAD.MOV R68, RZ, RZ, -R68 ;  /* 0x000000ffff44a224 */ /* 0x000fe200078e0a44 */
[----:B------:R-:W-:Y:S01]  /*62f0*/  ISETP.GT.U32.AND P2, PT, R4, R8, PT ;  /* 0x000000080400720c */ /* 0x000fe20003f44070 */
[----:B------:R-:W-:Y:S01]  /*6300*/  @!P3 IMAD.MOV R11, RZ, RZ, -R11 ;  /* 0x000000ffff0bb224 */ /* 0x000fe200078e0a0b */
[----:B------:R-:W-:Y:S02]  /*6310*/  ISETP.GE.AND P3, PT, R144, RZ, PT ;  /* 0x000000ff9000720c */ /* 0x000fe40003f66270 */
[----:B------:R-:W3:Y:S07]  /*6320*/  LDL R144, [R1+0x484] ;  /* 0x0004840001907983 */ /* 0x000eee0000100800 */
[----:B------:R-:W-:-:S02]  /*6330*/  @!P5 IMAD.IADD R3, R3, 0x1, -R4 ;  /* 0x000000010303d824 */ /* 0x000fc400078e0a04 */
[----:B------:R-:W-:Y:S01]  /*6340*/  @!P2 IMAD.IADD R8, R8, 0x1, -R4 ;  /* 0x000000010808a824 */ /* 0x000fe200078e0a04 */
[----:B------:R-:W-:-:S13]  /*6350*/  ISETP.GT.U32.AND P2, PT, R4, R9, PT ;  /* 0x000000090400720c */ /* 0x000fda0003f44070 */
[----:B------:R-:W-:Y:S01]  /*6360*/  @!P2 IMAD.IADD R9, R9, 0x1, -R4 ;  /* 0x000000010909a824 */ /* 0x000fe200078e0a04 */
[----:B--2---:R-:W-:Y:S02]  /*6370*/  ISETP.GE.AND P2, PT, R51, RZ, PT ;  /* 0x000000ff3300720c */ /* 0x004fe40003f46270 */
[----:B------:R-:W2:Y:S01]  /*6380*/  LDL R51, [R1+0x480] ;  /* 0x0004800001337983 */ /* 0x000ea20000100800 */
[----:B----4-:R-:W-:-:S03]  /*6390*/  ISETP.GE.AND P5, PT, R81, RZ, PT ;  /* 0x000000ff5100720c */ /* 0x010fc60003fa6270 */
[----:B------:R-:W4:Y:S01]  /*63a0*/  LDL R81, [R1+0x430] ;  /* 0x0004300001517983 */ /* 0x000f220000100800 */
[----:B------:R-:W-:Y:S02]  /*63b0*/  ISETP.GT.U32.AND P4, PT, R4, R8, PT ;  /* 0x000000080400720c */ /* 0x000fe40003f84070 */
[----:B------:R-:W-:-:S05]  /*63c0*/  IABS R34, R137 ;  /* 0x0000008900227213 */ /* 0x000fca0000000000 */
[----:B------:R-:W-:-:S04]  /*63d0*/  IMAD.HI.U32 R30, R86, R34, RZ ;  /* 0x00000022561e7227 */ /* 0x000fc800078e00ff */
[----:B------:R-:W-:Y:S02]  /*63e0*/  IMAD.MOV R30, RZ, RZ, -R30 ;  /* 0x000000ffff1e7224 */ /* 0x000fe400078e0a1e */
[----:B------:R-:W-:Y:S01]  /*63f0*/  @!P4 IMAD.IADD R8, R8, 0x1, -R4 ;  /* 0x000000010808c824 */ /* 0x000fe200078e0a04 */
[C---:B------:R-:W-:Y:S01]  /*6400*/  ISETP.GT.U32.AND P4, PT, R4.reuse, R5, PT ;  /* 0x000000050400720c */ /* 0x040fe20003f84070 */
[C---:B------:R-:W-:Y:S01]  /*6410*/  IMAD R30, R4.reuse, R30, R34 ;  /* 0x0000001e041e7224 */ /* 0x040fe200078e0222 */
[----:B------:R-:W-:Y:S02]  /*6420*/  IABS R34, R155 ;  /* 0x0000009b00227213 */ /* 0x000fe40000000000 */
[----:B------:R-:W-:-:S03]  /*6430*/  ISETP.GT.U32.AND P6, PT, R4, R88, PT ;  /* 0x000000580400720c */ /* 0x000fc60003fc4070 */
[----:B------:R-:W-:-:S04]  /*6440*/  IMAD.HI.U32 R41, R86, R34, RZ ;  /* 0x0000002256297227 */ /* 0x000fc800078e00ff */
[----:B------:R-:W-:Y:S02]  /*6450*/  IMAD.MOV R41, RZ, RZ, -R41 ;  /* 0x000000ffff297224 */ /* 0x000fe400078e0a29 */
[----:B------:R-:W-:Y:S01]  /*6460*/  @!P4 IMAD.IADD R5, R5, 0x1, -R4 ;  /* 0x000000010505c824 */ /* 0x000fe200078e0a04 */
[C---:B------:R-:W-:Y:S01]  /*6470*/  ISETP.GT.U32.AND P4, PT, R4.reuse, R6, PT ;  /* 0x000000060400720c */ /* 0x040fe20003f84070 */
[----:B------:R-:W-:Y:S02]  /*6480*/  IMAD R25, R4, R41, R34 ;  /* 0x0000002904197224 */ /* 0x000fe400078e0222 */
[----:B------:R-:W-:Y:S02]  /*6490*/  IMAD.MOV.U32 R41, RZ, RZ, R9 ;  /* 0x000000ffff297224 */ /* 0x000fe400078e0009 */
[----:B------:R-:W-:Y:S02]  /*64a0*/  @!P6 IMAD.IADD R88, R88, 0x1, -R4 ;  /* 0x000000015858e824 */ /* 0x000fe400078e0a04 */
[----:B------:R-:W-:Y:S01]  /*64b0*/  @!P3 IMAD.MOV R41, RZ, RZ, -R41 ;  /* 0x000000ffff29b224 */ /* 0x000fe200078e0a29 */
[C---:B------:R-:W-:Y:S01]  /*64c0*/  ISETP.GT.U32.AND P3, PT, R4.reuse, R5, PT ;  /* 0x000000050400720c */ /* 0x040fe20003f64070 */
[----:B------:R-:W-:Y:S01]  /*64d0*/  @!P2 IMAD.MOV R8, RZ, RZ, -R8 ;  /* 0x000000ffff08a224 */ /* 0x000fe200078e0a08 */
[----:B------:R-:W-:-:S02]  /*64e0*/  ISETP.GT.U32.AND P2, PT, R4, R50, PT ;  /* 0x000000320400720c */ /* 0x000fc40003f44070 */
[----:B------:R-:W-:Y:S01]  /*64f0*/  ISETP.GT.U32.AND P6, PT, R4, R88, PT ;  /* 0x000000580400720c */ /* 0x000fe20003fc4070 */
[----:B------:R-:W-:Y:S01]  /*6500*/  @!P4 IMAD.IADD R6, R6, 0x1, -R4 ;  /* 0x000000010606c824 */ /* 0x000fe200078e0a04 */
[----:B------:R-:W-:Y:S02]  /*6510*/  ISETP.GT.U32.AND P4, PT, R4, R89, PT ;  /* 0x000000590400720c */ /* 0x000fe40003f84070 */
[----:B------:R-:W-:-:S05]  /*6520*/  IABS R33, R139 ;  /* 0x0000008b00217213 */ /* 0x000fca0000000000 */
[----:B------:R-:W-:Y:S01]  /*6530*/  IMAD.HI.U32 R43, R86, R33, RZ ;  /* 0x00000021562b7227 */ /* 0x000fe200078e00ff */
[----:B------:R-:W-:-:S03]  /*6540*/  IABS R27, R156 ;  /* 0x0000009c001b7213 */ /* 0x000fc60000000000 */
[--C-:B------:R-:W-:Y:S01]  /*6550*/  @!P3 IMAD.IADD R5, R5, 0x1, -R4.reuse ;  /* 0x000000010505b824 */ /* 0x100fe200078e0a04 */
[----:B------:R-:W-:Y:S01]  /*6560*/  ISETP.GT.U32.AND P3, PT, R4, R63, PT ;  /* 0x0000003f0400720c */ /* 0x000fe20003f64070 */
[--C-:B------:R-:W-:Y:S02]  /*6570*/  @!P2 IMAD.IADD R50, R50, 0x1, -R4.reuse ;  /* 0x000000013232a824 */ /* 0x100fe400078e0a04 */
[----:B------:R-:W-:Y:S02]  /*6580*/  IMAD.MOV R43, RZ, RZ, -R43 ;  /* 0x000000ffff2b7224 */ /* 0x000fe400078e0a2b */
[--C-:B------:R-:W-:Y:S02]  /*6590*/  @!P6 IMAD.IADD R88, R88, 0x1, -R4.reuse ;  /* 0x000000015858e824 */ /* 0x100fe400078e0a04 */
[----:B------:R-:W-:Y:S01]  /*65a0*/  @!P4 IMAD.IADD R89, R89, 0x1, -R4 ;  /* 0x000000015959c824 */ /* 0x000fe200078e0a04 */
[C---:B------:R-:W-:Y:S01]  /*65b0*/  ISETP.GT.U32.AND P4, PT, R4.reuse, R50, PT ;  /* 0x000000320400720c */ /* 0x040fe20003f84070 */
[----:B------:R-:W-:Y:S01]  /*65c0*/  IMAD R33, R4, R43, R33 ;  /* 0x0000002b04217224 */ /* 0x000fe200078e0221 */
[----:B------:R-:W-:Y:S01]  /*65d0*/  IABS R12, R147 ;  /* 0x00000093000c7213 */ /* 0x000fe20000000000 */
[----:B------:R-:W-:-:S04]  /*65e0*/  IMAD.HI.U32 R43, R86, R27, RZ ;  /* 0x0000001b562b7227 */ /* 0x000fc800078e00ff */
[----:B------:R-:W-:Y:S01]  /*65f0*/  @!P5 IMAD.MOV R88, RZ, RZ, -R88 ;  /* 0x000000ffff58d224 */ /* 0x000fe200078e0a58 */
[----:B------:R-:W-:Y:S01]  /*6600*/  ISETP.GT.U32.AND P5, PT, R4, R62, PT ;  /* 0x0000003e0400720c */ /* 0x000fe20003fa4070 */
[----:B------:R-:W-:Y:S01]  /*6610*/  IMAD.MOV R43, RZ, RZ, -R43 ;  /* 0x000000ffff2b7224 */ /* 0x000fe200078e0a2b */
[----:B---3--:R-:W-:Y:S01]  /*6620*/  ISETP.GE.AND P6, PT, R144, RZ, PT ;  /* 0x000000ff9000720c */ /* 0x008fe20003fc6270 */
[----:B------:R-:W-:Y:S01]  /*6630*/  IMAD.HI.U32 R7, R86, R12, RZ ;  /* 0x0000000c56077227 */ /* 0x000fe200078e00ff */
[----:B------:R-:W-:-:S03]  /*6640*/  LOP3.LUT R144, R0, 0x7e, RZ, 0xfc, !PT ;  /* 0x0000007e00907812 */ /* 0x000fc600078efcff */
[----:B------:R-:W-:Y:S01]  /*6650*/  @!P3 IMAD.IADD R63, R63, 0x1, -R4 ;  /* 0x000000013f3fb824 */ /* 0x000fe200078e0a04 */
[C---:B------:R-:W-:Y:S01]  /*6660*/  ISETP.GT.U32.AND P3, PT, R4.reuse, R3, PT ;  /* 0x000000030400720c */ /* 0x040fe20003f64070 */
[----:B------:R-:W-:Y:S02]  /*6670*/  IMAD R27, R4, R43, R27 ;  /* 0x0000002b041b7224 */ /* 0x000fe400078e021b */
[----:B------:R-:W-:Y:S01]  /*6680*/  IMAD.MOV.U32 R43, RZ, RZ, R6 ;  /* 0x000000ffff2b7224 */ /* 0x000fe200078e0006 */
[----:B------:R-:W-:Y:S01]  /*6690*/  IABS R6, R144 ;  /* 0x0000009000067213 */ /* 0x000fe20000000000 */
[----:B------:R-:W-:Y:S02]  /*66a0*/  IMAD.MOV R7, RZ, RZ, -R7 ;  /* 0x000000ffff077224 */ /* 0x000fe400078e0a07 */
[----:B------:R-:W-:Y:S01]  /*66b0*/  @!P4 IMAD.IADD R50, R50, 0x1, -R4 ;  /* 0x000000013232c824 */ /* 0x000fe200078e0a04 */
[C---:B------:R-:W-:Y:S01]  /*66c0*/  ISETP.GT.U32.AND P4, PT, R4.reuse, R104, PT ;  /* 0x000000680400720c */ /* 0x040fe20003f84070 */
[----:B------:R-:W-:-:S02]  /*66d0*/  IMAD R7, R4, R7, R12 ;  /* 0x0000000704077224 */ /* 0x000fc400078e020c */
[----:B------:R-:W-:Y:S02]  /*66e0*/  @!P5 IMAD.IADD R62, R62, 0x1, -R4 ;  /* 0x000000013e3ed824 */ /* 0x000fe400078e0a04 */
[----:B------:R-:W-:-:S04]  /*66f0*/  IMAD.HI.U32 R12, R86, R6, RZ ;  /* 0x00000006560c7227 */ /* 0x000fc800078e00ff */
[----:B------:R-:W-:Y:S02]  /*6700*/  IMAD.MOV R12, RZ, RZ, -R12 ;  /* 0x000000ffff0c7224 */ /* 0x000fe400078e0a0c */
[----:B------:R-:W-:Y:S02]  /*6710*/  @!P3 IMAD.IADD R3, R3, 0x1, -R4 ;  /* 0x000000010303b824 */ /* 0x000fe400078e0a04 */
[----:B------:R-:W-:Y:S01]  /*6720*/  @!P6 IMAD.MOV R43, RZ, RZ, -R43 ;  /* 0x000000ffff2be224 */ /* 0x000fe200078e0a2b */
[C---:B------:R-:W-:Y:S01]  /*6730*/  ISETP.GT.U32.AND P6, PT, R4.reuse, R63, PT ;  /* 0x0000003f0400720c */ /* 0x040fe20003fc4070 */
[----:B------:R-:W-:Y:S02]  /*6740*/  IMAD R6, R4, R12, R6 ;  /* 0x0000000c04067224 */ /* 0x000fe400078e0206 */
[----:B------:R-:W-:Y:S02]  /*6750*/  @!P4 IMAD.IADD R104, R104, 0x1, -R4 ;  /* 0x000000016868c824 */ /* 0x000fe400078e0a04 */
[----:B------:R-:W-:Y:S01]  /*6760*/  IMAD.MOV.U32 R12, RZ, RZ, R3 ;  /* 0x000000ffff0c7224 */ /* 0x000fe200078e0003 */
[----:B------:R-:W-:-:S02]  /*6770*/  ISETP.GT.U32.AND P3, PT, R4, R103, PT ;  /* 0x000000670400720c */ /* 0x000fc40003f64070 */
[----:B--2---:R-:W-:Y:S02]  /*6780*/  ISETP.GE.AND P2, PT, R51, RZ, PT ;  /* 0x000000ff3300720c */ /* 0x004fe40003f46270 */
[----:B------:R-:W-:-:S03]  /*6790*/  LOP3.LUT R51, R0, 0x86, RZ, 0xfc, !PT ;  /* 0x0000008600337812 */ /* 0x000fc600078efcff */
[--C-:B------:R-:W-:Y:S01]  /*67a0*/  @!P6 IMAD.IADD R63, R63, 0x1, -R4.reuse ;  /* 0x000000013f3fe824 */ /* 0x100fe200078e0a04 */
[----:B------:R-:W-:Y:S01]  /*67b0*/  ISETP.GE.AND P6, PT, R80, RZ, PT ;  /* 0x000000ff5000720c */ /* 0x000fe20003fc6270 */
[----:B------:R-:W-:Y:S01]  /*67c0*/  STL [R1+0x3bc], R144 ;  /* 0x0003bc9001007387 */ /* 0x000fe20000100800 */
[----:B------:R-:W-:Y:S02]  /*67d0*/  LOP3.LUT R80, R0, 0x8e, RZ, 0xfc, !PT ;  /* 0x0000008e00507812 */ /* 0x000fe400078efcff */
[----:B------:R-:W-:Y:S01]  /*67e0*/  ISETP.GE.AND P4, PT, R140, RZ, PT ;  /* 0x000000ff8c00720c */ /* 0x000fe20003f86270 */
[----:B------:R-:W-:Y:S01]  /*67f0*/  STL [R1+0x3b8], R51 ;  /* 0x0003b83301007387 */ /* 0x000fe20000100800 */
[----:B------:R-:W-:Y:S01]  /*6800*/  @!P3 IMAD.IADD R103, R103, 0x1, -R4 ;  /* 0x000000016767b824 */ /* 0x000fe200078e0a04 */
[----:B------:R-:W-:Y:S02]  /*6810*/  ISETP.GE.AND P3, PT, R141, RZ, PT ;  /* 0x000000ff8d00720c */ /* 0x000fe40003f66270 */
[----:B------:R-:W2:Y:S04]  /*6820*/  LDL.LU R140, [R1+0x870] ;  /* 0x00087000018c7983 */ /* 0x000ea80000300800 */
[----:B------:R-:W2:Y:S04]  /*6830*/  LDL.LU R141, [R1+0x86c] ;  /* 0x00086c00018d7983 */ /* 0x000ea80000300800 */
[----:B------:R-:W-:Y:S01]  /*6840*/  STL [R1+0x3b4], R80 ;  /* 0x0003b45001007387 */ /* 0x000fe20000100800 */
[----:B----4-:R-:W-:-:S02]  /*6850*/  ISETP.GE.AND P5, PT, R81, RZ, PT ;  /* 0x000000ff5100720c */ /* 0x010fc40003fa6270 */
[----:B------:R-:W-:-:S11]  /*6860*/  LOP3.LUT R81, R0, 0x96, RZ, 0xfc, !PT ;  /* 0x0000009600517812 */ /* 0x000fd600078efcff */
[----:B------:R-:W-:Y:S01]  /*6870*/  @!P5 IMAD.MOV R12, RZ, RZ, -R12 ;  /* 0x000000ffff0cd224 */ /* 0x000fe200078e0a0c */
[----:B------:R-:W-:Y:S01]  /*6880*/  ISETP.GT.U32.AND P5, PT, R4, R104, PT ;  /* 0x000000680400720c */ /* 0x000fe20003fa4070 */
[----:B------:R-:W-:-:S12]  /*6890*/  STL [R1+0x3b0], R81 ;  /* 0x0003b05101007387 */ /* 0x000fd80000100800 */
[----:B------:R-:W-:Y:S01]  /*68a0*/  @!P5 IMAD.IADD R104, R104, 0x1, -R4 ;  /* 0x000000016868d824 */ /* 0x000fe200078e0a04 */
[----:B------:R-:W-:Y:S02]  /*68b0*/  ISETP.GE.AND P5, PT, R2, RZ, PT ;  /* 0x000000ff0200720c */ /* 0x000fe40003fa6270 */
[----:B------:R-:W3:Y:S01]  /*68c0*/  LDL.LU R2, [R1+0x868] ;  /* 0x0008680001027983 */ /* 0x000ee20000300800 */
[----:B------:R-:W-:Y:S01]  /*68d0*/  IABS R28, R154 ;  /* 0x0000009a001c7213 */ /* 0x000fe20000000000 */
[----:B------:R-:W-:Y:S01]  /*68e0*/  @!P2 IMAD.MOV R5, RZ, RZ, -R5 ;  /* 0x000000ffff05a224 */ /* 0x000fe200078e0a05 */
[----:B------:R-:W-:-:S03]  /*68f0*/  ISETP.GT.U32.AND P2, PT, R4, R89, PT ;  /* 0x000000590400720c */ /* 0x000fc60003f44070 */
[----:B------:R-:W-:Y:S01]  /*6900*/  IMAD.HI.U32 R21, R86, R28, RZ ;  /* 0x0000001c56157227 */ /* 0x000fe200078e00ff */
[----:B------:R-:W-:-:S03]  /*6910*/  IABS R22, R153 ;  /* 0x0000009900167213 */ /* 0x000fc60000000000 */
[----:B------:R-:W-:Y:S01]  /*6920*/  IMAD.MOV R21, RZ, RZ, -R21 ;  /* 0x000000ffff157224 */ /* 0x000fe200078e0a15 */
[----:B------:R-:W-:-:S03]  /*6930*/  IABS R16, R145 ;  /* 0x0000009100107213 */ /* 0x000fc60000000000 */
[----:B------:R-:W-:Y:S02]  /*6940*/  IMAD R21, R4, R21, R28 ;  /* 0x0000001504157224 */ /* 0x000fe400078e021c */
[----:B------:R-:W-:Y:S01]  /*6950*/  IMAD.HI.U32 R28, R86, R22, RZ ;  /* 0x00000016561c7227 */ /* 0x000fe200078e00ff */
[----:B------:R-:W-:-:S03]  /*6960*/  IABS R19, R152 ;  /* 0x0000009800137213 */ /* 0x000fc60000000000 */
[----:B------:R-:W-:Y:S01]  /*6970*/  @!P2 IMAD.IADD R89, R89, 0x1, -R4 ;  /* 0x000000015959a824 */ /* 0x000fe200078e0a04 */
[----:B------:R-:W-:Y:S01]  /*6980*/  ISETP.GT.U32.AND P2, PT, R4, R101, PT ;  /* 0x000000650400720c */ /* 0x000fe20003f44070 */
[----:B------:R-:W-:Y:S02]  /*6990*/  IMAD.MOV R28, RZ, RZ, -R28 ;  /* 0x000000ffff1c7224 */ /* 0x000fe400078e0a1c */
[----:B------:R-:W-:Y:S01]  /*69a0*/  IMAD.HI.U32 R15, R86, R16, RZ ;  /* 0x00000010560f7227 */ /* 0x000fe200078e00ff */
[----:B------:R-:W-:Y:S02]  /*69b0*/  IABS R65, R162 ;  /* 0x000000a200417213 */ /* 0x000fe40000000000 */
[----:B------:R-:W-:Y:S01]  /*69c0*/  IABS R39, R150 ;  /* 0x0000009600277213 */ /* 0x000fe20000000000 */
[----:B------:R-:W-:Y:S02]  /*69d0*/  IMAD R18, R4, R28, R22 ;  /* 0x0000001c04127224 */ /* 0x000fe400078e0216 */
[----:B------:R-:W-:-:S02]  /*69e0*/  IMAD.MOV R13, RZ, RZ, -R15 ;  /* 0x000000ffff0d7224 */ /* 0x000fc400078e0a0f */
[----:B------:R-:W-:-:S04]  /*69f0*/  IMAD.HI.U32 R22, R86, R19, RZ ;  /* 0x0000001356167227 */ /* 0x000fc800078e00ff */
[----:B------:R-:W-:Y:S01]  /*6a00*/  IMAD R13, R4, R13, R16 ;  /* 0x0000000d040d7224 */ /* 0x000fe200078e0210 */
[----:B------:R-:W-:Y:S01]  /*6a10*/  IABS R16, R159 ;  /* 0x0000009f00107213 */ /* 0x000fe20000000000 */
[----:B------:R-:W-:-:S04]  /*6a20*/  IMAD.HI.U32 R59, R86, R65, RZ ;  /* 0x00000041563b7227 */ /* 0x000fc800078e00ff */
[----:B------:R-:W-:Y:S02]  /*6a30*/  IMAD.MOV R22, RZ, RZ, -R22 ;  /* 0x000000ffff167224 */ /* 0x000fe400078e0a16 */
[----:B------:R-:W-:Y:S01]  /*6a40*/  IMAD.HI.U32 R45, R86, R39, RZ ;  /* 0x00000027562d7227 */ /* 0x000fe200078e00ff */
[----:B------:R-:W-:-:S03]  /*6a50*/  IABS R56, R161 ;  /* 0x000000a100387213 */ /* 0x000fc60000000000 */
[----:B------:R-:W-:Y:S02]  /*6a60*/  IMAD.MOV R59, RZ, RZ, -R59 ;  /* 0x000000ffff3b7224 */ /* 0x000fe400078e0a3b */
[C---:B------:R-:W-:Y:S02]  /*6a70*/  IMAD R15, R4.reuse, R22, R19 ;  /* 0x00000016040f7224 */ /* 0x040fe400078e0213 */
[----:B------:R-:W-:Y:S01]  /*6a80*/  @!P2 IMAD.IADD R101, R101, 0x1, -R4 ;  /* 0x000000016565a824 */ /* 0x000fe200078e0a04 */
[----:B------:R-:W-:Y:S01]  /*6a90*/  ISETP.GT.U32.AND P2, PT, R4, R62, PT ;  /* 0x0000003e0400720c */ /* 0x000fe20003f44070 */
[----:B------:R-:W-:Y:S02]  /*6aa0*/  IMAD.MOV.U32 R44, RZ, RZ, R89 ;  /* 0x000000ffff2c7224 */ /* 0x000fe400078e0059 */
[----:B------:R-:W-:Y:S02]  /*6ab0*/  IMAD.MOV R45, RZ, RZ, -R45 ;  /* 0x000000ffff2d7224 */ /* 0x000fe400078e0a2d */
[----:B------:R-:W-:-:S04]  /*6ac0*/  IMAD.HI.U32 R19, R86, R16, RZ ;  /* 0x0000001056137227 */ /* 0x000fc800078e00ff */
[C---:B------:R-:W-:Y:S02]  /*6ad0*/  IMAD R59, R4.reuse, R59, R65 ;  /* 0x0000003b043b7224 */ /* 0x040fe400078e0241 */
[----:B------:R-:W-:Y:S01]  /*6ae0*/  @!P4 IMAD.MOV R44, RZ, RZ, -R44 ;  /* 0x000000ffff2cc224 */ /* 0x000fe200078e0a2c */
[----:B------:R-:W-:Y:S01]  /*6af0*/  ISETP.GT.U32.AND P4, PT, R4, R101, PT ;  /* 0x000000650400720c */ /* 0x000fe20003f84070 */
[----:B------:R-:W-:-:S04]  /*6b00*/  IMAD.HI.U32 R65, R86, R56, RZ ;  /* 0x0000003856417227 */ /* 0x000fc800078e00ff */
[C---:B------:R-:W-:Y:S02]  /*6b10*/  IMAD R39, R4.reuse, R45, R39 ;  /* 0x0000002d04277224 */ /* 0x040fe400078e0227 */
[----:B------:R-:W-:Y:S02]  /*6b20*/  IMAD.MOV R19, RZ, RZ, -R19 ;  /* 0x000000ffff137224 */ /* 0x000fe400078e0a13 */
[----:B------:R-:W-:Y:S02]  /*6b30*/  IMAD.MOV.U32 R45, RZ, RZ, R63 ;  /* 0x000000ffff2d7224 */ /* 0x000fe400078e003f */
[----:B------:R-:W-:Y:S02]  /*6b40*/  IMAD.MOV R65, RZ, RZ, -R65 ;  /* 0x000000ffff417224 */ /* 0x000fe400078e0a41 */
[C---:B------:R-:W-:Y:S01]  /*6b50*/  IMAD R9, R4.reuse, R19, R16 ;  /* 0x0000001304097224 */ /* 0x040fe200078e0210 */
[----:B------:R-:W-:Y:S01]  /*6b60*/  IABS R19, R51 ;  /* 0x0000003300137213 */ /* 0x000fe20000000000 */
[----:B------:R-:W-:Y:S01]  /*6b70*/  @!P3 IMAD.MOV R45, RZ, RZ, -R45 ;  /* 0x000000ffff2db224 */ /* 0x000fe200078e0a2d */
[C---:B------:R-:W-:Y:S01]  /*6b80*/  ISETP.GT.U32.AND P3, PT, R4.reuse, R109, PT ;  /* 0x0000006d0400720c */ /* 0x040fe20003f64070 */
[----:B------:R-:W-:Y:S01]  /*6b90*/  IMAD R56, R4, R65, R56 ;  /* 0x0000004104387224 */ /* 0x000fe200078e0238 */
[----:B------:R-:W-:Y:S01]  /*6ba0*/  IABS R65, R164 ;  /* 0x000000a400417213 */ /* 0x000fe20000000000 */
[----:B------:R-:W-:Y:S01]  /*6bb0*/  @!P2 IMAD.IADD R62, R62, 0x1, -R4 ;  /* 0x000000013e3ea824 */ /* 0x000fe200078e0a04 */
[----:B------:R-:W-:Y:S01]  /*6bc0*/  ISETP.GT.U32.AND P2, PT, R4, R107, PT ;  /* 0x0000006b0400720c */ /* 0x000fe20003f44070 */
[----:B------:R-:W-:Y:S01]  /*6bd0*/  IMAD.HI.U32 R16, R86, R19, RZ ;  /* 0x0000001356107227 */ /* 0x000fe200078e00ff */
[----:B------:R-:W4:Y:S03]  /*6be0*/  S2R R89, SR_TID.X ;  /* 0x0000000000597919 */ /* 0x000f260000002100 */
[----:B------:R-:W-:Y:S01]  /*6bf0*/  @!P6 IMAD.MOV R50, RZ, RZ, -R50 ;  /* 0x000000ffff32e224 */ /* 0x000fe200078e0a32 */
[----:B------:R-:W-:Y:S01]  /*6c00*/  ISETP.GT.U32.AND P6, PT, R4, R103, PT ;  /* 0x000000670400720c */ /* 0x000fe20003fc4070 */
[----:B------:R-:W-:Y:S01]  /*6c10*/  @!P4 IMAD.IADD R101, R101, 0x1, -R4 ;  /* 0x000000016565c824 */ /* 0x000fe200078e0a04 */
[----:B------:R-:W-:Y:S01]  /*6c20*/  ISETP.GE.AND P4, PT, R142, RZ, PT ;  /* 0x000000ff8e00720c */ /* 0x000fe20003f86270 */
[----:B------:R-:W-:Y:S01]  /*6c30*/  IMAD.HI.U32 R46, R86, R65, RZ ;  /* 0x00000041562e7227 */ /* 0x000fe200078e00ff */
[----:B------:R-:W-:Y:S01]  /*6c40*/  IABS R113, R122 ;  /* 0x0000007a00717213 */ /* 0x000fe20000000000 */
[----:B------:R-:W2:Y:S02]  /*6c50*/  LDL.LU R142, [R1+0x864] ;  /* 0x00086400018e7983 */ /* 0x000ea40000300800 */
[----:B------:R-:W-:-:S02]  /*6c60*/  IMAD.MOV R16, RZ, RZ, -R16 ;  /* 0x000000ffff107224 */ /* 0x000fc400078e0a10 */
[----:B------:R-:W-:Y:S02]  /*6c70*/  IMAD.MOV R46, RZ, RZ, -R46 ;  /* 0x000000ffff2e7224 */ /* 0x000fe400078e0a2e */
[C---:B------:R-:W-:Y:S02]  /*6c80*/  IMAD R19, R4.reuse, R16, R19 ;  /* 0x0000001004137224 */ /* 0x040fe400078e0213 */
[----:B------:R-:W-:Y:S02]  /*6c90*/  @!P3 IMAD.IADD R109, R109, 0x1, -R4 ;  /* 0x000000016d6db824 */ /* 0x000fe400078e0a04 */
[----:B------:R-:W-:Y:S02]  /*6ca0*/  IMAD.MOV.U32 R16, RZ, RZ, R62 ;  /* 0x000000ffff107224 */ /* 0x000fe400078e003e */
[----:B------:R-:W-:Y:S01]  /*6cb0*/  IMAD R65, R4, R46, R65 ;  /* 0x0000002e04417224 */ /* 0x000fe200078e0241 */
[----:B------:R-:W-:Y:S01]  /*6cc0*/  ISETP.GE.AND P3, PT, R143, RZ, PT ;  /* 0x000000ff8f00720c */ /* 0x000fe20003f66270 */
[----:B------:R-:W-:-:S02]  /*6cd0*/  @!P2 IMAD.IADD R107, R107, 0x1, -R4 ;  /* 0x000000016b6ba824 */ /* 0x000fc400078e0a04 */
[----:B------:R-:W-:Y:S02]  /*6ce0*/  IMAD.MOV.U32 R46, RZ, RZ, R104 ;  /* 0x000000ffff2e7224 */ /* 0x000fe400078e0068 */
[----:B------:R-:W-:Y:S01]  /*6cf0*/  @!P5 IMAD.MOV R16, RZ, RZ, -R16 ;  /* 0x000000ffff10d224 */ /* 0x000fe200078e0a10 */
[----:B------:R-:W-:Y:S01]  /*6d00*/  ISETP.GT.U32.AND P5, PT, R4, R109, PT ;  /* 0x0000006d0400720c */ /* 0x000fe20003fa4070 */
[----:B------:R-:W-:Y:S01]  /*6d10*/  IMAD.HI.U32 R47, R86, R113, RZ ;  /* 0x00000071562f7227 */ /* 0x000fe200078e00ff */
[----:B------:R-:W-:Y:S01]  /*6d20*/  ISETP.GE.AND P2, PT, R146, RZ, PT ;  /* 0x000000ff9200720c */ /* 0x000fe20003f46270 */
[----:B------:R-:W2:Y:S02]  /*6d30*/  LDL.LU R143, [R1+0x860] ;  /* 0x00086000018f7983 */ /* 0x000ea40000300800 */
[----:B------:R-:W-:Y:S01]  /*6d40*/  @!P6 IMAD.IADD R103, R103, 0x1, -R4 ;  /* 0x000000016767e824 */ /* 0x000fe200078e0a04 */
[C---:B------:R-:W-:Y:S01]  /*6d50*/  ISETP.GT.U32.AND P6, PT, R4.reuse, R106, PT ;  /* 0x0000006a0400720c */ /* 0x040fe20003fc4070 */
[----:B------:R-:W-:Y:S01]  /*6d60*/  @!P4 IMAD.MOV R46, RZ, RZ, -R46 ;  /* 0x000000ffff2ec224 */ /* 0x000fe200078e0a2e */
[C---:B------:R-:W-:Y:S01]  /*6d70*/  ISETP.GT.U32.AND P4, PT, R4.reuse, R107, PT ;  /* 0x0000006b0400720c */ /* 0x040fe20003f84070 */
[----:B------:R-:W-:Y:S01]  /*6d80*/  IMAD.MOV R47, RZ, RZ, -R47 ;  /* 0x000000ffff2f7224 */ /* 0x000fe200078e0a2f */
[----:B------:R-:W-:Y:S01]  /*6d90*/  IABS R10, R158 ;  /* 0x0000009e000a7213 */ /* 0x000fe20000000000 */
[----:B------:R-:W2:Y:S02]  /*6da0*/  LDL.LU R146, [R1+0x85c] ;  /* 0x00085c0001927983 */ /* 0x000ea40000300800 */
[----:B------:R-:W-:-:S02]  /*6db0*/  IMAD R113, R4, R47, R113 ;  /* 0x0000002f04717224 */ /* 0x000fc400078e0271 */
[----:B------:R-:W-:Y:S01]  /*6dc0*/  IMAD.MOV.U32 R47, RZ, RZ, R103 ;  /* 0x000000ffff2f7224 */ /* 0x000fe200078e0067 */
[----:B------:R-:W-:Y:S01]  /*6dd0*/  IABS R28, R80 ;  /* 0x00000050001c7213 */ /* 0x000fe20000000000 */
[----:B------:R-:W-:Y:S01]  /*6de0*/  @!P5 IMAD.IADD R109, R109, 0x1, -R4 ;  /* 0x000000016d6dd824 */ /* 0x000fe200078e0a04 */
[C---:B------:R-:W-:Y:S01]  /*6df0*/  ISETP.GT.U32.AND P5, PT, R4.reuse, R61, PT ;  /* 0x0000003d0400720c */ /* 0x040fe20003fa4070 */
[----:B------:R-:W-:Y:S01]  /*6e00*/  @!P3 IMAD.MOV R47, RZ, RZ, -R47 ;  /* 0x000000ffff2fb224 */ /* 0x000fe200078e0a2f */
[----:B------:R-:W-:Y:S01]  /*6e10*/  ISETP.GT.U32.AND P3, PT, R4, R110, PT ;  /* 0x0000006e0400720c */ /* 0x000fe20003f64070 */
[----:B------:R-:W-:-:S04]  /*6e20*/  IMAD.HI.U32 R22, R86, R10, RZ ;  /* 0x0000000a56167227 */ /* 0x000fc800078e00ff */
[--C-:B------:R-:W-:Y:S02]  /*6e30*/  @!P6 IMAD.IADD R106, R106, 0x1, -R4.reuse ;  /* 0x000000016a6ae824 */ /* 0x100fe400078e0a04 */
[----:B------:R-:W-:Y:S01]  /*6e40*/  @!P2 IMAD.MOV R101, RZ, RZ, -R101 ;  /* 0x000000ffff65a224 */ /* 0x000fe200078e0a65 */
[C---:B------:R-:W-:Y:S01]  /*6e50*/  ISETP.GT.U32.AND P2, PT, R4.reuse, R64, PT ;  /* 0x000000400400720c */ /* 0x040fe20003f44070 */
[----:B------:R-:W-:Y:S01]  /*6e60*/  @!P4 IMAD.IADD R107, R107, 0x1, -R4 ;  /* 0x000000016b6bc824 */ /* 0x000fe200078e0a04 */
[----:B------:R-:W-:Y:S01]  /*6e70*/  ISETP.GT.U32.AND P4, PT, R4, R60, PT ;  /* 0x0000003c0400720c */ /* 0x000fe20003f84070 */
[----:B------:R-:W-:Y:S01]  /*6e80*/  IMAD.HI.U32 R3, R86, R28, RZ ;  /* 0x0000001c56037227 */ /* 0x000fe200078e00ff */
[----:B------:R-:W-:-:S03]  /*6e90*/  ISETP.GT.U32.AND P6, PT, R4, R106, PT ;  /* 0x0000006a0400720c */ /* 0x000fc60003fc4070 */
[----:B------:R-:W-:Y:S01]  /*6ea0*/  IMAD.MOV R22, RZ, RZ, -R22 ;  /* 0x000000ffff167224 */ /* 0x000fe200078e0a16 */
[----:B----4-:R-:W-:Y:S01]  /*6eb0*/  SHF.R.U32.HI R48, RZ, 0x6, R89 ;  /* 0x00000006ff307819 */ /* 0x010fe20000011659 */
[----:B------:R-:W-:Y:S02]  /*6ec0*/  IMAD.MOV R3, RZ, RZ, -R3 ;  /* 0x000000ffff037224 */ /* 0x000fe400078e0a03 */
[C---:B------:R-:W-:Y:S01]  /*6ed0*/  IMAD R10, R4.reuse, R22, R10 ;  /* 0x00000016040a7224 */ /* 0x040fe200078e020a */
[----:B------:R-:W-:Y:S01]  /*6ee0*/  IABS R22, R81 ;  /* 0x0000005100167213 */ /* 0x000fe20000000000 */
[----:B------:R-:W-:Y:S01]  /*6ef0*/  IMAD R28, R4, R3, R28 ;  /* 0x00000003041c7224 */ /* 0x000fe200078e021c */
[----:B------:R-:W-:Y:S01]  /*6f00*/  SGXT.U32 R3, R48, 0x1 ;  /* 0x000000013003781a */ /* 0x000fe20000000000 */
[--C-:B------:R-:W-:Y:S01]  /*6f10*/  @!P3 IMAD.IADD R110, R110, 0x1, -R4.reuse ;  /* 0x000000016e6eb824 */ /* 0x100fe200078e0a04 */
[----:B------:R-:W-:Y:S01]  /*6f20*/  ISETP.GE.AND P3, PT, R82, RZ, PT ;  /* 0x000000ff5200720c */ /* 0x000fe20003f66270 */
[----:B------:R-:W-:Y:S01]  /*6f30*/  @!P5 IMAD.IADD R61, R61, 0x1, -R4 ;  /* 0x000000013d3dd824 */ /* 0x000fe200078e0a04 */
[----:B------:R-:W-:Y:S01]  /*6f40*/  ISETP.GE.AND P5, PT, R83, RZ, PT ;  /* 0x000000ff5300720c */ /* 0x000fe20003fa6270 */
[----:B------:R-:W-:-:S04]  /*6f50*/  IMAD.HI.U32 R34, R86, R22, RZ ;  /* 0x0000001656227227 */ /* 0x000fc800078e00ff */
[--C-:B------:R-:W-:Y:S02]  /*6f60*/  @!P2 IMAD.IADD R64, R64, 0x1, -R4.reuse ;  /* 0x000000014040a824 */ /* 0x100fe400078e0a04 */
[----:B------:R-:W-:Y:S01]  /*6f70*/  @!P4 IMAD.IADD R60, R60, 0x1, -R4 ;  /* 0x000000013c3cc824 */ /* 0x000fe200078e0a04 */
[----:B------:R-:W-:Y:S01]  /*6f80*/  ISETP.GT.U32.AND P4, PT, R4, R110, PT ;  /* 0x0000006e0400720c */ /* 0x000fe20003f84070 */
[----:B------:R-:W-:Y:S02]  /*6f90*/  IMAD.MOV R34, RZ, RZ, -R34 ;  /* 0x000000ffff227224 */ /* 0x000fe400078e0a22 */
[----:B------:R-:W-:Y:S01]  /*6fa0*/  @!P6 IMAD.IADD R106, R106, 0x1, -R4 ;  /* 0x000000016a6ae824 */ /* 0x000fe200078e0a04 */
[----:B------:R-:W-:Y:S01]  /*6fb0*/  ISETP.GE.AND P6, PT, R149, RZ, PT ;  /* 0x000000ff9500720c */ /* 0x000fe20003fc6270 */
[----:B------:R-:W-:Y:S01]  /*6fc0*/  IMAD.MOV.U32 R49, RZ, RZ, R107 ;  /* 0x000000ffff317224 */ /* 0x000fe200078e006b */
[----:B------:R-:W-:Y:S01]  /*6fd0*/  IABS R57, R160 ;  /* 0x000000a000397213 */ /* 0x000fe20000000000 */
[C---:B------:R-:W-:Y:S01]  /*6fe0*/  IMAD R22, R4.reuse, R34, R22 ;  /* 0x0000002204167224 */ /* 0x040fe200078e0216 */
[----:B------:R-:W-:Y:S01]  /*6ff0*/  PRMT R34, RZ, 0x7610, R34 ;  /* 0x00007610ff227816 */ /* 0x000fe20000000022 */
[----:B------:R-:W-:Y:S01]  /*7000*/  @!P3 IMAD.MOV R49, RZ, RZ, -R49 ;  /* 0x000000ffff31b224 */ /* 0x000fe200078e0a31 */
[----:B------:R-:W-:Y:S01]  /*7010*/  IABS R58, R123 ;  /* 0x0000007b003a7213 */ /* 0x000fe20000000000 */
[----:B------:R-:W-:Y:S01]  /*7020*/  @!P5 IMAD.MOV R106, RZ, RZ, -R106 ;  /* 0x000000ffff6ad224 */ /* 0x000fe200078e0a6a */
[----:B------:R-:W-:Y:S01]  /*7030*/  ISETP.GT.U32.AND P3, PT, R4, R64, PT ;  /* 0x000000400400720c */ /* 0x000fe20003f64070 */
[----:B------:R-:W-:Y:S01]  /*7040*/  IMAD.HI.U32 R55, R86, R57, RZ ;  /* 0x0000003956377227 */ /* 0x000fe200078e00ff */
[----:B------:R-:W-:Y:S01]  /*7050*/  ISETP.GT.U32.AND P5, PT, R4, R59, PT ;  /* 0x0000003b0400720c */ /* 0x000fe20003fa4070 */
[----:B------:R-:W4:Y:S02]  /*7060*/  LDL.LU R149, [R1+0x858] ;  /* 0x0008580001957983 */ /* 0x000f240000300800 */
[----:B------:R-:W-:-:S02]  /*7070*/  IMAD.MOV.U32 R48, RZ, RZ, R109 ;  /* 0x000000ffff307224 */ /* 0x000fc400078e006d */
[----:B------:R-:W-:Y:S01]  /*7080*/  @!P4 IMAD.IADD R110, R110, 0x1, -R4 ;  /* 0x000000016e6ec824 */ /* 0x000fe200078e0a04 */
[----:B------:R-:W-:Y:S01]  /*7090*/  ISETP.GT.U32.AND P4, PT, R4, R56, PT ;  /* 0x000000380400720c */ /* 0x000fe20003f84070 */
[----:B------:R-:W-:Y:S02]  /*70a0*/  IMAD.MOV R55, RZ, RZ, -R55 ;  /* 0x000000ffff377224 */ /* 0x000fe400078e0a37 */
[----:B------:R-:W-:-:S04]  /*70b0*/  IMAD.HI.U32 R52, R86, R58, RZ ;  /* 0x0000003a56347227 */ /* 0x000fc800078e00ff */
[----:B------:R-:W-:Y:S01]  /*70c0*/  @!P6 IMAD.MOV R48, RZ, RZ, -R48 ;  /* 0x000000ffff30e224 */ /* 0x000fe200078e0a30 */
[C---:B------:R-:W-:Y:S01]  /*70d0*/  ISETP.GT.U32.AND P6, PT, R4.reuse, R60, PT ;  /* 0x0000003c0400720c */ /* 0x040fe20003fc4070 */
[----:B------:R-:W-:Y:S02]  /*70e0*/  IMAD R57, R4, R55, R57 ;  /* 0x0000003704397224 */ /* 0x000fe400078e0239 */
[----:B------:R-:W-:Y:S02]  /*70f0*/  IMAD.MOV R52, RZ, RZ, -R52 ;  /* 0x000000ffff347224 */ /* 0x000fe400078e0a34 */
[----:B------:R-:W-:Y:S01]  /*7100*/  @!P3 IMAD.IADD R64, R64, 0x1, -R4 ;  /* 0x000000014040b824 */ /* 0x000fe200078e0a04 */
[C---:B------:R-:W-:Y:S01]  /*7110*/  ISETP.GT.U32.AND P3, PT, R4.reuse, R57, PT ;  /* 0x000000390400720c */ /* 0x040fe20003f64070 */
[----:B------:R-:W-:Y:S02]  /*7120*/  IMAD R58, R4, R52, R58 ;  /* 0x00000034043a7224 */ /* 0x000fe400078e023a */
[--C-:B------:R-:W-:Y:S01]  /*7130*/  @!P5 IMAD.IADD R59, R59, 0x1, -R4.reuse ;  /* 0x000000013b3bd824 */ /* 0x100fe200078e0a04 */
[----:B------:R-:W-:Y:S01]  /*7140*/  ISETP.GE.AND P5, PT, R165, RZ, PT ;  /* 0x000000ffa500720c */ /* 0x000fe20003fa6270 */
[----:B------:R-:W-:Y:S01]  /*7150*/  @!P4 IMAD.IADD R56, R56, 0x1, -R4 ;  /* 0x000000013838c824 */ /* 0x000fe200078e0a04 */
[----:B------:R-:W-:-:S02]  /*7160*/  ISETP.GE.AND P4, PT, R163, RZ, PT ;  /* 0x000000ffa300720c */ /* 0x000fc40003f86270 */
[----:B------:R-:W-:Y:S01]  /*7170*/  LOP3.LUT R82, R0, 0x9e, RZ, 0xfc, !PT ;  /* 0x0000009e00527812 */ /* 0x000fe200078efcff */
[----:B------:R-:W-:Y:S01]  /*7180*/  @!P6 IMAD.IADD R60, R60, 0x1, -R4 ;  /* 0x000000013c3ce824 */ /* 0x000fe200078e0a04 */
[----:B------:R-:W-:Y:S01]  /*7190*/  ISETP.GE.AND P6, PT, R148, RZ, PT ;  /* 0x000000ff9400720c */ /* 0x000fe20003fc6270 */
[----:B------:R-:W-:Y:S01]  /*71a0*/  IMAD.MOV.U32 R53, RZ, RZ, R64 ;  /* 0x000000ffff357224 */ /* 0x000fe200078e0040 */
[----:B------:R-:W-:Y:S01]  /*71b0*/  IABS R104, R82 ;  /* 0x0000005200687213 */ /* 0x000fe20000000000 */
[----:B------:R-:W-:Y:S01]  /*71c0*/  @!P3 IMAD.IADD R57, R57, 0x1, -R4 ;  /* 0x000000013939b824 */ /* 0x000fe200078e0a04 */
[----:B------:R-:W-:-:S03]  /*71d0*/  ISETP.GE.AND P3, PT, R85, RZ, PT ;  /* 0x000000ff5500720c */ /* 0x000fc60003f66270 */
[----:B------:R-:W-:Y:S01]  /*71e0*/  @!P5 IMAD.MOV R53, RZ, RZ, -R53 ;  /* 0x000000ffff35d224 */ /* 0x000fe200078e0a35 */
[----:B------:R-:W-:Y:S01]  /*71f0*/  ISETP.GT.U32.AND P5, PT, R4, R56, PT ;  /* 0x000000380400720c */ /* 0x000fe20003fa4070 */
[----:B------:R-:W-:-:S04]  /*7200*/  IMAD.HI.U32 R54, R86, R104, RZ ;  /* 0x0000006856367227 */ /* 0x000fc800078e00ff */
[----:B------:R-:W-:Y:S02]  /*7210*/  IMAD.MOV.U32 R52, RZ, RZ, R110 ;  /* 0x000000ffff347224 */ /* 0x000fe400078e006e */
[----:B------:R-:W-:Y:S02]  /*7220*/  IMAD.MOV R54, RZ, RZ, -R54 ;  /* 0x000000ffff367224 */ /* 0x000fe400078e0a36 */
[----:B------:R-:W-:Y:S02]  /*7230*/  @!P6 IMAD.MOV R52, RZ, RZ, -R52 ;  /* 0x000000ffff34e224 */ /* 0x000fe400078e0a34 */
[----:B------:R-:W-:Y:S02]  /*7240*/  IMAD R104, R4, R54, R104 ;  /* 0x0000003604687224 */ /* 0x000fe400078e0268 */
[----:B------:R-:W-:Y:S02]  /*7250*/  IMAD.MOV.U32 R54, RZ, RZ, R60 ;  /* 0x000000ffff367224 */ /* 0x000fe400078e003c */
[----:B------:R-:W-:Y:S01]  /*7260*/  @!P5 IMAD.IADD R56, R56, 0x1, -R4 ;  /* 0x000000013838d824 */ /* 0x000fe200078e0a04 */
[C---:B------:R-:W-:Y:S01]  /*7270*/  ISETP.GT.U32.AND P5, PT, R4.reuse, R39, PT ;  /* 0x000000270400720c */ /* 0x040fe20003fa4070 */
[----:B------:R-:W-:Y:S01]  /*7280*/  @!P3 IMAD.MOV R54, RZ, RZ, -R54 ;  /* 0x000000ffff36b224 */ /* 0x000fe200078e0a36 */
[----:B------:R-:W-:-:S02]  /*7290*/  ISETP.GT.U32.AND P3, PT, R4, R113, PT ;  /* 0x000000710400720c */ /* 0x000fc40003f64070 */
[----:B---3--:R-:W-:-:S13]  /*72a0*/  ISETP.LT.AND P2, PT, R3, R2, P0 ;  /* 0x000000020300720c */ /* 0x008fda0000741270 */
[----:B--2---:R-:W2:Y:S01]  /*72b0*/  @P2 LDG.E.U16 R34, desc[UR20][R140.64] ;  /* 0x000000148c222981 */ /* 0x004ea2000c1e1500 */
[----:B------:R-:W-:-:S13]  /*72c0*/  ISETP.GT.U32.AND P2, PT, R4, R61, PT ;  /* 0x0000003d0400720c */ /* 0x000fda0003f44070 */
[----:B------:R-:W-:Y:S01]  /*72d0*/  @!P2 IMAD.IADD R61, R61, 0x1, -R4 ;  /* 0x000000013d3da824 */ /* 0x000fe200078e0a04 */
[----:B------:R-:W-:-:S03]  /*72e0*/  ISETP.GT.U32.AND P2, PT, R4, R58, PT ;  /* 0x0000003a0400720c */ /* 0x000fc60003f44070 */
[----:B------:R-:W-:-:S04]  /*72f0*/  IMAD.MOV.U32 R103, RZ, RZ, R61 ;  /* 0x000000ffff677224 */ /* 0x000fc800078e003d */
[----:B------:R-:W-:Y:S01]  /*7300*/  @!P4 IMAD.MOV R103, RZ, RZ, -R103 ;  /* 0x000000ffff67c224 */ /* 0x000fe200078e0a67 */
[----:B------:R-:W-:-:S05]  /*7310*/  ISETP.GT.U32.AND P4, PT, R4, R57, PT ;  /* 0x000000390400720c */ /* 0x000fca0003f84070 */
[----:B------:R-:W-:Y:S01]  /*7320*/  @!P2 IMAD.IADD R58, R58, 0x1, -R4 ;  /* 0x000000013a3aa824 */ /* 0x000fe200078e0a04 */
[----:B------:R-:W-:-:S04]  /*7330*/  ISETP.GT.U32.AND P2, PT, R4, R59, PT ;  /* 0x0000003b0400720c */ /* 0x000fc80003f44070 */
[----:B------:R-:W-:-:S03]  /*7340*/  ISETP.GT.U32.AND P6, PT, R4, R58, PT ;  /* 0x0000003a0400720c */ /* 0x000fc60003fc4070 */
[----:B------:R-:W-:Y:S01]  /*7350*/  @!P4 IMAD.IADD R57, R57, 0x1, -R4 ;  /* 0x000000013939c824 */ /* 0x000fe200078e0a04 */
[----:B------:R-:W-:-:S05]  /*7360*/  ISETP.GE.AND P4, PT, R162, RZ, PT ;  /* 0x000000ffa200720c */ /* 0x000fca0003f86270 */
[----:B------:R-:W-:Y:S01]  /*7370*/  @!P2 IMAD.IADD R59, R59, 0x1, -R4 ;  /* 0x000000013b3ba824 */ /* 0x000fe200078e0a04 */
[----:B------:R-:W-:-:S03]  /*7380*/  ISETP.GT.U32.AND P2, PT, R4, R65, PT ;  /* 0x000000410400720c */ /* 0x000fc60003f44070 */
[--C-:B------:R-:W-:Y:S01]  /*7390*/  @!P6 IMAD.IADD R58, R58, 0x1, -R4.reuse ;  /* 0x000000013a3ae824 */ /* 0x100fe200078e0a04 */
[----:B------:R-:W-:Y:S01]  /*73a0*/  ISETP.GT.U32.AND P6, PT, R4, R37, PT ;  /* 0x000000250400720c */ /* 0x000fe20003fc4070 */
[--C-:B------:R-:W-:Y:S02]  /*73b0*/  @!P3 IMAD.IADD R113, R113, 0x1, -R4.reuse ;  /* 0x000000017171b824 */ /* 0x100fe400078e0a04 */
[----:B------:R-:W-:Y:S01]  /*73c0*/  @!P5 IMAD.IADD R39, R39, 0x1, -R4 ;  /* 0x000000012727d824 */ /* 0x000fe200078e0a04 */
[----:B------:R-:W-:Y:S01]  /*73d0*/  ISETP.GE.AND P5, PT, R123, RZ, PT ;  /* 0x000000ff7b00720c */ /* 0x000fe20003fa6270 */
[----:B------:R-:W-:-:S04]  /*73e0*/  IMAD.MOV.U32 R55, RZ, RZ, R59 ;  /* 0x000000ffff377224 */ /* 0x000fc800078e003b */
[--C-:B------:R-:W-:Y:S02]  /*73f0*/  @!P2 IMAD.IADD R65, R65, 0x1, -R4.reuse ;  /* 0x000000014141a824 */ /* 0x100fe400078e0a04 */
[----:B------:R-:W-:Y:S01]  /*7400*/  @!P4 IMAD.MOV R55, RZ, RZ, -R55 ;  /* 0x000000ffff37c224 */ /* 0x000fe200078e0a37 */
[C---:B------:R-:W-:Y:S01]  /*7410*/  ISETP.GT.U32.AND P4, PT, R4.reuse, R113, PT ;  /* 0x000000710400720c */ /* 0x040fe20003f84070 */
[----:B------:R-:W-:Y:S01]  /*7420*/  @!P6 IMAD.IADD R37, R37, 0x1, -R4 ;  /* 0x000000012525e824 */ /* 0x000fe200078e0a04 */
[----:B------:R-:W-:-:S03]  /*7430*/  ISETP.GT.U32.AND P6, PT, R4, R65, PT ;  /* 0x000000410400720c */ /* 0x000fc60003fc4070 */
[----:B------:R-:W-:Y:S01]  /*7440*/  @!P5 IMAD.MOV R58, RZ, RZ, -R58 ;  /* 0x000000ffff3ad224 */ /* 0x000fe200078e0a3a */
[----:B------:R-:W-:-:S07]  /*7450*/  ISETP.GT.U32.AND P5, PT, R4, R36, PT ;  /* 0x000000240400720c */ /* 0x000fce0003fa4070 */
[--C-:B------:R-:W-:Y:S01]  /*7460*/  @!P4 IMAD.IADD R113, R113, 0x1, -R4.reuse ;  /* 0x000000017171c824 */ /* 0x100fe200078e0a04 */
[C---:B------:R-:W-:Y:S01]  /*7470*/  ISETP.GT.U32.AND P4, PT, R4.reuse, R33, PT ;  /* 0x000000210400720c */ /* 0x040fe20003f84070 */
[----:B------:R-:W-:Y:S01]  /*7480*/  @!P6 IMAD.IADD R65, R65, 0x1, -R4 ;  /* 0x000000014141e824 */ /* 0x000fe200078e0a04 */
[----:B------:R-:W-:-:S03]  /*7490*/  ISETP.GT.U32.AND P6, PT, R4, R31, PT ;  /* 0x0000001f0400720c */ /* 0x000fc60003fc4070 */
[----:B------:R-:W-:-:S08]  /*74a0*/  @!P5 IMAD.IADD R36, R36, 0x1, -R4 ;  /* 0x000000012424d824 */ /* 0x000fd000078e0a04 */
[--C-:B------:R-:W-:Y:S01]  /*74b0*/  @!P4 IMAD.IADD R33, R33, 0x1, -R4.reuse ;  /* 0x000000012121c824 */ /* 0x100fe200078e0a04 */
[----:B------:R-:W-:Y:S01]  /*74c0*/  ISETP.GT.U32.AND P4, PT, R4, R36, PT ;  /* 0x000000240400720c */ /* 0x000fe20003f84070 */
[----:B------:R-:W-:-:S03]  /*74d0*/  @!P6 IMAD.IADD R31, R31, 0x1, -R4 ;  /* 0x000000011f1fe824 */ /* 0x000fc600078e0a04 */
[----:B------:R-:W-:-:S09]  /*74e0*/  ISETP.GT.U32.AND P6, PT, R4, R33, PT ;  /* 0x000000210400720c */ /* 0x000fd20003fc4070 */
[----:B------:R-:W-:Y:S01]  /*74f0*/  @!P4 IMAD.IADD R36, R36, 0x1, -R4 ;  /* 0x000000012424c824 */ /* 0x000fe200078e0a04 */
[----:B------:R-:W-:-:S03]  /*7500*/  ISETP.GT.U32.AND P4, PT, R4, R25, PT ;  /* 0x000000190400720c */ /* 0x000fc60003f84070 */
[----:B------:R-:W-:Y:S01]  /*7510*/  @!P6 IMAD.IADD R33, R33, 0x1, -R4 ;  /* 0x000000012121e824 */ /* 0x000fe200078e0a04 */
[----:B------:R-:W-:-:S09]  /*7520*/  ISETP.GT.U32.AND P6, PT, R4, R24, PT ;  /* 0x000000180400720c */ /* 0x000fd20003fc4070 */
[----:B------:R-:W-:-:S04]  /*7530*/  @!P4 IMAD.IADD R25, R25, 0x1, -R4 ;  /* 0x000000011919c824 */ /* 0x000fc800078e0a04 */
[----:B------:R-:W-:Y:S01]  /*7540*/  @!P6 IMAD.IADD R24, R24, 0x1, -R4 ;  /* 0x000000011818e824 */ /* 0x000fe200078e0a04 */
[----:B------:R-:W-:Y:S02]  /*7550*/  ISETP.GT.U32.AND P6, PT, R4, R25, PT ;  /* 0x000000190400720c */ /* 0x000fe40003fc4070 */
[C---:B------:R-:W-:Y:S01]  /*7560*/  LOP3.LUT R83, R0.reuse, 0xa6, RZ, 0xfc, !PT ;  /* 0x000000a600537812 */ /* 0x040fe200078efcff */
[----:B------:R-:W-:Y:S01]  /*7570*/  STL [R1+0x3ac], R82 ;  /* 0x0003ac5201007387 */ /* 0x000fe20000100800 */
[C---:B------:R-:W-:Y:S02]  /*7580*/  LOP3.LUT R85, R0.reuse, 0xae, RZ, 0xfc, !PT ;  /* 0x000000ae00557812 */ /* 0x040fe400078efcff */
[----:B------:R-:W-:Y:S01]  /*7590*/  LOP3.LUT R163, R0, 0xb6, RZ, 0xfc, !PT ;  /* 0x000000b600a37812 */ /* 0x000fe200078efcff */
[----:B------:R-:W3:Y:S01]  /*75a0*/  LDL.LU.64 R140, [R1+0x850] ;  /* 0x00085000018c7983 */ /* 0x000ee20000300a00 */
[----:B------:R-:W-:-:S05]  /*75b0*/  ISETP.GE.AND P3, PT, R161, RZ, PT ;  /* 0x000000ffa100720c */ /* 0x000fca0003f66270 */
[----:B------:R-:W-:Y:S01]  /*75c0*/  @!P6 IMAD.IADD R25, R25, 0x1, -R4 ;  /* 0x000000011919e824 */ /* 0x000fe200078e0a04 */
[----:B------:R-:W-:Y:S01]  /*75d0*/  ISETP.GT.U32.AND P6, PT, R4, R13, PT ;  /* 0x0000000d0400720c */ /* 0x000fe20003fc4070 */
[----:B------:R-:W-:Y:S01]  /*75e0*/  STL [R1+0x3a8], R83 ;  /* 0x0003a85301007387 */ /* 0x000fe20000100800 */
[----:B------:R-:W-:Y:S02]  /*75f0*/  LOP3.LUT R162, R0, 0xbe, RZ, 0xfc, !PT ;  /* 0x000000be00a27812 */ /* 0x000fe400078efcff */
[----:B------:R-:W-:Y:S01]  /*7600*/  ISETP.GE.AND P2, PT, R160, RZ, PT ;  /* 0x000000ffa000720c */ /* 0x000fe20003f46270 */
[----:B------:R-:W2:Y:S01]  /*7610*/  LDL.LU R148, [R1+0x848] ;  /* 0x0008480001947983 */ /* 0x000ea20000300800 */
[C---:B-1----:R-:W-:Y:S02]  /*7620*/  LOP3.LUT R161, R0.reuse, 0xc6, RZ, 0xfc, !PT ;  /* 0x000000c600a17812 */ /* 0x042fe400078efcff */
[C---:B------:R-:W-:Y:S01]  /*7630*/  LOP3.LUT R160, R0.reuse, 0xce, RZ, 0xfc, !PT ;  /* 0x000000ce00a07812 */ /* 0x040fe200078efcff */
[----:B------:R-:W-:Y:S01]  /*7640*/  STL [R1+0x3a4], R85 ;  /* 0x0003a45501007387 */ /* 0x000fe20000100800 */
[----:B------:R-:W-:-:S02]  /*7650*/  LOP3.LUT R40, R0, 0xd6, RZ, 0xfc, !PT ;  /* 0x000000d600287812 */ /* 0x000fc400078efcff */
[----:B------:R-:W-:Y:S01]  /*7660*/  ISETP.GE.AND P4, PT, R164, RZ, PT ;  /* 0x000000ffa400720c */ /* 0x000fe20003f86270 */
[----:B------:R-:W-:Y:S01]  /*7670*/  STL [R1+0x3a0], R163 ;  /* 0x0003a0a301007387 */ /* 0x000fe20000100800 */
[C---:B------:R-:W-:Y:S02]  /*7680*/  LOP3.LUT R165, R0.reuse, 0xde, RZ, 0xfc, !PT ;  /* 0x000000de00a57812 */ /* 0x040fe400078efcff */
[----:B0-----:R-:W-:Y:S01]  /*7690*/  LOP3.LUT R164, R0, 0xe6, RZ, 0xfc, !PT ;  /* 0x000000e600a47812 */ /* 0x001fe200078efcff */
[----:B------:R-:W-:Y:S01]  /*76a0*/  STL [R1+0x39c], R162 ;  /* 0x00039ca201007387 */ /* 0x000fe20000100800 */
[----:B------:R-:W-:-:S03]  /*76b0*/  @!P6 IMAD.IADD R13, R13, 0x1, -R4 ;  /* 0x000000010d0de824 */ /* 0x000fc600078e0a04 */
[----:B------:R-:W-:Y:S01]  /*76c0*/  STL [R1+0x398], R161 ;  /* 0x000398a101007387 */ /* 0x000fe20000100800 */
[----:B------:R-:W-:-:S03]  /*76d0*/  ISETP.GE.AND P6, PT, R150, RZ, PT ;  /* 0x000000ff9600720c */ /* 0x000fc60003fc6270 */
[----:B------:R-:W-:Y:S04]  /*76e0*/  STL [R1+0x394], R160 ;  /* 0x000394a001007387 */ /* 0x000fe80000100800 */
[----:B------:R-:W-:Y:S04]  /*76f0*/  STL [R1+0x390], R40 ;  /* 0x0003902801007387 */ /* 0x000fe80000100800 */
[----:B------:R-:W-:Y:S04]  /*7700*/  STL [R1+0x38c], R165 ;  /* 0x00038ca501007387 */ /* 0x000fe80000100800 */
[----:B------:R-:W-:Y:S04]  /*7710*/  STL [R1+0x388], R164 ;  /* 0x000388a401007387 */ /* 0x000fe80000100800 */
[----:B------:R-:W2:Y:S01]  /*7720*/  LDL.LU R150, [R1+0x844] ;  /* 0x0008440001967983 */ /* 0x000ea20000300800 */
[----:B------:R-:W-:Y:S01]  /*7730*/  @!P2 IMAD.MOV R57, RZ, RZ, -R57 ;  /* 0x000000ffff39a224 */ /* 0x000fe200078e0a39 */
[C---:B------:R-:W-:Y:S01]  /*7740*/  ISETP.GT.U32.AND P2, PT, R4.reuse, R39, PT ;  /* 0x000000270400720c */ /* 0x040fe20003f44070 */
[----:B------:R-:W-:Y:S01]  /*7750*/  @!P3 IMAD.MOV R56, RZ, RZ, -R56 ;  /* 0x000000ffff38b224 */ /* 0x000fe200078e0a38 */
[----:B------:R-:W-:-:S02]  /*7760*/  ISETP.GT.U32.AND P3, PT, R4, R37, PT ;  /* 0x000000250400720c */ /* 0x000fc40003f64070 */
[----:B------:R-:W-:Y:S02]  /*7770*/  IABS R110, R85 ;  /* 0x00000055006e7213 */ /* 0x000fe40000000000 */
[----:B------:R-:W-:-:S07]  /*7780*/  ISETP.GE.AND P5, PT, R122, RZ, PT ;  /* 0x000000ff7a00720c */ /* 0x000fce0003fa6270 */
[--C-:B------:R-:W-:Y:S01]  /*7790*/  @!P2 IMAD.IADD R39, R39, 0x1, -R4.reuse ;  /* 0x000000012727a824 */ /* 0x100fe200078e0a04 */
[C---:B------:R-:W-:Y:S01]  /*77a0*/  ISETP.GT.U32.AND P2, PT, R4.reuse, R30, PT ;  /* 0x0000001e0400720c */ /* 0x040fe20003f44070 */
[----:B------:R-:W-:Y:S01]  /*77b0*/  @!P3 IMAD.IADD R37, R37, 0x1, -R4 ;  /* 0x000000012525b824 */ /* 0x000fe200078e0a04 */
[----:B------:R-:W-:Y:S01]  /*77c0*/  ISETP.GT.U32.AND P3, PT, R4, R27, PT ;  /* 0x0000001b0400720c */ /* 0x000fe20003f64070 */
[----:B------:R-:W-:-:S04]  /*77d0*/  IMAD.HI.U32 R60, R86, R110, RZ ;  /* 0x0000006e563c7227 */ /* 0x000fc800078e00ff */
[----:B------:R-:W-:-:S04]  /*77e0*/  IMAD.MOV R59, RZ, RZ, -R60 ;  /* 0x000000ffff3b7224 */ /* 0x000fc800078e0a3c */
[----:B------:R-:W-:Y:S02]  /*77f0*/  IMAD R110, R4, R59, R110 ;  /* 0x0000003b046e7224 */ /* 0x000fe400078e026e */
[----:B------:R-:W-:Y:S02]  /*7800*/  IMAD.MOV.U32 R59, RZ, RZ, R113 ;  /* 0x000000ffff3b7224 */ /* 0x000fe400078e0071 */
[--C-:B------:R-:W-:Y:S01]  /*7810*/  @!P2 IMAD.IADD R30, R30, 0x1, -R4.reuse ;  /* 0x000000011e1ea824 */ /* 0x100fe200078e0a04 */
[C---:B------:R-:W-:Y:S01]  /*7820*/  ISETP.GT.U32.AND P2, PT, R4.reuse, R31, PT ;  /* 0x0000001f0400720c */ /* 0x040fe20003f44070 */
[----:B------:R-:W-:Y:S02]  /*7830*/  @!P3 IMAD.IADD R27, R27, 0x1, -R4 ;  /* 0x000000011b1bb824 */ /* 0x000fe400078e0a04 */
[----:B------:R-:W-:Y:S01]  /*7840*/  @!P5 IMAD.MOV R59, RZ, RZ, -R59 ;  /* 0x000000ffff3bd224 */ /* 0x000fe200078e0a3b */
[C---:B------:R-:W-:Y:S02]  /*7850*/  ISETP.GT.U32.AND P5, PT, R4.reuse, R30, PT ;  /* 0x0000001e0400720c */ /* 0x040fe40003fa4070 */
[----:B------:R-:W-:-:S07]  /*7860*/  ISETP.GT.U32.AND P3, PT, R4, R27, PT ;  /* 0x0000001b0400720c */ /* 0x000fce0003f64070 */
[----:B------:R-:W-:Y:S01]  /*7870*/  @!P2 IMAD.IADD R31, R31, 0x1, -R4 ;  /* 0x000000011f1fa824 */ /* 0x000fe200078e0a04 */
[----:B------:R-:W-:-:S03]  /*7880*/  ISETP.GT.U32.AND P2, PT, R4, R21, PT ;  /* 0x000000150400720c */ /* 0x000fc60003f44070 */
[--C-:B------:R-:W-:Y:S01]  /*7890*/  @!P5 IMAD.IADD R30, R30, 0x1, -R4.reuse ;  /* 0x000000011e1ed824 */ /* 0x100fe200078e0a04 */
[C---:B------:R-:W-:Y:S01]  /*78a0*/  ISETP.GT.U32.AND P5, PT, R4.reuse, R18, PT ;  /* 0x000000120400720c */ /* 0x040fe20003fa4070 */
[----:B------:R-:W-:Y:S01]  /*78b0*/  @!P3 IMAD.IADD R27, R27, 0x1, -R4 ;  /* 0x000000011b1bb824 */ /* 0x000fe200078e0a04 */
[----:B------:R-:W-:Y:S01]  /*78c0*/  ISETP.GT.U32.AND P3, PT, R4, R15, PT ;  /* 0x0000000f0400720c */ /* 0x000fe20003f64070 */
[----:B------:R-:W-:-:S06]  /*78d0*/  IMAD.MOV.U32 R60, RZ, RZ, R65 ;  /* 0x000000ffff3c7224 */ /* 0x000fcc00078e0041 */
[----:B------:R-:W-:Y:S01]  /*78e0*/  @!P2 IMAD.IADD R21, R21, 0x1, -R4 ;  /* 0x000000011515a824 */ /* 0x000fe200078e0a04 */
[----:B------:R-:W-:-:S03]  /*78f0*/  ISETP.GT.U32.AND P2, PT, R4, R24, PT ;  /* 0x000000180400720c */ /* 0x000fc60003f44070 */
[--C-:B------:R-:W-:Y:S01]  /*7900*/  @!P5 IMAD.IADD R18, R18, 0x1, -R4.reuse ;  /* 0x000000011212d824 */ /* 0x100fe200078e0a04 */
[----:B------:R-:W-:Y:S01]  /*7910*/  ISETP.GT.U32.AND P5, PT, R4, R21, PT ;  /* 0x000000150400720c */ /* 0x000fe20003fa4070 */
[----:B------:R-:W-:-:S03]  /*7920*/  @!P3 IMAD.IADD R15, R15, 0x1, -R4 ;  /* 0x000000010f0fb824 */ /* 0x000fc600078e0a04 */
[C---:B------:R-:W-:Y:S01]  /*7930*/  ISETP.GT.U32.AND P3, PT, R4.reuse, R18, PT ;  /* 0x000000120400720c */ /* 0x040fe20003f64070 */
[----:B------:R-:W-:Y:S01]  /*7940*/  @!P4 IMAD.MOV R60, RZ, RZ, -R60 ;  /* 0x000000ffff3cc224 */ /* 0x000fe200078e0a3c */
[----:B------:R-:W-:-:S03]  /*7950*/  ISETP.GT.U32.AND P4, PT, R4, R15, PT ;  /* 0x0000000f0400720c */ /* 0x000fc60003f84070 */
[--C-:B------:R-:W-:Y:S01]  /*7960*/  @!P2 IMAD.IADD R24, R24, 0x1, -R4.reuse ;  /* 0x000000011818a824 */ /* 0x100fe200078e0a04 */
[C---:B------:R-:W-:Y:S02]  /*7970*/  ISETP.GT.U32.AND P2, PT, R4.reuse, R10, PT ;  /* 0x0000000a0400720c */ /* 0x040fe40003f44070 */
[----:B------:R-:W-:Y:S01]  /*7980*/  IABS R123, R161 ;  /* 0x000000a1007b7213 */ /* 0x000fe20000000000 */
[----:B------:R-:W-:Y:S01]  /*7990*/  @!P5 IMAD.IADD R21, R21, 0x1, -R4 ;  /* 0x000000011515d824 */ /* 0x000fe200078e0a04 */
[----:B------:R-:W-:-:S03]  /*79a0*/  ISETP.GT.U32.AND P5, PT, R4, R9, PT ;  /* 0x000000090400720c */ /* 0x000fc60003fa4070 */
[----:B------:R-:W-:Y:S01]  /*79b0*/  @!P3 IMAD.IADD R18, R18, 0x1, -R4 ;  /* 0x000000011212b824 */ /* 0x000fe200078e0a04 */
[----:B------:R-:W-:Y:S01]  /*79c0*/  ISETP.GT.U32.AND P3, PT, R4, R7, PT ;  /* 0x000000070400720c */ /* 0x000fe20003f64070 */
[----:B------:R-:W-:-:S04]  /*79d0*/  IMAD.HI.U32 R61, R86, R123, RZ ;  /* 0x0000007b563d7227 */ /* 0x000fc800078e00ff */
[--C-:B------:R-:W-:Y:S01]  /*79e0*/  @!P4 IMAD.IADD R15, R15, 0x1, -R4.reuse ;  /* 0x000000010f0fc824 */ /* 0x100fe200078e0a04 */
[----:B------:R-:W-:Y:S01]  /*79f0*/  ISETP.GT.U32.AND P4, PT, R4, R6, PT ;  /* 0x000000060400720c */ /* 0x000fe20003f84070 */
[----:B------:R-:W-:Y:S02]  /*7a00*/  IMAD.MOV R61, RZ, RZ, -R61 ;  /* 0x000000ffff3d7224 */ /* 0x000fe400078e0a3d */
[--C-:B------:R-:W-:Y:S02]  /*7a10*/  @!P2 IMAD.IADD R10, R10, 0x1, -R4.reuse ;  /* 0x000000010a0aa824 */ /* 0x100fe400078e0a04 */
[C---:B------:R-:W-:Y:S01]  /*7a20*/  IMAD R123, R4.reuse, R61, R123 ;  /* 0x0000003d047b7224 */ /* 0x040fe200078e027b */
[----:B------:R-:W-:Y:S01]  /*7a30*/  ISETP.GE.AND P2, PT, R157, RZ, PT ;  /* 0x000000ff9d00720c */ /* 0x000fe20003f46270 */
[--C-:B------:R-:W-:Y:S01]  /*7a40*/  @!P5 IMAD.IADD R9, R9, 0x1, -R4.reuse ;  /* 0x000000010909d824 */ /* 0x100fe200078e0a04 */
[C---:B------:R-:W-:Y:S01]  /*7a50*/  ISETP.GT.U32.AND P5, PT, R4.reuse, R13, PT ;  /* 0x0000000d0400720c */ /* 0x040fe20003fa4070 */
[--C-:B------:R-:W-:Y:S01]  /*7a60*/  @!P3 IMAD.IADD R7, R7, 0x1, -R4.reuse ;  /* 0x000000010707b824 */ /* 0x100fe200078e0a04 */
[----:B------:R-:W-:Y:S01]  /*7a70*/  ISETP.GT.U32.AND P3, PT, R4, R10, PT ;  /* 0x0000000a0400720c */ /* 0x000fe20003f64070 */
[----:B------:R-:W-:Y:S01]  /*7a80*/  IMAD.MOV.U32 R61, RZ, RZ, R39 ;  /* 0x000000ffff3d7224 */ /* 0x000fe200078e0027 */
[----:B------:R-:W-:Y:S01]  /*7a90*/  IABS R107, R83 ;  /* 0x00000053006b7213 */ /* 0x000fe20000000000 */
[----:B------:R-:W-:-:S02]  /*7aa0*/  @!P4 IMAD.IADD R6, R6, 0x1, -R4 ;  /* 0x000000010606c824 */ /* 0x000fc400078e0a04 */
[----:B------:R-:W-:Y:S01]  /*7ab0*/  @!P6 IMAD.MOV R61, RZ, RZ, -R61 ;  /* 0x000000ffff3de224 */ /* 0x000fe200078e0a3d */
[C---:B------:R-:W-:Y:S01]  /*7ac0*/  ISETP.GT.U32.AND P6, PT, R4.reuse, R9, PT ;  /* 0x000000090400720c */ /* 0x040fe20003fc4070 */
[----:B------:R-:W-:Y:S01]  /*7ad0*/  IMAD.MOV.U32 R62, RZ, RZ, R37 ;  /* 0x000000ffff3e7224 */ /* 0x000fe200078e0025 */
[----:B------:R-:W-:Y:S01]  /*7ae0*/  ISETP.GT.U32.AND P4, PT, R4, R6, PT ;  /* 0x000000060400720c */ /* 0x000fe20003f84070 */
[----:B------:R-:W-:Y:S01]  /*7af0*/  IMAD.HI.U32 R3, R86, R107, RZ ;  /* 0x0000006b56037227 */ /* 0x000fe200078e00ff */
[----:B------:R-:W-:-:S03]  /*7b00*/  IABS R109, R163 ;  /* 0x000000a3006d7213 */ /* 0x000fc60000000000 */
[----:B------:R-:W-:Y:S01]  /*7b10*/  @!P2 IMAD.MOV R62, RZ, RZ, -R62 ;  /* 0x000000ffff3ea224 */ /* 0x000fe200078e0a3e */
[C---:B------:R-:W-:Y:S01]  /*7b20*/  ISETP.GT.U32.AND P2, PT, R4.reuse, R7, PT ;  /* 0x000000070400720c */ /* 0x040fe20003f44070 */
[--C-:B------:R-:W-:Y:S01]  /*7b30*/  @!P5 IMAD.IADD R13, R13, 0x1, -R4.reuse ;  /* 0x000000010d0dd824 */ /* 0x100fe200078e0a04 */
[----:B------:R-:W-:Y:S01]  /*7b40*/  ISETP.GT.U32.AND P5, PT, R4, R19, PT ;  /* 0x000000130400720c */ /* 0x000fe20003fa4070 */
[--C-:B------:R-:W-:Y:S01]  /*7b50*/  @!P3 IMAD.IADD R10, R10, 0x1, -R4.reuse ;  /* 0x000000010a0ab824 */ /* 0x100fe200078e0a04 */
[C---:B------:R-:W-:Y:S01]  /*7b60*/  ISETP.GT.U32.AND P3, PT, R4.reuse, R28, PT ;  /* 0x0000001c0400720c */ /* 0x040fe20003f64070 */
[----:B------:R-:W-:Y:S02]  /*7b70*/  IMAD.MOV R3, RZ, RZ, -R3 ;  /* 0x000000ffff037224 */ /* 0x000fe400078e0a03 */
[----:B------:R-:W-:Y:S01]  /*7b80*/  @!P6 IMAD.IADD R9, R9, 0x1, -R4 ;  /* 0x000000010909e824 */ /* 0x000fe200078e0a04 */
[C---:B------:R-:W-:Y:S01]  /*7b90*/  ISETP.GT.U32.AND P6, PT, R4.reuse, R22, PT ;  /* 0x000000160400720c */ /* 0x040fe20003fc4070 */
[----:B------:R-:W-:-:S02]  /*7ba0*/  IMAD R107, R4, R3, R107 ;  /* 0x00000003046b7224 */ /* 0x000fc400078e026b */
[----:B------:R-:W-:Y:S01]  /*7bb0*/  IMAD.HI.U32 R3, R86, R109, RZ ;  /* 0x0000006d56037227 */ /* 0x000fe200078e00ff */
[----:B------:R-:W-:-:S03]  /*7bc0*/  IABS R63, R40 ;  /* 0x00000028003f7213 */ /* 0x000fc60000000000 */
[--C-:B------:R-:W-:Y:S01]  /*7bd0*/  @!P4 IMAD.IADD R6, R6, 0x1, -R4.reuse ;  /* 0x000000010606c824 */ /* 0x100fe200078e0a04 */
[C---:B------:R-:W-:Y:S01]  /*7be0*/  ISETP.GT.U32.AND P4, PT, R4.reuse, R107, PT ;  /* 0x0000006b0400720c */ /* 0x040fe20003f84070 */
[----:B------:R-:W-:Y:S02]  /*7bf0*/  IMAD.MOV R3, RZ, RZ, -R3 ;  /* 0x000000ffff037224 */ /* 0x000fe400078e0a03 */
[--C-:B------:R-:W-:Y:S01]  /*7c00*/  @!P2 IMAD.IADD R7, R7, 0x1, -R4.reuse ;  /* 0x000000010707a824 */ /* 0x100fe200078e0a04 */
[----:B------:R-:W-:Y:S01]  /*7c10*/  ISETP.GT.U32.AND P2, PT, R4, R104, PT ;  /* 0x000000680400720c */ /* 0x000fe20003f44070 */
[--C-:B------:R-:W-:Y:S01]  /*7c20*/  @!P5 IMAD.IADD R19, R19, 0x1, -R4.reuse ;  /* 0x000000011313d824 */ /* 0x100fe200078e0a04 */
[----:B------:R-:W-:Y:S01]  /*7c30*/  ISETP.GE.AND P5, PT, R136, RZ, PT ;  /* 0x000000ff8800720c */ /* 0x000fe20003fa6270 */
[----:B------:R-:W-:Y:S02]  /*7c40*/  @!P3 IMAD.IADD R28, R28, 0x1, -R4 ;  /* 0x000000011c1cb824 */ /* 0x000fe400078e0a04 */
[----:B------:R-:W-:Y:S01]  /*7c50*/  IMAD R109, R4, R3, R109 ;  /* 0x00000003046d7224 */ /* 0x000fe200078e026d */
[----:B------:R-:W-:Y:S01]  /*7c60*/  IABS R3, R162 ;  /* 0x000000a200037213 */ /* 0x000fe20000000000 */
[----:B------:R-:W-:-:S04]  /*7c70*/  IMAD.HI.U32 R37, R86, R63, RZ ;  /* 0x0000003f56257227 */ /* 0x000fc800078e00ff */
[----:B------:R-:W-:Y:S01]  /*7c80*/  @!P6 IMAD.IADD R22, R22, 0x1, -R4 ;  /* 0x000000011616e824 */ /* 0x000fe200078e0a04 */
[C---:B------:R-:W-:Y:S01]  /*7c90*/  ISETP.GT.U32.AND P6, PT, R4.reuse, R28, PT ;  /* 0x0000001c0400720c */ /* 0x040fe20003fc4070 */
[----:B------:R-:W-:Y:S02]  /*7ca0*/  IMAD.MOV R37, RZ, RZ, -R37 ;  /* 0x000000ffff257224 */ /* 0x000fe400078e0a25 */
[----:B------:R-:W-:Y:S02]  /*7cb0*/  IMAD.MOV.U32 R113, RZ, RZ, R3 ;  /* 0x000000ffff717224 */ /* 0x000fe400078e0003 */
[C---:B------:R-:W-:Y:S01]  /*7cc0*/  IMAD R37, R4.reuse, R37, R63 ;  /* 0x0000002504257224 */ /* 0x040fe200078e023f */
[----:B------:R-:W-:Y:S01]  /*7cd0*/  ISETP.GT.U32.AND P3, PT, R4, R19, PT ;  /* 0x000000130400720c */ /* 0x000fe20003f64070 */
[----:B------:R-:W-:Y:S02]  /*7ce0*/  IMAD.MOV.U32 R63, RZ, RZ, R36 ;  /* 0x000000ffff3f7224 */ /* 0x000fe400078e0024 */
[----:B------:R-:W-:-:S02]  /*7cf0*/  @!P4 IMAD.IADD R107, R107, 0x1, -R4 ;  /* 0x000000016b6bc824 */ /* 0x000fc400078e0a04 */
[----:B------:R-:W-:Y:S01]  /*7d00*/  IMAD.HI.U32 R3, R86, R113, RZ ;  /* 0x0000007156037227 */ /* 0x000fe200078e00ff */
[----:B------:R-:W-:-:S03]  /*7d10*/  IABS R122, R160 ;  /* 0x000000a0007a7213 */ /* 0x000fc60000000000 */
[--C-:B------:R-:W-:Y:S01]  /*7d20*/  @!P2 IMAD.IADD R104, R104, 0x1, -R4.reuse ;  /* 0x000000016868a824 */ /* 0x100fe200078e0a04 */
[C---:B------:R-:W-:Y:S01]  /*7d30*/  ISETP.GT.U32.AND P2, PT, R4.reuse, R22, PT ;  /* 0x000000160400720c */ /* 0x040fe20003f44070 */
[----:B------:R-:W-:Y:S01]  /*7d40*/  @!P5 IMAD.MOV R63, RZ, RZ, -R63 ;  /* 0x000000ffff3fd224 */ /* 0x000fe200078e0a3f */
[----:B------:R-:W-:Y:S01]  /*7d50*/  ISETP.GT.U32.AND P5, PT, R4, R107, PT ;  /* 0x0000006b0400720c */ /* 0x000fe20003fa4070 */
[----:B------:R-:W-:Y:S02]  /*7d60*/  IMAD.MOV R3, RZ, RZ, -R3 ;  /* 0x000000ffff037224 */ /* 0x000fe400078e0a03 */
[----:B------:R-:W-:Y:S01]  /*7d70*/  @!P6 IMAD.IADD R28, R28, 0x1, -R4 ;  /* 0x000000011c1ce824 */ /* 0x000fe200078e0a04 */
[C---:B------:R-:W-:Y:S01]  /*7d80*/  ISETP.GT.U32.AND P6, PT, R4.reuse, R109, PT ;  /* 0x0000006d0400720c */ /* 0x040fe20003fc4070 */
[----:B------:R-:W-:Y:S02]  /*7d90*/  IMAD R113, R4, R3, R113 ;  /* 0x0000000304717224 */ /* 0x000fe400078e0271 */
[----:B------:R-:W-:-:S04]  /*7da0*/  IMAD.HI.U32 R3, R86, R122, RZ ;  /* 0x0000007a56037227 */ /* 0x000fc800078e00ff */
[----:B------:R-:W-:Y:S02]  /*7db0*/  IMAD.MOV R3, RZ, RZ, -R3 ;  /* 0x000000ffff037224 */ /* 0x000fe400078e0a03 */
[----:B------:R-:W-:Y:S01]  /*7dc0*/  @!P3 IMAD.IADD R19, R19, 0x1, -R4 ;  /* 0x000000011313b824 */ /* 0x000fe200078e0a04 */
[C---:B------:R-:W-:Y:S01]  /*7dd0*/  ISETP.GT.U32.AND P3, PT, R4.reuse, R110, PT ;  /* 0x0000006e0400720c */ /* 0x040fe20003f64070 */
[C---:B------:R-:W-:Y:S01]  /*7de0*/  IMAD R122, R4.reuse, R3, R122 ;  /* 0x00000003047a7224 */ /* 0x040fe200078e027a */
[----:B------:R-:W-:Y:S01]  /*7df0*/  ISETP.GT.U32.AND P4, PT, R4, R104, PT ;  /* 0x000000680400720c */ /* 0x000fe20003f84070 */
[--C-:B------:R-:W-:Y:S01]  /*7e00*/  @!P2 IMAD.IADD R22, R22, 0x1, -R4.reuse ;  /* 0x000000011616a824 */ /* 0x100fe200078e0a04 */
[C---:B------:R-:W-:Y:S01]  /*7e10*/  ISETP.GT.U32.AND P2, PT, R4.reuse, R113, PT ;  /* 0x000000710400720c */ /* 0x040fe20003f44070 */
[--C-:B------:R-:W-:Y:S01]  /*7e20*/  @!P5 IMAD.IADD R107, R107, 0x1, -R4.reuse ;  /* 0x000000016b6bd824 */ /* 0x100fe200078e0a04 */
[C---:B------:R-:W-:Y:S01]  /*7e30*/  ISETP.GT.U32.AND P5, PT, R4.reuse, R123, PT ;  /* 0x0000007b0400720c */ /* 0x040fe20003fa4070 */
[----:B------:R-:W-:Y:S01]  /*7e40*/  @!P6 IMAD.IADD R109, R109, 0x1, -R4 ;  /* 0x000000016d6de824 */ /* 0x000fe200078e0a04 */
[----:B------:R-:W-:-:S02]  /*7e50*/  ISETP.GT.U32.AND P6, PT, R4, R122, PT ;  /* 0x0000007a0400720c */ /* 0x000fc40003fc4070 */
[----:B------:R-:W-:Y:S02]  /*7e60*/  IABS R3, R165 ;  /* 0x000000a500037213 */ /* 0x000fe40000000000 */
[----:B------:R-:W-:Y:S01]  /*7e70*/  IABS R64, R164 ;  /* 0x000000a400407213 */ /* 0x000fe20000000000 */
[--C-:B------:R-:W-:Y:S02]  /*7e80*/  @!P3 IMAD.IADD R110, R110, 0x1, -R4.reuse ;  /* 0x000000016e6eb824 */ /* 0x100fe400078e0a04 */
[--C-:B------:R-:W-:Y:S01]  /*7e90*/  @!P4 IMAD.IADD R104, R104, 0x1, -R4.reuse ;  /* 0x000000016868c824 */ /* 0x100fe200078e0a04 */
[----:B------:R-:W-:Y:S01]  /*7ea0*/  ISETP.GE.AND P4, PT, R139, RZ, PT ;  /* 0x000000ff8b00720c */ /* 0x000fe20003f86270 */
[--C-:B------:R-:W-:Y:S02]  /*7eb0*/  @!P2 IMAD.IADD R113, R113, 0x1, -R4.reuse ;  /* 0x000000017171a824 */ /* 0x100fe400078e0a04 */
[----:B------:R-:W-:Y:S01]  /*7ec0*/  @!P5 IMAD.IADD R123, R123, 0x1, -R4 ;  /* 0x000000017b7bd824 */ /* 0x000fe200078e0a04 */
[----:B------:R-:W-:Y:S01]  /*7ed0*/  ISETP.GT.U32.AND P5, PT, R4, R110, PT ;  /* 0x0000006e0400720c */ /* 0x000fe20003fa4070 */
[----:B------:R-:W-:-:S02]  /*7ee0*/  IMAD.MOV.U32 R39, RZ, RZ, R3 ;  /* 0x000000ffff277224 */ /* 0x000fc400078e0003 */
[----:B------:R-:W-:Y:S02]  /*7ef0*/  IMAD.MOV.U32 R3, RZ, RZ, R64 ;  /* 0x000000ffff037224 */ /* 0x000fe400078e0040 */
[----:B------:R-:W-:Y:S01]  /*7f00*/  @!P6 IMAD.IADD R122, R122, 0x1, -R4 ;  /* 0x000000017a7ae824 */ /* 0x000fe200078e0a04 */
[----:B------:R-:W-:Y:S01]  /*7f10*/  ISETP.GT.U32.AND P6, PT, R4, R113, PT ;  /* 0x000000710400720c */ /* 0x000fe20003fc4070 */
[----:B------:R-:W-:Y:S01]  /*7f20*/  IMAD.HI.U32 R65, R86, R3, RZ ;  /* 0x0000000356417227 */ /* 0x000fe200078e00ff */
[----:B------:R-:W-:Y:S02]  /*7f30*/  ISETP.GE.AND P3, PT, R138, RZ, PT ;  /* 0x000000ff8a00720c */ /* 0x000fe40003f66270 */
[----:B------:R-:W-:Y:S01]  /*7f40*/  ISETP.GE.AND P2, PT, R137, RZ, PT ;  /* 0x000000ff8900720c */ /* 0x000fe20003f46270 */
[----:B------:R-:W-:Y:S01]  /*7f50*/  IMAD.MOV.U32 R138, RZ, RZ, R33 ;  /* 0x000000ffff8a7224 */ /* 0x000fe200078e0021 */
[C---:B------:R-:W-:Y:S01]  /*7f60*/  LOP3.LUT R136, R0.reuse, 0xee, RZ, 0xfc, !PT ;  /* 0x000000ee00887812 */ /* 0x040fe200078efcff */
[----:B------:R-:W-:Y:S01]  /*7f70*/  IMAD.MOV R36, RZ, RZ, -R65 ;  /* 0x000000ffff247224 */ /* 0x000fe200078e0a41 */
[----:B------:R-:W-:Y:S01]  /*7f80*/  LOP3.LUT R157, R0, 0xf6, RZ, 0xfc, !PT ;  /* 0x000000f6009d7812 */ /* 0x000fe200078efcff */
[----:B------:R-:W-:Y:S01]  /*7f90*/  @!P4 IMAD.MOV R138, RZ, RZ, -R138 ;  /* 0x000000ffff8ac224 */ /* 0x000fe200078e0a8a */
[C---:B------:R-:W-:Y:S01]  /*7fa0*/  ISETP.GT.U32.AND P4, PT, R4.reuse, R109, PT ;  /* 0x0000006d0400720c */ /* 0x040fe20003f84070 */
[----:B------:R-:W-:Y:S01]  /*7fb0*/  IMAD R36, R4, R36, R3 ;  /* 0x0000002404247224 */ /* 0x000fe200078e0203 */
[----:B------:R-:W-:Y:S01]  /*7fc0*/  IABS R65, R136 ;  /* 0x0000008800417213 */ /* 0x000fe20000000000 */
[----:B------:R-:W-:Y:S01]  /*7fd0*/  @!P5 IMAD.IADD R110, R110, 0x1, -R4 ;  /* 0x000000016e6ed824 */ /* 0x000fe200078e0a04 */
[----:B------:R-:W-:Y:S01]  /*7fe0*/  ISETP.GT.U32.AND P5, PT, R4, R37, PT ;  /* 0x000000250400720c */ /* 0x000fe20003fa4070 */
[----:B------:R-:W-:Y:S01]  /*7ff0*/  IMAD.HI.U32 R64, R86, R39, RZ ;  /* 0x0000002756407227 */ /* 0x000fe200078e00ff */
[----:B------:R-:W-:-:S03]  /*8000*/  IABS R3, R157 ;  /* 0x0000009d00037213 */ /* 0x000fc60000000000 */
[----:B------:R-:W-:Y:S02]  /*8010*/  IMAD.MOV.U32 R139, RZ, RZ, R31 ;  /* 0x000000ffff8b7224 */ /* 0x000fe400078e001f */
[----:B------:R-:W-:Y:S01]  /*8020*/  @!P6 IMAD.IADD R113, R113, 0x1, -R4 ;  /* 0x000000017171e824 */ /* 0x000fe200078e0a04 */
[C---:B------:R-:W-:Y:S01]  /*8030*/  ISETP.GT.U32.AND P6, PT, R4.reuse, R36, PT ;  /* 0x000000240400720c */ /* 0x040fe20003fc4070 */
[----:B------:R-:W-:Y:S02]  /*8040*/  IMAD.MOV R64, RZ, RZ, -R64 ;  /* 0x000000ffff407224 */ /* 0x000fe400078e0a40 */
[----:B------:R-:W-:Y:S02]  /*8050*/  IMAD.MOV.U32 R137, RZ, RZ, R30 ;  /* 0x000000ffff897224 */ /* 0x000fe400078e001e */
[----:B------:R-:W-:Y:S01]  /*8060*/  @!P3 IMAD.MOV R139, RZ, RZ, -R139 ;  /* 0x000000ffff8bb224 */ /* 0x000fe200078e0a8b */
[----:B------:R-:W-:Y:S01]  /*8070*/  ISETP.GT.U32.AND P3, PT, R4, R122, PT ;  /* 0x0000007a0400720c */ /* 0x000fe20003f64070 */
[----:B------:R-:W-:-:S04]  /*8080*/  IMAD.HI.U32 R33, R86, R65, RZ ;  /* 0x0000004156217227 */ /* 0x000fc800078e00ff */
[----:B------:R-:W-:-:S04]  /*8090*/  IMAD.HI.U32 R86, R86, R3, RZ ;  /* 0x0000000356567227 */ /* 0x000fc800078e00ff */
[C---:B------:R-:W-:Y:S02]  /*80a0*/  IMAD R39, R4.reuse, R64, R39 ;  /* 0x0000004004277224 */ /* 0x040fe400078e0227 */
[----:B------:R-:W-:Y:S01]  /*80b0*/  @!P2 IMAD.MOV R137, RZ, RZ, -R137 ;  /* 0x000000ffff89a224 */ /* 0x000fe200078e0a89 */
[C---:B------:R-:W-:Y:S01]  /*80c0*/  ISETP.GT.U32.AND P2, PT, R4.reuse, R123, PT ;  /* 0x0000007b0400720c */ /* 0x040fe20003f44070 */
[----:B------:R-:W-:Y:S02]  /*80d0*/  IMAD.MOV R86, RZ, RZ, -R86 ;  /* 0x000000ffff567224 */ /* 0x000fe400078e0a56 */
[--C-:B------:R-:W-:Y:S01]  /*80e0*/  @!P4 IMAD.IADD R109, R109, 0x1, -R4.reuse ;  /* 0x000000016d6dc824 */ /* 0x100fe200078e0a04 */
[----:B------:R-:W-:Y:S01]  /*80f0*/  ISETP.GT.U32.AND P4, PT, R4, R39, PT ;  /* 0x000000270400720c */ /* 0x000fe20003f84070 */
[----:B------:R-:W-:Y:S02]  /*8100*/  @!P5 IMAD.IADD R37, R37, 0x1, -R4 ;  /* 0x000000012525d824 */ /* 0x000fe400078e0a04 */
[----:B------:R-:W-:-:S02]  /*8110*/  IMAD.MOV R33, RZ, RZ, -R33 ;  /* 0x000000ffff217224 */ /* 0x000fc400078e0a21 */
[----:B------:R-:W-:Y:S02]  /*8120*/  IMAD R64, R4, R86, R3 ;  /* 0x0000005604407224 */ /* 0x000fe400078e0203 */
[--C-:B------:R-:W-:Y:S01]  /*8130*/  @!P6 IMAD.IADD R36, R36, 0x1, -R4.reuse ;  /* 0x000000012424e824 */ /* 0x100fe200078e0a04 */
[C---:B------:R-:W-:Y:S01]  /*8140*/  ISETP.GT.U32.AND P6, PT, R4.reuse, R37, PT ;  /* 0x000000250400720c */ /* 0x040fe20003fc4070 */
[----:B------:R-:W-:Y:S02]  /*8150*/  IMAD R65, R4, R33, R65 ;  /* 0x0000002104417224 */ /* 0x000fe400078e0241 */
[--C-:B------:R-:W-:Y:S01]  /*8160*/  @!P3 IMAD.IADD R122, R122, 0x1, -R4.reuse ;  /* 0x000000017a7ab824 */ /* 0x100fe200078e0a04 */
[C---:B------:R-:W-:Y:S01]  /*8170*/  ISETP.GT.U32.AND P3, PT, R4.reuse, R64, PT ;  /* 0x000000400400720c */ /* 0x040fe20003f64070 */
[--C-:B------:R-:W-:Y:S01]  /*8180*/  @!P2 IMAD.IADD R123, R123, 0x1, -R4.reuse ;  /* 0x000000017b7ba824 */ /* 0x100fe200078e0a04 */
[----:B------:R-:W-:Y:S01]  /*8190*/  ISETP.GT.U32.AND P2, PT, R4, R65, PT ;  /* 0x000000410400720c */ /* 0x000fe20003f44070 */
[----:B------:R-:W-:Y:S01]  /*81a0*/  @!P4 IMAD.IADD R39, R39, 0x1, -R4 ;  /* 0x000000012727c824 */ /* 0x000fe200078e0a04 */
[----:B------:R-:W-:-:S02]  /*81b0*/  ISETP.GE.AND P4, PT, R155, RZ, PT ;  /* 0x000000ff9b00720c */ /* 0x000fc40003f86270 */
[----:B------:R-:W-:-:S03]  /*81c0*/  ISETP.GE.AND P5, PT, R156, RZ, PT ;  /* 0x000000ff9c00720c */ /* 0x000fc60003fa6270 */
[--C-:B------:R-:W-:Y:S01]  /*81d0*/  @!P6 IMAD.IADD R37, R37, 0x1, -R4.reuse ;  /* 0x000000012525e824 */ /* 0x100fe200078e0a04 */
[----:B------:R-:W-:Y:S02]  /*81e0*/  ISETP.GE.AND P6, PT, R151, RZ, PT ;  /* 0x000000ff9700720c */ /* 0x000fe40003fc6270 */
[----:B------:R-:W0:Y:S01]  /*81f0*/  S2R R151, SR_TID.X ;  /* 0x0000000000977919 */ /* 0x000e220000002100 */
[--C-:B------:R-:W-:Y:S01]  /*8200*/  @!P3 IMAD.IADD R64, R64, 0x1, -R4.reuse ;  /* 0x000000014040b824 */ /* 0x100fe200078e0a04 */
[----:B------:R-:W-:Y:S01]  /*8210*/  ISETP.GT.U32.AND P3, PT, R4, R36, PT ;  /* 0x000000240400720c */ /* 0x000fe20003f64070 */
[----:B------:R-:W-:Y:S02]  /*8220*/  @!P2 IMAD.IADD R65, R65, 0x1, -R4 ;  /* 0x000000014141a824 */ /* 0x000fe400078e0a04 */
[----:B------:R-:W-:Y:S02]  /*8230*/  IMAD.MOV.U32 R155, RZ, RZ, R25 ;  /* 0x000000ffff9b7224 */ /* 0x000fe400078e0019 */
[----:B------:R-:W-:-:S02]  /*8240*/  IMAD.MOV.U32 R156, RZ, RZ, R27 ;  /* 0x000000ffff9c7224 */ /* 0x000fc400078e001b */
[----:B------:R-:W-:Y:S01]  /*8250*/  @!P4 IMAD.MOV R155, RZ, RZ, -R155 ;  /* 0x000000ffff9bc224 */ /* 0x000fe200078e0a9b */
[C---:B------:R-:W-:Y:S01]  /*8260*/  ISETP.GT.U32.AND P4, PT, R4.reuse, R65, PT ;  /* 0x000000410400720c */ /* 0x040fe20003f84070 */
[----:B------:R-:W-:Y:S01]  /*8270*/  @!P5 IMAD.MOV R156, RZ, RZ, -R156 ;  /* 0x000000ffff9cd224 */ /* 0x000fe200078e0a9c */
[----:B------:R-:W-:-:S03]  /*8280*/  ISETP.GT.U32.AND P5, PT, R4, R64, PT ;  /* 0x000000400400720c */ /* 0x000fc60003fa4070 */
[--C-:B------:R-:W-:Y:S01]  /*8290*/  @!P3 IMAD.IADD R36, R36, 0x1, -R4.reuse ;  /* 0x000000012424b824 */ /* 0x100fe200078e0a04 */
[----:B------:R-:W-:Y:S02]  /*82a0*/  ISETP.GE.AND P3, PT, R154, RZ, PT ;  /* 0x000000ff9a00720c */ /* 0x000fe40003f66270 */
[----:B------:R-:W-:Y:S02]  /*82b0*/  SHF.R.S32.HI R30, RZ, 0x6, R89 ;  /* 0x00000006ff1e7819 */ /* 0x000fe40000011459 */
[----:B------:R-:W-:Y:S02]  /*82c0*/  LOP3.LUT R89, R89, 0x3f, RZ, 0xc0, !PT ;  /* 0x0000003f59597812 */ /* 0x000fe400078ec0ff */
[----:B------:R-:W-:Y:S01]  /*82d0*/  ISETP.GT.U32.AND P2, PT, R4, R39, PT ;  /* 0x000000270400720c */ /* 0x000fe20003f44070 */
[----:B------:R-:W-:Y:S01]  /*82e0*/  @!P4 IMAD.IADD R65, R65, 0x1, -R4 ;  /* 0x000000014141c824 */ /* 0x000fe200078e0a04 */
[----:B------:R-:W-:Y:S01]  /*82f0*/  ISETP.GE.AND P4, PT, R153, RZ, PT ;  /* 0x000000ff9900720c */ /* 0x000fe20003f86270 */
[----:B------:R-:W-:Y:S01]  /*8300*/  IMAD.MOV.U32 R153, RZ, RZ, R21 ;  /* 0x000000ffff997224 */ /* 0x000fe200078e0015 */
[----:B------:R-:W-:-:S04]  /*8310*/  @!UP1 UIADD3 UR4, UPT, UPT, -UR6, 0x100000, URZ ;  /* 0x0010000006049890 */ /* 0x000fc8000fffe1ff */
[----:B------:R-:W-:Y:S02]  /*8320*/  @!UP1 USHF.L.U32 UR5, UR4, 0xb, URZ ;  /* 0x0000000b04059899 */ /* 0x000fe400080006ff */
[----:B------:R-:W-:Y:S01]  /*8330*/  @!UP1 USHF.L.U32 UR4, UR4, 0x1, URZ ;  /* 0x0000000104049899 */ /* 0x000fe200080006ff */
[----:B------:R-:W-:Y:S01]  /*8340*/  IMAD.SHL.U32 R3, R89, 0x2, RZ ;  /* 0x0000000259037824 */ /* 0x000fe200078e00ff */
[----:B------:R-:W-:Y:S01]  /*8350*/  SGXT R30, R30, 0x1 ;  /* 0x000000011e1e781a */ /* 0x000fe20000000200 */
[----:B------:R-:W-:Y:S01]  /*8360*/  @!P5 IMAD.IADD R64, R64, 0x1, -R4 ;  /* 0x000000014040d824 */ /* 0x000fe200078e0a04 */
[----:B------:R-:W-:Y:S01]  /*8370*/  ISETP.GE.AND P5, PT, R152, RZ, PT ;  /* 0x000000ff9800720c */ /* 0x000fe20003fa6270 */
[----:B------:R-:W-:Y:S01]  /*8380*/  @!P3 IMAD.MOV R153, RZ, RZ, -R153 ;  /* 0x000000ffff99b224 */ /* 0x000fe200078e0a99 */
[----:B------:R-:W-:Y:S01]  /*8390*/  ISETP.GE.AND P3, PT, R145, RZ, PT ;  /* 0x000000ff9100720c */ /* 0x000fe20003f66270 */
[----:B------:R-:W-:Y:S01]  /*83a0*/  VOTEU.ALL UP1, P1 ;  /* 0x0000000000ff7886 */ /* 0x000fe20000820000 */
[----:B------:R-:W-:Y:S01]  /*83b0*/  LOP3.LUT R3, R3, 0x90, R30, 0x78, !PT ;  /* 0x0000009003037812 */ /* 0x000fe200078e781e */
[----:B------:R-:W-:Y:S01]  /*83c0*/  IMAD.MOV.U32 R154, RZ, RZ, R24 ;  /* 0x000000ffff9a7224 */ /* 0x000fe200078e0018 */
[----:B0-----:R-:W-:Y:S01]  /*83d0*/  SHF.R.U32.HI R151, RZ, 0x5, R151 ;  /* 0x00000005ff977819 */ /* 0x001fe20000011697 */
[----:B------:R-:W-:Y:S01]  /*83e0*/  IMAD.MOV.U32 R152, RZ, RZ, R18 ;  /* 0x000000ffff987224 */ /* 0x000fe200078e0012 */
[----:B------:R-:W-:Y:S01]  /*83f0*/  STL [R1+0x384], R136 ;  /* 0x0003848801007387 */ /* 0x000fe20000100800 */
[----:B------:R-:W-:Y:S01]  /*8400*/  @!P2 IMAD.IADD R39, R39, 0x1, -R4 ;  /* 0x000000012727a824 */ /* 0x000fe200078e0a04 */
[----:B------:R0:W1:Y:S01]  /*8410*/  @!UP1 SYNCS.EXCH.64 URZ, [UR9+0x14008], UR4 ;  /* 0x0140080409ff95b2 */ /* 0x0000620008000100 */
[----:B------:R-:W-:Y:S01]  /*8420*/  ISETP.NE.U32.AND P2, PT, R151, RZ, PT ;  /* 0x000000ff9700720c */ /* 0x000fe20003f45070 */
[----:B------:R-:W-:Y:S01]  /*8430*/  STL [R1+0x4fc], R0 ;  /* 0x0004fc0001007387 */ /* 0x000fe20000100800 */
[----:B------:R-:W-:-:S02]  /*8440*/  @!P6 IMAD.MOV R154, RZ, RZ, -R154 ;  /* 0x000000ffff9ae224 */ /* 0x000fc400078e0a9a */
[----:B------:R-:W-:Y:S01]  /*8450*/  IMAD.MOV.U32 R151, RZ, RZ, R15 ;  /* 0x000000ffff977224 */ /* 0x000fe200078e000f */
[----:B--2---:R2:W-:Y:S01]  /*8460*/  STS.U16 [R3+UR9+0x10400], R150 ;  /* 0x0104009603007988 */ /* 0x0045e20008000409 */
[----:B------:R-:W-:-:S03]  /*8470*/  @!P4 IMAD.MOV R152, RZ, RZ, -R152 ;  /* 0x000000ffff98c224 */ /* 0x000fc600078e0a98 */
[----:B------:R-:W-:Y:S01]  /*8480*/  STL [R1+0x5ec], R0 ;  /* 0x0005ec0001007387 */ /* 0x000fe20000100800 */
[----:B------:R-:W-:Y:S01]  /*8490*/  @!P5 IMAD.MOV R151, RZ, RZ, -R151 ;  /* 0x000000ffff97d224 */ /* 0x000fe200078e0a97 */
[----:B------:R-:W-:Y:S01]  /*84a0*/  LOP3.LUT R89, R3, 0x20, RZ, 0x3c, !PT ;  /* 0x0000002003597812 */ /* 0x000fe200078e3cff */
[----:B0-----:R-:W0:Y:S01]  /*84b0*/  LDCU UR4, c[0x0][0x3b0] ;  /* 0x00007600ff0477ac */ /* 0x001e220008000800 */
[----:B------:R-:W-:Y:S01]  /*84c0*/  STL [R1+0x6d8], R0 ;  /* 0x0006d80001007387 */ /* 0x000fe20000100800 */
[----:B--2---:R-:W-:-:S03]  /*84d0*/  IMAD.MOV.U32 R150, RZ, RZ, R13 ;  /* 0x000000ffff967224 */ /* 0x004fc600078e000d */
[----:B------:R-:W-:Y:S01]  /*84e0*/  STL [R1+0x380], R157 ;  /* 0x0003809d01007387 */ /* 0x000fe20000100800 */
[----:B------:R-:W-:-:S03]  /*84f0*/  @!P3 IMAD.MOV R150, RZ, RZ, -R150 ;  /* 0x000000ffff96b224 */ /* 0x000fc600078e0a96 */
[----:B------:R-:W-:Y:S01]  /*8500*/  STL [R1+0x790], R156 ;  /* 0x0007909c01007387 */ /* 0x000fe20000100800 */
[----:B------:R-:W-:-:S03]  /*8510*/  ISETP.GE.AND P6, PT, R158, RZ, PT ;  /* 0x000000ff9e00720c */ /* 0x000fc60003fc6270 */
[----:B------:R-:W-:Y:S01]  /*8520*/  STL.64 [R1+0x750], R154 ;  /* 0x0007509a01007387 */ /* 0x000fe20000100a00 */
[----:B------:R-:W-:-:S03]  /*8530*/  ISETP.GE.AND P4, PT, R159, RZ, PT ;  /* 0x000000ff9f00720c */ /* 0x000fc60003f86270 */
[----:B------:R-:W2:Y:S01]  /*8540*/  LDL.LU R145, [R1+0x840] ;  /* 0x0008400001917983 */ /* 0x000ea20000300800 */
[----:B------:R-:W-:-:S03]  /*8550*/  ISETP.GE.AND P5, PT, R147, RZ, PT ;  /* 0x000000ff9300720c */ /* 0x000fc60003fa6270 */
[----:B------:R-:W-:Y:S04]  /*8560*/  STL.64 [R1+0x758], R152 ;  /* 0x0007589801007387 */ /* 0x000fe80000100a00 */
[----:B------:R-:W2:Y:S04]  /*8570*/  LDL.LU R158, [R1+0x83c] ;  /* 0x00083c00019e7983 */ /* 0x000ea80000300800 */
[----:B------:R-:W2:Y:S04]  /*8580*/  LDL.LU R159, [R1+0x838] ;  /* 0x00083800019f7983 */ /* 0x000ea80000300800 */
[----:B------:R-:W-:Y:S04]  /*8590*/  STL.64 [R1+0x768], R150 ;  /* 0x0007689601007387 */ /* 0x000fe80000100a00 */
[----:B------:R-:W2:Y:S01]  /*85a0*/  LDL.LU R147, [R1+0x834] ;  /* 0x0008340001937983 */ /* 0x000ea20000300800 */
[----:B------:R-:W-:-:S03]  /*85b0*/  ISETP.GE.AND P3, PT, R144, RZ, PT ;  /* 0x000000ff9000720c */ /* 0x000fc60003f66270 */
[----:B------:R-:W2:Y:S04]  /*85c0*/  LDL.LU R144, [R1+0x830] ;  /* 0x0008300001907983 */ /* 0x000ea80000300800 */
[----:B------:R0:W-:Y:S04]  /*85d0*/  STS.U16 [R3+UR9+0x10800], R148 ;  /* 0x0108009403007988 */ /* 0x0001e80008000409 */
[----:B----4-:R4:W-:Y:S04]  /*85e0*/  STS.U16 [R3+UR9+0x10c00], R149 ;  /* 0x010c009503007988 */ /* 0x0109e80008000409 */
[----:B------:R-:W-:Y:S01]  /*85f0*/  STS.U16 [R3+UR9+0x10000], R34 ;  /* 0x0100002203007988 */ /* 0x000fe20008000409 */
[----:B0-----:R-:W-:-:S03]  /*8600*/  IMAD.MOV.U32 R148, RZ, RZ, R9 ;  /* 0x000000ffff947224 */ /* 0x001fc600078e0009 */
[----:B------:R0:W-:Y:S01]  /*8610*/  STS.U16 [R3+UR9+0x11000], R146 ;  /* 0x0110009203007988 */ /* 0x0001e20008000409 */
[----:B----4-:R-:W-:-:S03]  /*8620*/  IMAD.MOV.U32 R149, RZ, RZ, R10 ;  /* 0x000000ffff957224 */ /* 0x010fc600078e000a */
[----:B---3--:R-:W-:Y:S01]  /*8630*/  STS.U16 [R3+UR9+0x11800], R141 ;  /* 0x0118008d03007988 */ /* 0x008fe20008000409 */
[----:B------:R-:W-:-:S03]  /*8640*/  @!P4 IMAD.MOV R148, RZ, RZ, -R148 ;  /* 0x000000ffff94c224 */ /* 0x000fc600078e0a94 */
[----:B------:R3:W-:Y:S01]  /*8650*/  STS.U16 [R3+UR9+0x11c00], R143 ;  /* 0x011c008f03007988 */ /* 0x0007e20008000409 */
[----:B------:R-:W-:Y:S01]  /*8660*/  @!P6 IMAD.MOV R149, RZ, RZ, -R149 ;  /* 0x000000ffff95e224 */ /* 0x000fe200078e0a95 */
[----:B------:R-:W-:Y:S02]  /*8670*/  ISETP.GE.AND P6, PT, R51, RZ, PT ;  /* 0x000000ff3300720c */ /* 0x000fe40003fc6270 */
[----:B------:R-:W-:Y:S01]  /*8680*/  ISETP.GE.AND P4, PT, R80, RZ, PT ;  /* 0x000000ff5000720c */ /* 0x000fe20003f86270 */
[----:B0-----:R-:W-:Y:S01]  /*8690*/  IMAD.MOV.U32 R146, RZ, RZ, R6 ;  /* 0x000000ffff927224 */ /* 0x001fe200078e0006 */
[----:B------:R-:W-:Y:S03]  /*86a0*/  STL [R1+0x794], R3 ;  /* 0x0007940301007387 */ /* 0x000fe60000100800 */
[----:B------:R-:W-:Y:S01]  /*86b0*/  @!P3 IMAD.MOV R146, RZ, RZ, -R146 ;  /* 0x000000ffff92b224 */ /* 0x000fe200078e0a92 */
[----:B------:R0:W-:Y:S01]  /*86c0*/  STL.64 [R1+0x770], R148 ;  /* 0x0007709401007387 */ /* 0x0001e20000100a00 */
[----:B---3--:R-:W-:Y:S01]  /*86d0*/  IMAD.MOV.U32 R143, RZ, RZ, R22 ;  /* 0x000000ffff8f7224 */ /* 0x008fe200078e0016 */
[----:B------:R-:W-:-:S02]  /*86e0*/  PRMT R152, RZ, 0x7610, R152 ;  /* 0x00007610ff987816 */ /* 0x000fc40000000098 */
[----:B------:R-:W3:Y:S01]  /*86f0*/  LDL.LU R51, [R1+0x82c] ;  /* 0x00082c0001337983 */ /* 0x000ee20000300800 */
[----:B------:R-:W-:-:S03]  /*8700*/  PRMT R151, RZ, 0x7610, R151 ;  /* 0x00007610ff977816 */ /* 0x000fc60000000097 */
[----:B------:R-:W4:Y:S01]  /*8710*/  LDL.LU R80, [R1+0x828] ;  /* 0x0008280001507983 */ /* 0x000f220000300800 */
[----:B------:R-:W-:Y:S02]  /*8720*/  PRMT R150, RZ, 0x7610, R150 ;  /* 0x00007610ff967816 */ /* 0x000fe40000000096 */
[----:B------:R-:W-:Y:S02]  /*8730*/  PRMT R141, RZ, 0x7610, R141 ;  /* 0x00007610ff8d7816 */ /* 0x000fe4000000008d */
[----:B0-----:R-:W-:Y:S02]  /*8740*/  PRMT R149, RZ, 0x7610, R149 ;  /* 0x00007610ff957816 */ /* 0x001fe40000000095 */
[----:B------:R-:W-:Y:S01]  /*8750*/  PRMT R148, RZ, 0x7610, R148 ;  /* 0x00007610ff947816 */ /* 0x000fe20000000094 */
[----:B--2---:R0:W-:Y:S04]  /*8760*/  STS.U16 [R3+UR9+0x11400], R145 ;  /* 0x0114009103007988 */ /* 0x0041e80008000409 */
[----:B------:R-:W-:Y:S04]  /*8770*/  STS.U16 [R89+UR9+0x10d00], R159 ;  /* 0x010d009f59007988 */ /* 0x000fe80008000409 */
[----:B------:R2:W-:Y:S01]  /*8780*/  STS.U16 [R89+UR9+0x11100], R147 ;  /* 0x0111009359007988 */ /* 0x0005e20008000409 */
[----:B0-----:R-:W-:-:S02]  /*8790*/  IMAD.MOV.U32 R145, RZ, RZ, R19 ;  /* 0x000000ffff917224 */ /* 0x001fc400078e0013 */
[----:B--2---:R-:W-:Y:S01]  /*87a0*/  IMAD.MOV.U32 R147, RZ, RZ, R7 ;  /* 0x000000ffff937224 */ /* 0x004fe200078e0007 */
[----:B------:R-:W-:Y:S03]  /*87b0*/  STS.U16 [R89+UR9+0x11500], R158 ;  /* 0x0115009e59007988 */ /* 0x000fe60008000409 */
[----:B------:R-:W-:Y:S01]  /*87c0*/  @!P5 IMAD.MOV R147, RZ, RZ, -R147 ;  /* 0x000000ffff93d224 */ /* 0x000fe200078e0a93 */
[----:B------:R-:W-:Y:S01]  /*87d0*/  ISETP.GE.AND P5, PT, R81, RZ, PT ;  /* 0x000000ff5100720c */ /* 0x000fe20003fa6270 */
[----:B------:R0:W-:Y:S01]  /*87e0*/  STS.U16 [R89+UR9+0x11900], R144 ;  /* 0x0119009059007988 */ /* 0x0001e20008000409 */
[----:B------:R-:W-:Y:S02]  /*87f0*/  @!P6 IMAD.MOV R145, RZ, RZ, -R145 ;  /* 0x000000ffff91e224 */ /* 0x000fe400078e0a91 */
[----:B0-----:R-:W-:Y:S01]  /*8800*/  IMAD.MOV.U32 R144, RZ, RZ, R28 ;  /* 0x000000ffff907224 */ /* 0x001fe200078e001c */
[----:B------:R-:W-:Y:S03]  /*8810*/  STL.64 [R1+0x778], R146 ;  /* 0x0007789201007387 */ /* 0x000fe60000100a00 */
[----:B------:R-:W-:Y:S01]  /*8820*/  @!P4 IMAD.MOV R144, RZ, RZ, -R144 ;  /* 0x000000ffff90c224 */ /* 0x000fe200078e0a90 */
[----:B------:R-:W-:Y:S01]  /*8830*/  ISETP.GE.AND P4, PT, R82, RZ, PT ;  /* 0x000000ff5200720c */ /* 0x000fe20003f86270 */
[----:B------:R-:W2:Y:S03]  /*8840*/  LDL.LU R81, [R1+0x824] ;  /* 0x0008240001517983 */ /* 0x000ea60000300800 */
[----:B------:R-:W-:Y:S01]  /*8850*/  @!P5 IMAD.MOV R143, RZ, RZ, -R143 ;  /* 0x000000ffff8fd224 */ /* 0x000fe200078e0a8f */
[----:B------:R-:W-:Y:S01]  /*8860*/  ISETP.GE.AND P5, PT, R83, RZ, PT ;  /* 0x000000ff5300720c */ /* 0x000fe20003fa6270 */
[----:B------:R-:W-:Y:S04]  /*8870*/  STS.U16 [R89+UR9+0x11d00], R140 ;  /* 0x011d008c59007988 */ /* 0x000fe80008000409 */
[----:B------:R0:W-:Y:S04]  /*8880*/  STS.U16 [R89+UR9+0x10500], R142 ;  /* 0x0105008e59007988 */ /* 0x0001e80008000409 */
[----:B------:R-:W-:Y:S04]  /*8890*/  STL.64 [R1+0x780], R144 ;  /* 0x0007809001007387 */ /* 0x000fe80000100a00 */
[----:B------:R-:W2:Y:S01]  /*88a0*/  LDL.LU R82, [R1+0x820] ;  /* 0x0008200001527983 */ /* 0x000ea20000300800 */
[----:B0-----:R-:W-:-:S03]  /*88b0*/  PRMT R142, RZ, 0x7610, R142 ;  /* 0x00007610ff8e7816 */ /* 0x001fc6000000008e */
[----:B------:R-:W2:Y:S04]  /*88c0*/  LDL.LU R83, [R1+0x81c] ;  /* 0x00081c0001537983 */ /* 0x000ea80000300800 */
[----:B------:R-:W-:Y:S04]  /*88d0*/  STL.S16 [R1+0x228], R152 ;  /* 0x0002289801007387 */ /* 0x000fe80000100600 */
[----:B------:R-:W-:Y:S04]  /*88e0*/  STL.S16 [R1+0x224], R151 ;  /* 0x0002249701007387 */ /* 0x000fe80000100600 */
[----:B------:R-:W-:Y:S04]  /*88f0*/  STL.S16 [R1+0x220], R150 ;  /* 0x0002209601007387 */ /* 0x000fe80000100600 */
[----:B------:R0:W-:Y:S04]  /*8900*/  STL.S16 [R1+0x21c], R142 ;  /* 0x00021c8e01007387 */ /* 0x0001e80000100600 */
[----:B------:R-:W-:Y:S01]  /*8910*/  STL.S16 [R1+0x218], R149 ;  /* 0x0002189501007387 */ /* 0x000fe20000100600 */
[----:B------:R-:W-:-:S03]  /*8920*/  PRMT R147, RZ, 0x7610, R147 ;  /* 0x00007610ff937816 */ /* 0x000fc60000000093 */
[----:B------:R1:W-:Y:S01]  /*8930*/  STL.S16 [R1+0x164], R141 ;  /* 0x0001648d01007387 */ /* 0x0003e20000100600 */
[----:B0-----:R-:W-:-:S04]  /*8940*/  IMAD.MOV.U32 R142, RZ, RZ, R104 ;  /* 0x000000ffff8e7224 */ /* 0x001fc800078e0068 */
[----:B------:R-:W-:Y:S02]  /*8950*/  @!P4 IMAD.MOV R142, RZ, RZ, -R142 ;  /* 0x000000ffff8ec224 */ /* 0x000fe400078e0a8e */
[----:B-1----:R-:W-:Y:S01]  /*8960*/  IMAD.MOV.U32 R141, RZ, RZ, R107 ;  /* 0x000000ffff8d7224 */ /* 0x002fe200078e006b */
[----:B------:R-:W-:Y:S01]  /*8970*/  STL.S16 [R1+0x140], R148 ;  /* 0x0001409401007387 */ /* 0x000fe20000100600 */
[----:B------:R-:W-:Y:S02]  /*8980*/  ISETP.GE.AND P4, PT, R85, RZ, PT ;  /* 0x000000ff5500720c */ /* 0x000fe40003f86270 */
[----:B------:R-:W-:Y:S01]  /*8990*/  @!P5 IMAD.MOV R141, RZ, RZ, -R141 ;  /* 0x000000ffff8dd224 */ /* 0x000fe200078e0a8d */
[----:B------:R0:W-:Y:S01]  /*89a0*/  STL.64 [R1+0x788], R142 ;  /* 0x0007888e01007387 */ /* 0x0001e20000100a00 */
[----:B------:R-:W-:Y:S02]  /*89b0*/  PRMT R146, RZ, 0x7610, R146 ;  /* 0x00007610ff927816 */ /* 0x000fe40000000092 */
[----:B------:R-:W-:Y:S01]  /*89c0*/  PRMT R145, RZ, 0x7610, R145 ;  /* 0x00007610ff917816 */ /* 0x000fe20000000091 */
[----:B------:R-:W-:Y:S01]  /*89d0*/  STL.S16 [R1+0x124], R147 ;  /* 0x0001249301007387 */ /* 0x000fe20000100600 */
[----:B------:R-:W-:-:S02]  /*89e0*/  PRMT R144, RZ, 0x7610, R144 ;  /* 0x00007610ff907816 */ /* 0x000fc40000000090 */
[----:B------:R-:W-:Y:S01]  /*89f0*/  ISETP.GE.AND P5, PT, R163, RZ, PT ;  /* 0x000000ffa300720c */ /* 0x000fe20003fa6270 */
[----:B------:R-:W2:Y:S01]  /*8a00*/  LDL.LU R85, [R1+0x818] ;  /* 0x0008180001557983 */ /* 0x000ea20000300800 */
[----:B------:R-:W-:-:S03]  /*8a10*/  PRMT R140, RZ, 0x7610, R140 ;  /* 0x00007610ff8c7816 */ /* 0x000fc6000000008c */
[----:B------:R-:W-:Y:S04]  /*8a20*/  STL [R1+0x798], R141 ;  /* 0x0007988d01007387 */ /* 0x000fe80000100800 */
[----:B------:R-:W2:Y:S04]  /*8a30*/  LDL.LU R163, [R1+0x814] ;  /* 0x0008140001a37983 */ /* 0x000ea80000300800 */
[----:B------:R-:W-:Y:S04]  /*8a40*/  STL.S16 [R1+0x120], R146 ;  /* 0x0001209201007387 */ /* 0x000fe80000100600 */
[----:B------:R-:W-:Y:S01]  /*8a50*/  STL.S16 [R1+0x104], R145 ;  /* 0x0001049101007387 */ /* 0x000fe20000100600 */
[----:B0-----:R-:W-:-:S03]  /*8a60*/  PRMT R143, RZ, 0x7610, R143 ;  /* 0x00007610ff8f7816 */ /* 0x001fc6000000008f */
[----:B------:R-:W-:Y:S01]  /*8a70*/  STL.S16 [R1+0x100], R144 ;  /* 0x0001009001007387 */ /* 0x000fe20000100600 */
[----:B------:R-:W-:-:S03]  /*8a80*/  PRMT R142, RZ, 0x7610, R142 ;  /* 0x00007610ff8e7816 */ /* 0x000fc6000000008e */
[----:B------:R0:W-:Y:S01]  /*8a90*/  STL.S16 [R1+0xe4], R140 ;  /* 0x0000e48c01007387 */ /* 0x0001e20000100600 */
[----:B------:R-:W-:Y:S02]  /*8aa0*/  PRMT R107, RZ, 0x7610, R107 ;  /* 0x00007610ff6b7816 */ /* 0x000fe4000000006b */
[----:B------:R-:W-:Y:S01]  /*8ab0*/  PRMT R104, RZ, 0x7610, R104 ;  /* 0x00007610ff687816 */ /* 0x000fe20000000068 */
[----:B------:R-:W-:Y:S01]  /*8ac0*/  STL.S16 [R1+0xe0], R143 ;  /* 0x0000e08f01007387 */ /* 0x000fe20000100600 */
[----:B0-----:R-:W-:-:S03]  /*8ad0*/  IMAD.MOV.U32 R140, RZ, RZ, R110 ;  /* 0x000000ffff8c7224 */ /* 0x001fc600078e006e */
[----:B------:R-:W-:Y:S01]  /*8ae0*/  STL.S16 [R1+0xc4], R142 ;  /* 0x0000c48e01007387 */ /* 0x000fe20000100600 */
[----:B------:R-:W-:-:S03]  /*8af0*/  @!P4 IMAD.MOV R140, RZ, RZ, -R140 ;  /* 0x000000ffff8cc224 */ /* 0x000fc600078e0a8c */
[----:B------:R0:W-:Y:S01]  /*8b00*/  STL.S16 [R1+0xc0], R107 ;  /* 0x0000c06b01007387 */ /* 0x0001e20000100600 */
[----:B------:R-:W-:-:S03]  /*8b10*/  ISETP.GE.AND P4, PT, R162, RZ, PT ;  /* 0x000000ffa200720c */ /* 0x000fc60003f86270 */
[----:B------:R-:W-:Y:S04]  /*8b20*/  STL [R1+0x79c], R140 ;  /* 0x00079c8c01007387 */ /* 0x000fe80000100800 */
[----:B------:R1:W-:Y:S04]  /*8b30*/  STL.S16 [R1+0xa4], R104 ;  /* 0x0000a46801007387 */ /* 0x0003e80000100600 */
[----:B------:R-:W2:Y:S01]  /*8b40*/  LDL.LU R162, [R1+0x810] ;  /* 0x0008100001a27983 */ /* 0x000ea20000300800 */
[----:B------:R-:W-:-:S04]  /*8b50*/  IMAD.MOV.U32 R110, RZ, RZ, R109 ;  /* 0x000000ffff6e7224 */ /* 0x000fc800078e006d */
[----:B------:R-:W-:Y:S01]  /*8b60*/  @!P5 IMAD.MOV R110, RZ, RZ, -R110 ;  /* 0x000000ffff6ed224 */ /* 0x000fe200078e0a6e */
[----:B------:R-:W-:Y:S01]  /*8b70*/  ISETP.GE.AND P5, PT, R161, RZ, PT ;  /* 0x000000ffa100720c */ /* 0x000fe20003fa6270 */
[----:B------:R-:W-:Y:S01]  /*8b80*/  @!P4 IMAD.MOV R113, RZ, RZ, -R113 ;  /* 0x000000ffff71c224 */ /* 0x000fe200078e0a71 */
[----:B------:R-:W-:Y:S02]  /*8b90*/  PRMT R34, RZ, 0x7610, R34 ;  /* 0x00007610ff227816 */ /* 0x000fe40000000022 */
[----:B------:R-:W-:Y:S02]  /*8ba0*/  PRMT R33, RZ, 0x7610, R33 ;  /* 0x00007610ff217816 */ /* 0x000fe40000000021 */
[----:B------:R-:W-:Y:S01]  /*8bb0*/  ISETP.GE.AND P4, PT, R160, RZ, PT ;  /* 0x000000ffa000720c */ /* 0x000fe20003f86270 */
[----:B------:R-:W-:Y:S01]  /*8bc0*/  STL [R1+0x7a0], R110 ;  /* 0x0007a06e01007387 */ /* 0x000fe20000100800 */
[----:B------:R-:W-:Y:S02]  /*8bd0*/  PRMT R31, RZ, 0x7610, R31 ;  /* 0x00007610ff1f7816 */ /* 0x000fe4000000001f */
[----:B------:R-:W-:Y:S01]  /*8be0*/  PRMT R30, RZ, 0x7610, R30 ;  /* 0x00007610ff1e7816 */ /* 0x000fe2000000001e */
[----:B------:R-:W2:Y:S02]  /*8bf0*/  LDL.LU R161, [R1+0x80c] ;  /* 0x00080c0001a17983 */ /* 0x000ea40000300800 */
[----:B------:R-:W-:Y:S01]  /*8c00*/  @!P5 IMAD.MOV R123, RZ, RZ, -R123 ;  /* 0x000000ffff7bd224 */ /* 0x000fe200078e0a7b */
[----:B------:R-:W-:Y:S01]  /*8c10*/  ISETP.GE.AND P5, PT, R40, RZ, PT ;  /* 0x000000ff2800720c */ /* 0x000fe20003fa6270 */
[----:B------:R-:W-:Y:S01]  /*8c20*/  STL.S16 [R1+0xa0], R34 ;  /* 0x0000a02201007387 */ /* 0x000fe20000100600 */
[----:B------:R-:W-:-:S02]  /*8c30*/  PRMT R28, RZ, 0x7610, R28 ;  /* 0x00007610ff1c7816 */ /* 0x000fc4000000001c */
[----:B------:R-:W-:Y:S01]  /*8c40*/  PRMT R27, RZ, 0x7610, R27 ;  /* 0x00007610ff1b7816 */ /* 0x000fe2000000001b */
[----:B------:R-:W-:Y:S01]  /*8c50*/  STL.S16 [R1+0x84], R33 ;  /* 0x0000842101007387 */ /* 0x000fe20000100600 */
[----:B------:R-:W-:Y:S02]  /*8c60*/  PRMT R25, RZ, 0x7610, R25 ;  /* 0x00007610ff197816 */ /* 0x000fe40000000019 */
[----:B------:R-:W-:Y:S01]  /*8c70*/  PRMT R24, RZ, 0x7610, R24 ;  /* 0x00007610ff187816 */ /* 0x000fe20000000018 */
[----:B------:R-:W-:Y:S01]  /*8c80*/  STL.S16 [R1+0x80], R31 ;  /* 0x0000801f01007387 */ /* 0x000fe20000100600 */
[----:B------:R-:W-:-:S03]  /*8c90*/  PRMT R22, RZ, 0x7610, R22 ;  /* 0x00007610ff167816 */ /* 0x000fc60000000016 */
[----:B------:R-:W-:Y:S01]  /*8ca0*/  STL.S16 [R1+0x64], R30 ;  /* 0x0000641e01007387 */ /* 0x000fe20000100600 */
[----:B------:R-:W-:-:S03]  /*8cb0*/  PRMT R21, RZ, 0x7610, R21 ;  /* 0x00007610ff157816 */ /* 0x000fc60000000015 */
[----:B------:R-:W-:Y:S01]  /*8cc0*/  STL.S16 [R1+0x60], R28 ;  /* 0x0000601c01007387 */ /* 0x000fe20000100600 */
[----:B------:R-:W-:-:S03]  /*8cd0*/  IMAD.MOV.U32 R109, RZ, RZ, R37 ;  /* 0x000000ffff6d7224 */ /* 0x000fc600078e0025 */
[----:B------:R-:W-:Y:S01]  /*8ce0*/  STL.S16 [R1+0x44], R27 ;  /* 0x0000441b01007387 */ /* 0x000fe20000100600 */
[----:B------:R-:W-:-:S03]  /*8cf0*/  PRMT R19, RZ, 0x7610, R19 ;  /* 0x00007610ff137816 */ /* 0x000fc60000000013 */
[----:B------:R-:W-:Y:S01]  /*8d00*/  STL.S16 [R1+0x40], R25 ;  /* 0x0000401901007387 */ /* 0x000fe20000100600 */
[----:B------:R-:W-:-:S03]  /*8d10*/  @!P4 IMAD.MOV R122, RZ, RZ, -R122 ;  /* 0x000000ffff7ac224 */ /* 0x000fc600078e0a7a */
[----:B------:R-:W-:Y:S01]  /*8d20*/  STL [R1+0x7a4], R113 ;  /* 0x0007a47101007387 */ /* 0x000fe20000100800 */
[----:B------:R-:W-:-:S03]  /*8d30*/  PRMT R18, RZ, 0x7610, R18 ;  /* 0x00007610ff127816 */ /* 0x000fc60000000012 */
[----:B------:R-:W-:Y:S01]  /*8d40*/  STL.S16 [R1+0x24], R24 ;  /* 0x0000241801007387 */ /* 0x000fe20000100600 */
[----:B------:R-:W-:-:S03]  /*8d50*/  @!P5 IMAD.MOV R109, RZ, RZ, -R109 ;  /* 0x000000ffff6dd224 */ /* 0x000fc600078e0a6d */
[----:B------:R-:W2:Y:S01]  /*8d60*/  LDL.LU R160, [R1+0x808] ;  /* 0x0008080001a07983 */ /* 0x000ea20000300800 */
[----:B------:R-:W-:-:S03]  /*8d70*/  PRMT R15, RZ, 0x7610, R15 ;  /* 0x00007610ff0f7816 */ /* 0x000fc6000000000f */
[----:B------:R-:W-:Y:S01]  /*8d80*/  STL [R1+0x7a8], R123 ;  /* 0x0007a87b01007387 */ /* 0x000fe20000100800 */
[----:B------:R-:W-:-:S03]  /*8d90*/  PRMT R13, RZ, 0x7610, R13 ;  /* 0x00007610ff0d7816 */ /* 0x000fc6000000000d */
[----:B------:R-:W-:Y:S01]  /*8da0*/  STL.S16 [R1+0x20], R22 ;  /* 0x0000201601007387 */ /* 0x000fe20000100600 */
[----:B------:R-:W-:-:S03]  /*8db0*/  PRMT R10, RZ, 0x7610, R10 ;  /* 0x00007610ff0a7816 */ /* 0x000fc6000000000a */
[----:B------:R-:W-:Y:S01]  /*8dc0*/  STL.S16 [R1+0x4], R21 ;  /* 0x0000041501007387 */ /* 0x000fe20000100600 */
[----:B------:R-:W-:-:S03]  /*8dd0*/  PRMT R9, RZ, 0x7610, R9 ;  /* 0x00007610ff097816 */ /* 0x000fc60000000009 */
[----:B------:R-:W-:Y:S01]  /*8de0*/  STL.S16 [R1], R19 ;  /* 0x0000001301007387 */ /* 0x000fe20000100600 */
[----:B------:R-:W-:-:S03]  /*8df0*/  PRMT R7, RZ, 0x7610, R7 ;  /* 0x00007610ff077816 */ /* 0x000fc60000000007 */
[----:B------:R-:W-:Y:S01]  /*8e00*/  STL [R1+0x7ac], R122 ;  /* 0x0007ac7a01007387 */ /* 0x000fe20000100800 */
[----:B------:R-:W-:-:S03]  /*8e10*/  PRMT R4, RZ, 0x7610, R4 ;  /* 0x00007610ff047816 */ /* 0x000fc60000000004 */
[----:B------:R-:W-:Y:S01]  /*8e20*/  STL.S16 [R1+0x284], R18 ;  /* 0x0002841201007387 */ /* 0x000fe20000100600 */
[----:B------:R-:W-:-:S03]  /*8e30*/  ISETP.GE.AND P4, PT, R165, RZ, PT ;  /* 0x000000ffa500720c */ /* 0x000fc60003f86270 */
[----:B------:R-:W-:Y:S01]  /*8e40*/  STL [R1+0x7b8], R109 ;  /* 0x0007b86d01007387 */ /* 0x000fe20000100800 */
[----:B---3--:R-:W-:-:S03]  /*8e50*/  ISETP.NE.AND P3, PT, R51, RZ, PT ;  /* 0x000000ff3300720c */ /* 0x008fc60003f65270 */
[----:B------:R3:W-:Y:S01]  /*8e60*/  STL.S16 [R1+0x260], R15 ;  /* 0x0002600f01007387 */ /* 0x0007e20000100600 */
[----:B------:R-:W-:-:S03]  /*8e70*/  LOP3.LUT R89, RZ, R51, RZ, 0x33, !PT ;  /* 0x00000033ff597212 */ /* 0x000fc600078e33ff */
[----:B------:R-:W-:Y:S04]  /*8e80*/  STL.S16 [R1+0x298], R13 ;  /* 0x0002980d01007387 */ /* 0x000fe80000100600 */
[----:B------:R-:W-:Y:S01]  /*8e90*/  STL.S16 [R1+0x294], R10 ;  /* 0x0002940a01007387 */ /* 0x000fe20000100600 */
[----:B------:R-:W-:-:S03]  /*8ea0*/  ISETP.GE.AND P5, PT, R164, RZ, PT ;  /* 0x000000ffa400720c */ /* 0x000fc60003fa6270 */
[----:B------:R-:W-:Y:S04]  /*8eb0*/  STL.S16 [R1+0x290], R9 ;  /* 0x0002900901007387 */ /* 0x000fe80000100600 */
[----:B------:R-:W-:Y:S04]  /*8ec0*/  STL.S16 [R1+0x28c], R7 ;  /* 0x00028c0701007387 */ /* 0x000fe80000100600 */
[----:B------:R2:W-:Y:S01]  /*8ed0*/  STL.S16 [R1+0x288], R4 ;  /* 0x0002880401007387 */ /* 0x0005e20000100600 */
[----:B0-----:R-:W-:Y:S01]  /*8ee0*/  IMAD.MOV.U32 R107, RZ, RZ, R39 ;  /* 0x000000ffff6b7224 */ /* 0x001fe200078e0027 */
[----:B------:R-:W-:Y:S01]  /*8ef0*/  PRMT R6, RZ, 0x7610, R6 ;  /* 0x00007610ff067816 */ /* 0x000fe20000000006 */
[----:B-1----:R-:W-:Y:S01]  /*8f00*/  IMAD.MOV.U32 R104, RZ, RZ, R36 ;  /* 0x000000ffff687224 */ /* 0x002fe200078e0024 */
[C---:B------:R-:W-:Y:S01]  /*8f10*/  SEL R37, R89.reuse, R106, !P3 ;  /* 0x0000006a59257207 */ /* 0x040fe20005800000 */
[----:B------:R-:W-:Y:S01]  /*8f20*/  @!P4 IMAD.MOV R107, RZ, RZ, -R107 ;  /* 0x000000ffff6bc224 */ /* 0x000fe200078e0a6b */
[C---:B----4-:R-:W-:Y:S01]  /*8f30*/  SEL R80, R89.reuse, R80, !P3 ;  /* 0x0000005059507207 */ /* 0x050fe20005800000 */
[----:B------:R-:W-:Y:S01]  /*8f40*/  STL.S16 [R1+0x25c], R6 ;  /* 0x00025c0601007387 */ /* 0x000fe20000100600 */
[----:B------:R-:W-:Y:S01]  /*8f50*/  @!P5 IMAD.MOV R104, RZ, RZ, -R104 ;  /* 0x000000ffff68d224 */ /* 0x000fe200078e0a68 */
[----:B------:R-:W-:-:S02]  /*8f60*/  SEL R90, R89, R90, !P3 ;  /* 0x0000005a595a7207 */ /* 0x000fc40005800000 */
[----:B------:R0:W-:Y:S01]  /*8f70*/  STL [R1+0x7e8], R107 ;  /* 0x0007e86b01007387 */ /* 0x0001e20000100800 */
[C---:B------:R-:W-:Y:S01]  /*8f80*/  SEL R79, R89.reuse, R79, !P3 ;  /* 0x0000004f594f7207 */ /* 0x040fe20005800000 */
[----:B------:R-:W-:Y:S01]  /*8f90*/  IMAD R80, R80, UR4, RZ ;  /* 0x0000000450507c24 */ /* 0x000fe2000f8e02ff */
[C---:B------:R-:W-:Y:S02]  /*8fa0*/  SEL R78, R89.reuse, R78, !P3 ;  /* 0x0000004e594e7207 */ /* 0x040fe40005800000 */
[C---:B------:R-:W-:Y:S02]  /*8fb0*/  SEL R91, R89.reuse, R91, !P3 ;  /* 0x0000005b595b7207 */ /* 0x040fe40005800000 */
[C---:B---3--:R-:W-:Y:S01]  /*8fc0*/  SEL R15, R89.reuse, R26, !P3 ;  /* 0x0000001a590f7207 */ /* 0x048fe20005800000 */
[----:B------:R-:W-:Y:S01]  /*8fd0*/  IMAD R26, R90, UR4, RZ ;  /* 0x000000045a1a7c24 */ /* 0x000fe2000f8e02ff */
[----:B------:R-:W-:Y:S01]  /*8fe0*/  SEL R77, R89, R77, !P3 ;  /* 0x0000004d594d7207 */ /* 0x000fe20005800000 */
[----:B------:R-:W-:Y:S01]  /*8ff0*/  IMAD R79, R79, UR4, RZ ;  /* 0x000000044f4f7c24 */ /* 0x000fe2000f8e02ff */
[----:B------:R-:W-:Y:S01]  /*9000*/  STL [R1+0x7f8], R104 ;  /* 0x0007f86801007387 */ /* 0x000fe20000100800 */
[C---:B------:R-:W-:Y:S01]  /*9010*/  SEL R76, R89.reuse, R76, !P3 ;  /* 0x0000004c594c7207 */ /* 0x040fe20005800000 */
[----:B------:R-:W-:Y:S01]  /*9020*/  IMAD R78, R78, UR4, RZ ;  /* 0x000000044e4e7c24 */ /* 0x000fe2000f8e02ff */
[----:B------:R-:W-:Y:S01]  /*9030*/  SEL R28, R89, R11, !P3 ;  /* 0x0000000b591c7207 */ /* 0x000fe20005800000 */
[----:B------:R-:W-:Y:S01]  /*9040*/  IMAD R11, R91, UR4, RZ ;  /* 0x000000045b0b7c24 */ /* 0x000fe2000f8e02ff */
[----:B------:R-:W-:Y:S01]  /*9050*/  SEL R75, R89, R75, !P3 ;  /* 0x0000004b594b7207 */ /* 0x000fe20005800000 */
[----:B------:R-:W-:Y:S01]  /*9060*/  IMAD R77, R77, UR4, RZ ;  /* 0x000000044d4d7c24 */ /* 0x000fe2000f8e02ff */
[C---:B------:R-:W-:Y:S01]  /*9070*/  SEL R95, R89.reuse, R95, !P3 ;  /* 0x0000005f595f7207 */ /* 0x040fe20005800000 */
[----:B------:R-:W-:Y:S01]  /*9080*/  IMAD R76, R76, UR4, RZ ;  /* 0x000000044c4c7c24 */ /* 0x000fe2000f8e02ff */
[----:B------:R-:W-:-:S02]  /*9090*/  SEL R22, R89, R94, !P3 ;  /* 0x0000005e59167207 */ /* 0x000fc40005800000 */
[----:B------:R-:W-:Y:S01]  /*90a0*/  SEL R74, R89, R74, !P3 ;  /* 0x0000004a594a7207 */ /* 0x000fe20005800000 */
[----:B------:R-:W-:Y:S01]  /*90b0*/  IMAD R75, R75, UR4, RZ ;  /* 0x000000044b4b7c24 */ /* 0x000fe2000f8e02ff */
[----:B------:R-:W-:Y:S01]  /*90c0*/  SEL R19, R89, R20, !P3 ;  /* 0x0000001459137207 */ /* 0x000fe20005800000 */
[----:B------:R-:W-:Y:S01]  /*90d0*/  IMAD R20, R95, UR4, RZ ;  /* 0x000000045f147c24 */ /* 0x000fe2000f8e02ff */
[----:B------:R-:W-:Y:S01]  /*90e0*/  SEL R84, R89, R84, !P3 ;  /* 0x0000005459547207 */ /* 0x000fe20005800000 */
[----:B------:R-:W-:-:S04]  /*90f0*/  IMAD R74, R74, UR4, RZ ;  /* 0x000000044a4a7c24 */ /* 0x000fc8000f8e02ff */
[----:B------:R-:W-:Y:S01]  /*9100*/  IMAD R84, R84, UR4, RZ ;  /* 0x0000000454547c24 */ /* 0x000fe2000f8e02ff */
[----:B--2---:R-:W-:-:S05]  /*9110*/  SEL R81, R89, R81, !P3 ;  /* 0x0000005159517207 */ /* 0x004fca0005800000 */
[----:B------:R-:W-:Y:S01]  /*9120*/  IMAD R81, R81, UR4, RZ ;  /* 0x0000000451517c24 */ /* 0x000fe2000f8e02ff */
[C---:B------:R-:W-:Y:S02]  /*9130*/  SEL R82, R89.reuse, R82, !P3 ;  /* 0x0000005259527207 */ /* 0x040fe40005800000 */
[----:B------:R-:W-:-:S03]  /*9140*/  SEL R83, R89, R83, !P3 ;  /* 0x0000005359537207 */ /* 0x000fc60005800000 */
[----:B------:R-:W-:Y:S02]  /*9150*/  IMAD R82, R82, UR4, RZ ;  /* 0x0000000452527c24 */ /* 0x000fe4000f8e02ff */
[----:B------:R-:W-:Y:S01]  /*9160*/  IMAD R83, R83, UR4, RZ ;  /* 0x0000000453537c24 */ /* 0x000fe2000f8e02ff */
[----:B------:R-:W-:-:S05]  /*9170*/  SEL R4, R89, R85, !P3 ;  /* 0x0000005559047207 */ /* 0x000fca0005800000 */
[----:B------:R-:W-:Y:S02]  /*9180*/  IMAD R4, R4, UR4, RZ ;  /* 0x0000000404047c24 */ /* 0x000fe4000f8e02ff */
[----:B------:R-:W-:Y:S01]  /*9190*/  IMAD.MOV.U32 R85, RZ, RZ, R79 ;  /* 0x000000ffff557224 */ /* 0x000fe200078e004f */
[C---:B------:R-:W-:Y:S02]  /*91a0*/  SEL R25, R89.reuse, R92, !P3 ;  /* 0x0000005c59197207 */ /* 0x040fe40005800000 */
[----:B------:R-:W-:Y:S02]  /*91b0*/  SEL R24, R89, R93, !P3 ;  /* 0x0000005d59187207 */ /* 0x000fe40005800000 */
[CC--:B------:R-:W-:Y:S02]  /*91c0*/  LEA R106, P4, R4.reuse, R162.reuse, 0x1 ;  /* 0x000000a2046a7211 */ /* 0x0c0fe400078808ff */
[----:B------:R-:W-:Y:S02]  /*91d0*/  LEA R144, P5, R83, R162, 0x1 ;  /* 0x000000a253907211 */ /* 0x000fe400078a08ff */
[----:B0-----:R-:W-:-:S02]  /*91e0*/  LEA.HI.X.SX32 R107, R4, R163, 0x1, P4 ;  /* 0x000000a3046b7211 */ /* 0x001fc400020f0eff */
[CC--:B------:R-:W-:Y:S02]  /*91f0*/  LEA R142, P4, R82.reuse, R162.reuse, 0x1 ;  /* 0x000000a2528e7211 */ /* 0x0c0fe400078808ff */
[-C--:B------:R-:W-:Y:S02]  /*9200*/  LEA.HI.X.SX32 R145, R83, R163.reuse, 0x1, P5 ;  /* 0x000000a353917211 */ /* 0x080fe400028f0eff */
[CC--:B------:R-:W-:Y:S02]  /*9210*/  LEA R4, P5, R81.reuse, R162.reuse, 0x1 ;  /* 0x000000a251047211 */ /* 0x0c0fe400078a08ff */
[-C--:B------:R-:W-:Y:S02]  /*9220*/  LEA.HI.X.SX32 R143, R82, R163.reuse, 0x1, P4 ;  /* 0x000000a3528f7211 */ /* 0x080fe400020f0eff */
[----:B------:R-:W-:Y:S01]  /*9230*/  LEA R90, P4, R80, R162, 0x1 ;  /* 0x000000a2505a7211 */ /* 0x000fe200078808ff */
[----:B------:R-:W-:Y:S01]  /*9240*/  IMAD.MOV.U32 R83, RZ, RZ, R5 ;  /* 0x000000ffff537224 */ /* 0x000fe200078e0005 */
[----:B------:R-:W-:Y:S01]  /*9250*/  STL.64 [R1+0x178], R106 ;  /* 0x0001786a01007387 */ /* 0x000fe20000100a00 */
[----:B------:R-:W-:-:S02]  /*9260*/  LEA.HI.X.SX32 R83, R81, R163, 0x1, P5 ;  /* 0x000000a351537211 */ /* 0x000fc400028f0eff */
[----:B------:R-:W-:Y:S01]  /*9270*/  LEA.HI.X.SX32 R91, R80, R163, 0x1, P4 ;  /* 0x000000a3505b7211 */ /* 0x000fe200020f0eff */
[----:B------:R0:W-:Y:S01]  /*9280*/  STL.64 [R1+0x170], R144 ;  /* 0x0001709001007387 */ /* 0x0001e20000100a00 */
[----:B------:R-:W-:-:S03]  /*9290*/  LEA R94, P4, R78, R162, 0x1 ;  /* 0x000000a24e5e7211 */ /* 0x000fc600078808ff */
[----:B------:R-:W-:Y:S04]  /*92a0*/  STL [R1+0x158], R4 ;  /* 0x0001580401007387 */ /* 0x000fe80000100800 */
[----:B------:R-:W-:Y:S01]  /*92b0*/  STL.64 [R1+0x168], R142 ;  /* 0x0001688e01007387 */ /* 0x000fe20000100a00 */
[----:B0-----:R-:W-:-:S03]  /*92c0*/  LEA R144, P5, R79, R162, 0x1 ;  /* 0x000000a24f907211 */ /* 0x001fc600078a08ff */
[----:B------:R-:W-:Y:S01]  /*92d0*/  STL.64 [R1+0x7b0], R142 ;  /* 0x0007b08e01007387 */ /* 0x000fe20000100a00 */
[-C--:B------:R-:W-:Y:S02]  /*92e0*/  LEA.HI.X.SX32 R95, R78, R163.reuse, 0x1, P4 ;  /* 0x000000a34e5f7211 */ /* 0x080fe400020f0eff */
[----:B------:R-:W-:Y:S01]  /*92f0*/  LEA.HI.X.SX32 R145, R79, R163, 0x1, P5 ;  /* 0x000000a34f917211 */ /* 0x000fe200028f0eff */
[----:B------:R-:W-:Y:S01]  /*9300*/  STL [R1+0x15c], R83 ;  /* 0x00015c5301007387 */ /* 0x000fe20000100800 */
[----:B------:R-:W-:-:S03]  /*9310*/  LEA R146, P4, R76, R162, 0x1 ;  /* 0x000000a24c927211 */ /* 0x000fc600078808ff */
[----:B------:R0:W-:Y:S01]  /*9320*/  STL.64 [R1+0x150], R90 ;  /* 0x0001505a01007387 */ /* 0x0001e20000100a00 */
[----:B------:R-:W-:Y:S02]  /*9330*/  LEA.HI.X.SX32 R147, R76, R163, 0x1, P4 ;  /* 0x000000a34c937211 */ /* 0x000fe400020f0eff */
[-C--:B------:R-:W-:Y:S02]  /*9340*/  LEA R80, P4, R74, R162.reuse, 0x1 ;  /* 0x000000a24a507211 */ /* 0x080fe400078808ff */
[----:B0-----:R-:W-:-:S04]  /*9350*/  LEA R90, P5, R77, R162, 0x1 ;  /* 0x000000a24d5a7211 */ /* 0x001fc800078a08ff */
[-C--:B------:R-:W-:Y:S02]  /*9360*/  LEA.HI.X.SX32 R91, R77, R163.reuse, 0x1, P5 ;  /* 0x000000a34d5b7211 */ /* 0x080fe400028f0eff */
[CC--:B------:R-:W-:Y:S01]  /*9370*/  LEA R154, P5, R75.reuse, R162.reuse, 0x1 ;  /* 0x000000a24b9a7211 */ /* 0x0c0fe200078a08ff */
[----:B------:R-:W-:Y:S01]  /*9380*/  STL.64 [R1+0x148], R144 ;  /* 0x0001489001007387 */ /* 0x000fe20000100a00 */
[-C--:B------:R-:W-:Y:S02]  /*9390*/  LEA.HI.X.SX32 R81, R74, R163.reuse, 0x1, P4 ;  /* 0x000000a34a517211 */ /* 0x080fe400020f0eff */
[-C--:B------:R-:W-:Y:S01]  /*93a0*/  LEA.HI.X.SX32 R155, R75, R163.reuse, 0x1, P5 ;  /* 0x000000a34b9b7211 */ /* 0x080fe200028f0eff */
[----:B------:R-:W-:Y:S01]  /*93b0*/  STL.64 [R1+0x7c0], R144 ;  /* 0x0007c09001007387 */ /* 0x000fe20000100a00 */
[-C--:B------:R-:W-:Y:S02]  /*93c0*/  LEA R148, P5, R84, R162.reuse, 0x1 ;  /* 0x000000a254947211 */ /* 0x080fe400078a08ff */
[----:B------:R-:W-:Y:S01]  /*93d0*/  LEA R78, P4, R26, R162, 0x1 ;  /* 0x000000a21a4e7211 */ /* 0x000fe200078808ff */
[----:B------:R-:W-:Y:S01]  /*93e0*/  STL.64 [R1+0x138], R94 ;  /* 0x0001385e01007387 */ /* 0x000fe20000100a00 */
[----:B------:R-:W-:-:S03]  /*93f0*/  LEA.HI.X.SX32 R149, R84, R163, 0x1, P5 ;  /* 0x000000a354957211 */ /* 0x000fc600028f0eff */
[----:B------:R-:W-:Y:S01]  /*9400*/  STL.64 [R1+0x130], R90 ;  /* 0x0001305a01007387 */ /* 0x000fe20000100a00 */
[----:B------:R-:W-:-:S03]  /*9410*/  LEA.HI.X.SX32 R85, R26, R163, 0x1, P4 ;  /* 0x000000a31a557211 */ /* 0x000fc600020f0eff */
[----:B------:R-:W-:Y:S04]  /*9420*/  STL.64 [R1+0x128], R146 ;  /* 0x0001289201007387 */ /* 0x000fe80000100a00 */
[----:B------:R-:W-:Y:S04]  /*9430*/  STL.64 [R1+0x7c8], R146 ;  /* 0x0007c89201007387 */ /* 0x000fe80000100a00 */
[----:B------:R-:W-:Y:S04]  /*9440*/  STL.64 [R1+0x118], R154 ;  /* 0x0001189a01007387 */ /* 0x000fe80000100a00 */
[----:B------:R-:W-:Y:S04]  /*9450*/  STL [R1+0xf8], R78 ;  /* 0x0000f84e01007387 */ /* 0x000fe80000100800 */
[----:B------:R0:W-:Y:S04]  /*9460*/  STL.64 [R1+0x110], R80 ;  /* 0x0001105001007387 */ /* 0x0001e80000100a00 */
[----:B------:R-:W-:Y:S04]  /*9470*/  STL.64 [R1+0x108], R148 ;  /* 0x0001089401007387 */ /* 0x000fe80000100a00 */
[----:B------:R-:W-:Y:S04]  /*9480*/  STL.64 [R1+0x7d0], R148 ;  /* 0x0007d09401007387 */ /* 0x000fe80000100a00 */
[----:B------:R-:W-:Y:S04]  /*9490*/  STL [R1+0xfc], R85 ;  /* 0x0000fc5501007387 */ /* 0x000fe80000100800 */
[----:B------:R-:W2:Y:S01]  /*94a0*/  LDL.64 R92, [R1+0x190] ;  /* 0x00019000015c7983 */ /* 0x000ea20000100a00 */
[----:B------:R-:W-:Y:S01]  /*94b0*/  IMAD R24, R24, UR4, RZ ;  /* 0x0000000418187c24 */ /* 0x000fe2000f8e02ff */
[----:B------:R-:W-:Y:S01]  /*94c0*/  LEA R76, P5, R11, R162, 0x1 ;  /* 0x000000a20b4c7211 */ /* 0x000fe200078a08ff */
[----:B------:R-:W-:Y:S01]  /*94d0*/  IMAD R25, R25, UR4, RZ ;  /* 0x0000000419197c24 */ /* 0x000fe2000f8e02ff */
[----:B------:R-:W-:-:S02]  /*94e0*/  SEL R97, R89, R97, !P3 ;  /* 0x0000006159617207 */ /* 0x000fc40005800000 */
[----:B------:R-:W-:Y:S02]  /*94f0*/  LEA.HI.X.SX32 R77, R11, R163, 0x1, P5 ;  /* 0x000000a30b4d7211 */ /* 0x000fe400028f0eff */
[-C--:B0-----:R-:W-:Y:S01]  /*9500*/  LEA R80, P5, R24, R162.reuse, 0x1 ;  /* 0x000000a218507211 */ /* 0x081fe200078a08ff */
[----:B------:R-:W-:Y:S01]  /*9510*/  IMAD R22, R22, UR4, RZ ;  /* 0x0000000416167c24 */ /* 0x000fe2000f8e02ff */
[----:B------:R-:W-:Y:S02]  /*9520*/  LEA R150, P4, R25, R162, 0x1 ;  /* 0x000000a219967211 */ /* 0x000fe400078808ff */
[----:B------:R-:W-:Y:S01]  /*9530*/  SEL R21, R89, R17, !P3 ;  /* 0x0000001159157207 */ /* 0x000fe20005800000 */
[----:B------:R-:W-:Y:S01]  /*9540*/  IMAD R17, R97, UR4, RZ ;  /* 0x0000000461117c24 */ /* 0x000fe2000f8e02ff */
[----:B------:R-:W-:Y:S02]  /*9550*/  LEA.HI.X.SX32 R81, R24, R163, 0x1, P5 ;  /* 0x000000a318517211 */ /* 0x000fe400028f0eff */
[----:B------:R-:W-:-:S02]  /*9560*/  SEL R18, R89, R96, !P3 ;  /* 0x0000006059127207 */ /* 0x000fc40005800000 */
[----:B------:R-:W-:Y:S02]  /*9570*/  SEL R99, R89, R99, !P3 ;  /* 0x0000006359637207 */ /* 0x000fe40005800000 */
[-C--:B------:R-:W-:Y:S02]  /*9580*/  LEA R164, P5, R20, R162.reuse, 0x1 ;  /* 0x000000a214a47211 */ /* 0x080fe400078a08ff */
[-C--:B------:R-:W-:Y:S02]  /*9590*/  LEA.HI.X.SX32 R151, R25, R163.reuse, 0x1, P4 ;  /* 0x000000a319977211 */ /* 0x080fe400020f0eff */
[----:B------:R-:W-:Y:S01]  /*95a0*/  LEA R146, P4, R22, R162, 0x1 ;  /* 0x000000a216927211 */ /* 0x000fe200078808ff */
[----:B------:R-:W-:Y:S01]  /*95b0*/  IMAD R18, R18, UR4, RZ ;  /* 0x0000000412127c24 */ /* 0x000fe2000f8e02ff */
[----:B------:R-:W-:Y:S01]  /*95c0*/  SEL R27, R89, R14, !P3 ;  /* 0x0000000e591b7207 */ /* 0x000fe20005800000 */
[----:B------:R-:W-:Y:S01]  /*95d0*/  IMAD R14, R99, UR4, RZ ;  /* 0x00000004630e7c24 */ /* 0x000fe2000f8e02ff */
[----:B------:R-:W-:-:S02]  /*95e0*/  LEA.HI.X.SX32 R165, R20, R163, 0x1, P5 ;  /* 0x000000a314a57211 */ /* 0x000fc400028f0eff */
[C---:B------:R-:W-:Y:S02]  /*95f0*/  SEL R98, R89.reuse, R98, !P3 ;  /* 0x0000006259627207 */ /* 0x040fe40005800000 */
[----:B------:R-:W-:Y:S02]  /*9600*/  SEL R10, R89, R102, !P3 ;  /* 0x00000066590a7207 */ /* 0x000fe40005800000 */
[----:B------:R-:W-:Y:S01]  /*9610*/  LEA R144, P5, R17, R162, 0x1 ;  /* 0x000000a211907211 */ /* 0x000fe200078a08ff */
[----:B------:R0:W-:Y:S01]  /*9620*/  STL.64 [R1+0xf0], R76 ;  /* 0x0000f04c01007387 */ /* 0x0001e20000100a00 */
[-C--:B------:R-:W-:Y:S01]  /*9630*/  LEA.HI.X.SX32 R147, R22, R163.reuse, 0x1, P4 ;  /* 0x000000a316937211 */ /* 0x080fe200020f0eff */
[----:B------:R-:W-:Y:S01]  /*9640*/  IMAD R10, R10, UR4, RZ ;  /* 0x000000040a0a7c24 */ /* 0x000fe2000f8e02ff */
[----:B------:R-:W-:Y:S01]  /*9650*/  SEL R33, R89, R16, !P3 ;  /* 0x0000001059217207 */ /* 0x000fe20005800000 */
[----:B------:R-:W-:Y:S01]  /*9660*/  STL.64 [R1+0xe8], R150 ;  /* 0x0000e89601007387 */ /* 0x000fe20000100a00 */
[----:B------:R-:W-:Y:S01]  /*9670*/  LEA.HI.X.SX32 R145, R17, R163, 0x1, P5 ;  /* 0x000000a311917211 */ /* 0x000fe200028f0eff */
[----:B------:R-:W-:Y:S01]  /*9680*/  IMAD R16, R98, UR4, RZ ;  /* 0x0000000462107c24 */ /* 0x000fe2000f8e02ff */
[C---:B------:R-:W-:Y:S01]  /*9690*/  SEL R100, R89.reuse, R100, !P3 ;  /* 0x0000006459647207 */ /* 0x040fe20005800000 */
[----:B------:R-:W-:Y:S01]  /*96a0*/  STL.64 [R1+0x7d8], R150 ;  /* 0x0007d89601007387 */ /* 0x000fe20000100a00 */
[----:B------:R-:W-:-:S02]  /*96b0*/  SEL R108, R89, R108, !P3 ;  /* 0x0000006c596c7207 */ /* 0x000fc40005800000 */
[-C--:B------:R-:W-:Y:S01]  /*96c0*/  LEA R74, P5, R14, R162.reuse, 0x1 ;  /* 0x000000a20e4a7211 */ /* 0x080fe200078a08ff */
[----:B------:R-:W-:Y:S01]  /*96d0*/  STL.64 [R1+0xd8], R80 ;  /* 0x0000d85001007387 */ /* 0x000fe20000100a00 */
[C---:B0-----:R-:W-:Y:S01]  /*96e0*/  LEA R76, P4, R18.reuse, R162, 0x1 ;  /* 0x000000a2124c7211 */ /* 0x041fe200078808ff */
[--C-:B------:R-:W-:Y:S02]  /*96f0*/  IMAD.MOV.U32 R82, RZ, RZ, R4.reuse ;  /* 0x000000ffff527224 */ /* 0x100fe400078e0004 */
[----:B------:R-:W-:Y:S01]  /*9700*/  STL.64 [R1+0xd0], R146 ;  /* 0x0000d09201007387 */ /* 0x000fe20000100a00 */
[C---:B------:R-:W-:Y:S01]  /*9710*/  SEL R31, R89.reuse, R12, !P3 ;  /* 0x0000000c591f7207 */ /* 0x040fe20005800000 */
[----:B------:R-:W-:Y:S02]  /*9720*/  IMAD.MOV.U32 R82, RZ, RZ, R4 ;  /* 0x000000ffff527224 */ /* 0x000fe400078e0004 */
[----:B------:R-:W-:Y:S01]  /*9730*/  STL.64 [R1+0x7e0], R146 ;  /* 0x0007e09201007387 */ /* 0x000fe20000100a00 */
[-C--:B------:R-:W-:Y:S01]  /*9740*/  LEA.HI.X.SX32 R77, R18, R163.reuse, 0x1, P4 ;  /* 0x000000a3124d7211 */ /* 0x080fe200020f0eff */
[----:B------:R-:W-:Y:S01]  /*9750*/  IMAD R12, R100, UR4, RZ ;  /* 0x00000004640c7c24 */ /* 0x000fe2000f8e02ff */
[----:B------:R-:W-:Y:S01]  /*9760*/  LEA.HI.X.SX32 R75, R14, R163, 0x1, P5 ;  /* 0x000000a30e4b7211 */ /* 0x000fe200028f0eff */
[----:B------:R-:W-:Y:S01]  /*9770*/  STL.64 [R1+0xc8], R164 ;  /* 0x0000c8a401007387 */ /* 0x000fe20000100a00 */
[C---:B------:R-:W-:Y:S01]  /*9780*/  SEL R105, R89.reuse, R105, !P3 ;  /* 0x0000006959697207 */ /* 0x040fe20005800000 */
[----:B------:R-:W-:Y:S01]  /*9790*/  IMAD R4, R108, UR4, RZ ;  /* 0x000000046c047c24 */ /* 0x000fe2000f8e02ff */
[----:B------:R-:W-:Y:S01]  /*97a0*/  SEL R112, R89, R112, !P3 ;  /* 0x0000007059707207 */ /* 0x000fe20005800000 */
[----:B------:R0:W-:Y:S01]  /*97b0*/  STL.64 [R1+0x7f0], R164 ;  /* 0x0007f0a401007387 */ /* 0x0001e20000100a00 */
[----:B------:R-:W-:-:S02]  /*97c0*/  LEA R152, P4, R16, R162, 0x1 ;  /* 0x000000a210987211 */ /* 0x000fc400078808ff */
[C---:B------:R-:W-:Y:S02]  /*97d0*/  SEL R13, R89.reuse, R29, !P3 ;  /* 0x0000001d590d7207 */ /* 0x040fe40005800000 */
[----:B------:R-:W-:Y:S01]  /*97e0*/  SEL R29, R89, R8, !P3 ;  /* 0x00000008591d7207 */ /* 0x000fe20005800000 */
[----:B------:R-:W-:Y:S01]  /*97f0*/  IMAD R8, R105, UR4, RZ ;  /* 0x0000000469087c24 */ /* 0x000fe2000f8e02ff */
[C---:B------:R-:W-:Y:S02]  /*9800*/  SEL R30, R89.reuse, R5, !P3 ;  /* 0x00000005591e7207 */ /* 0x040fe40005800000 */
[----:B0-----:R-:W-:Y:S01]  /*9810*/  LEA R164, P5, R10, R162, 0x1 ;  /* 0x000000a20aa47211 */ /* 0x001fe200078a08ff */
[----:B------:R-:W-:Y:S01]  /*9820*/  IMAD R5, R112, UR4, RZ ;  /* 0x0000000470057c24 */ /* 0x000fe2000f8e02ff */
[-C--:B------:R-:W-:Y:S02]  /*9830*/  LEA.HI.X.SX32 R153, R16, R163.reuse, 0x1, P4 ;  /* 0x000000a310997211 */ /* 0x080fe400020f0eff */
[----:B------:R-:W-:Y:S01]  /*9840*/  LEA.HI.X.SX32 R165, R10, R163, 0x1, P5 ;  /* 0x000000a30aa57211 */ /* 0x000fe200028f0eff */
[----:B------:R-:W0:Y:S01]  /*9850*/  S2R R40, SR_TID.X ;  /* 0x0000000000287919 */ /* 0x000e220000002100 */
[----:B------:R-:W-:-:S02]  /*9860*/  SEL R9, R89, R35, !P3 ;  /* 0x0000002359097207 */ /* 0x000fc40005800000 */
[-C--:B------:R-:W-:Y:S02]  /*9870*/  LEA R142, P4, R12, R162.reuse, 0x1 ;  /* 0x000000a20c8e7211 */ /* 0x080fe400078808ff */
[-C--:B------:R-:W-:Y:S01]  /*9880*/  LEA R150, P5, R4, R162.reuse, 0x1 ;  /* 0x000000a204967211 */ /* 0x080fe200078a08ff */
[----:B------:R-:W-:Y:S01]  /*9890*/  IMAD R9, R9, UR4, RZ ;  /* 0x0000000409097c24 */ /* 0x000fe2000f8e02ff */
[-C--:B------:R-:W-:Y:S02]  /*98a0*/  LEA.HI.X.SX32 R143, R12, R163.reuse, 0x1, P4 ;  /* 0x000000a30c8f7211 */ /* 0x080fe400020f0eff */
[-C--:B------:R-:W-:Y:S02]  /*98b0*/  LEA.HI.X.SX32 R151, R4, R163.reuse, 0x1, P5 ;  /* 0x000000a304977211 */ /* 0x080fe400028f0eff */
[CC--:B------:R-:W-:Y:S02]  /*98c0*/  LEA R146, P4, R8.reuse, R162.reuse, 0x1 ;  /* 0x000000a208927211 */ /* 0x0c0fe400078808ff */
[----:B------:R-:W-:Y:S01]  /*98d0*/  LEA R4, P5, R5, R162, 0x1 ;  /* 0x000000a205047211 */ /* 0x000fe200078a08ff */
[----:B------:R-:W-:Y:S01]  /*98e0*/  IMAD R13, R13, UR4, RZ ;  /* 0x000000040d0d7c24 */ /* 0x000fe2000f8e02ff */
[----:B------:R-:W-:-:S02]  /*98f0*/  LEA.HI.X.SX32 R147, R8, R163, 0x1, P4 ;  /* 0x000000a308937211 */ /* 0x000fc400020f0eff */
[----:B------:R-:W-:Y:S02]  /*9900*/  LEA.HI.X.SX32 R5, R5, R163, 0x1, P5 ;  /* 0x000000a305057211 */ /* 0x000fe400028f0eff */
[----:B------:R-:W-:Y:S02]  /*9910*/  SEL R23, R89, R23, !P3 ;  /* 0x0000001759177207 */ /* 0x000fe40005800000 */
[----:B------:R-:W-:-:S03]  /*9920*/  LEA R8, P5, R9, R162, 0x1 ;  /* 0x000000a209087211 */ /* 0x000fc600078a08ff */
[----:B------:R-:W-:Y:S01]  /*9930*/  IMAD R17, R23, UR4, RZ ;  /* 0x0000000417117c24 */ /* 0x000fe2000f8e02ff */
[----:B------:R-:W-:Y:S02]  /*9940*/  LEA.HI.X.SX32 R9, R9, R163, 0x1, P5 ;  /* 0x000000a309097211 */ /* 0x000fe400028f0eff */
[----:B------:R-:W-:Y:S01]  /*9950*/  LEA R12, P5, R13, R162, 0x1 ;  /* 0x000000a20d0c7211 */ /* 0x000fe200078a08ff */
[----:B------:R-:W-:-:S03]  /*9960*/  IMAD R21, R21, UR4, RZ ;  /* 0x0000000415157c24 */ /* 0x000fc6000f8e02ff */
[----:B------:R-:W-:Y:S02]  /*9970*/  LEA.HI.X.SX32 R13, R13, R163, 0x1, P5 ;  /* 0x000000a30d0d7211 */ /* 0x000fe400028f0eff */
[----:B------:R-:W-:Y:S01]  /*9980*/  LEA R16, P5, R17, R162, 0x1 ;  /* 0x000000a211107211 */ /* 0x000fe200078a08ff */
[----:B------:R-:W-:-:S03]  /*9990*/  IMAD R25, R28, UR4, RZ ;  /* 0x000000041c197c24 */ /* 0x000fc6000f8e02ff */
[-C--:B------:R-:W-:Y:S02]  /*99a0*/  LEA.HI.X.SX32 R17, R17, R163.reuse, 0x1, P5 ;  /* 0x000000a311117211 */ /* 0x080fe400028f0eff */
[-C--:B------:R-:W-:Y:S01]  /*99b0*/  LEA R20, P5, R21, R162.reuse, 0x1 ;  /* 0x000000a215147211 */ /* 0x080fe200078a08ff */
[----:B------:R-:W-:Y:S02]  /*99c0*/  IMAD R23, R27, UR4, RZ ;  /* 0x000000041b177c24 */ /* 0x000fe4000f8e02ff */
[----:B------:R-:W-:Y:S01]  /*99d0*/  IMAD R27, R29, UR4, RZ ;  /* 0x000000041d1b7c24 */ /* 0x000fe2000f8e02ff */
[----:B------:R-:W-:Y:S01]  /*99e0*/  LEA.HI.X.SX32 R21, R21, R163, 0x1, P5 ;  /* 0x000000a315157211 */ /* 0x000fe200028f0eff */
[----:B------:R-:W-:Y:S01]  /*99f0*/  IMAD R29, R30, UR4, RZ ;  /* 0x000000041e1d7c24 */ /* 0x000fe2000f8e02ff */
[----:B------:R-:W-:Y:S02]  /*9a00*/  LEA R24, P5, R25, R162, 0x1 ;  /* 0x000000a219187211 */ /* 0x000fe400078a08ff */
[----:B------:R-:W-:-:S02]  /*9a10*/  SEL R6, R89, R111, !P3 ;  /* 0x0000006f59067207 */ /* 0x000fc40005800000 */
[----:B0-----:R-:W-:Y:S01]  /*9a20*/  SHF.R.U32.HI R40, RZ, 0x6, R40 ;  /* 0x00000006ff287819 */ /* 0x001fe20000011628 */
[----:B------:R-:W-:Y:S01]  /*9a30*/  IMAD R33, R33, UR4, RZ ;  /* 0x0000000421217c24 */ /* 0x000fe2000f8e02ff */
[----:B------:R-:W-:Y:S02]  /*9a40*/  SEL R32, R89, R32, !P3 ;  /* 0x0000002059207207 */ /* 0x000fe40005800000 */
[-C--:B------:R-:W-:Y:S01]  /*9a50*/  LEA.HI.X.SX32 R25, R25, R163.reuse, 0x1, P5 ;  /* 0x000000a319197211 */ /* 0x080fe200028f0eff */
[----:B------:R-:W-:Y:S01]  /*9a60*/  IMAD R6, R6, UR4, RZ ;  /* 0x0000000406067c24 */ /* 0x000fe2000f8e02ff */
[----:B------:R-:W-:Y:S02]  /*9a70*/  LEA R28, P5, R29, R162, 0x1 ;  /* 0x000000a21d1c7211 */ /* 0x000fe400078a08ff */
[----:B------:R-:W-:Y:S02]  /*9a80*/  SEL R7, R89, R38, !P3 ;  /* 0x0000002659077207 */ /* 0x000fe40005800000 */
[----:B------:R-:W-:Y:S01]  /*9a90*/  SGXT.U32 R40, R40, 0x1 ;  /* 0x000000012828781a */ /* 0x000fe20000000000 */
[----:B------:R-:W-:Y:S01]  /*9aa0*/  IMAD R11, R32, UR4, RZ ;  /* 0x00000004200b7c24 */ /* 0x000fe2000f8e02ff */
[----:B------:R-:W-:Y:S01]  /*9ab0*/  LEA.HI.X.SX32 R29, R29, R163, 0x1, P5 ;  /* 0x000000a31d1d7211 */ /* 0x000fe200028f0eff */
[----:B------:R-:W-:Y:S01]  /*9ac0*/  IMAD R7, R7, UR4, RZ ;  /* 0x0000000407077c24 */ /* 0x000fe2000f8e02ff */
[----:B------:R-:W-:-:S02]  /*9ad0*/  LEA R32, P5, R33, R162, 0x1 ;  /* 0x000000a221207211 */ /* 0x000fc400078a08ff */
[----:B------:R-:W-:Y:S02]  /*9ae0*/  LOP3.LUT R36, R40, 0x2, RZ, 0xfc, !PT ;  /* 0x0000000228247812 */ /* 0x000fe400078efcff */
[C---:B------:R-:W-:Y:S02]  /*9af0*/  LEA R148, P4, R6.reuse, R162, 0x1 ;  /* 0x000000a206947211 */ /* 0x040fe400078808ff */
[-C--:B------:R-:W-:Y:S02]  /*9b00*/  LEA.HI.X.SX32 R33, R33, R163.reuse, 0x1, P5 ;  /* 0x000000a321217211 */ /* 0x080fe400028f0eff */
[----:B------:R-:W-:Y:S02]  /*9b10*/  LEA.HI.X.SX32 R149, R6, R163, 0x1, P4 ;  /* 0x000000a306957211 */ /* 0x000fe400020f0eff */
[----:B------:R-:W-:Y:S02]  /*9b20*/  ISETP.LT.AND P5, PT, R36, R2, P0 ;  /* 0x000000022400720c */ /* 0x000fe400007a1270 */
[----:B------:R-:W-:Y:S01]  /*9b30*/  LEA R6, P4, R7, R162, 0x1 ;  /* 0x000000a207067211 */ /* 0x000fe200078808ff */
[----:B------:R-:W-:Y:S01]  /*9b40*/  IMAD R15, R15, UR4, RZ ;  /* 0x000000040f0f7c24 */ /* 0x000fe2000f8e02ff */
[----:B------:R-:W-:-:S02]  /*9b50*/  PRMT R51, RZ, 0x7610, R51 ;  /* 0x00007610ff337816 */ /* 0x000fc40000000033 */
[----:B------:R-:W-:Y:S02]  /*9b60*/  LEA.HI.X.SX32 R7, R7, R163, 0x1, P4 ;  /* 0x000000a307077211 */ /* 0x000fe400020f0eff */
[----:B------:R-:W-:Y:S01]  /*9b70*/  LEA R10, P4, R11, R162, 0x1 ;  /* 0x000000a20b0a7211 */ /* 0x000fe200078808ff */
[----:B------:R-:W-:-:S03]  /*9b80*/  IMAD R19, R19, UR4, RZ ;  /* 0x0000000413137c24 */ /* 0x000fc6000f8e02ff */
[----:B------:R-:W-:Y:S02]  /*9b90*/  LEA.HI.X.SX32 R11, R11, R163, 0x1, P4 ;  /* 0x000000a30b0b7211 */ /* 0x000fe400020f0eff */
[----:B------:R-:W-:-:S04]  /*9ba0*/  LEA R14, P4, R15, R162, 0x1 ;  /* 0x000000a20f0e7211 */ /* 0x000fc800078808ff */
[----:B------:R-:W-:Y:S02]  /*9bb0*/  LEA.HI.X.SX32 R15, R15, R163, 0x1, P4 ;  /* 0x000000a30f0f7211 */ /* 0x000fe400020f0eff */
[----:B------:R-:W-:-:S04]  /*9bc0*/  LEA R18, P4, R19, R162, 0x1 ;  /* 0x000000a213127211 */ /* 0x000fc800078808ff */
[----:B------:R-:W-:Y:S02]  /*9bd0*/  LEA.HI.X.SX32 R19, R19, R163, 0x1, P4 ;  /* 0x000000a313137211 */ /* 0x000fe400020f0eff */
[-C--:B------:R-:W-:Y:S01]  /*9be0*/  LEA R22, P4, R23, R162.reuse, 0x1 ;  /* 0x000000a217167211 */ /* 0x080fe200078808ff */
[----:B------:R-:W-:Y:S01]  /*9bf0*/  IMAD R31, R31, UR4, RZ ;  /* 0x000000041f1f7c24 */ /* 0x000fe2000f8e02ff */
[----:B------:R-:W-:Y:S02]  /*9c00*/  SEL R35, R89, R101, !P3 ;  /* 0x0000006559237207 */ /* 0x000fe40005800000 */
[----:B------:R-:W-:Y:S02]  /*9c10*/  LEA.HI.X.SX32 R23, R23, R163, 0x1, P4 ;  /* 0x000000a317177211 */ /* 0x000fe400020f0eff */
[----:B------:R-:W-:Y:S01]  /*9c20*/  LEA R26, P4, R27, R162, 0x1 ;  /* 0x000000a21b1a7211 */ /* 0x000fe200078808ff */
[----:B------:R-:W-:-:S03]  /*9c30*/  IMAD R35, R35, UR4, RZ ;  /* 0x0000000423237c24 */ /* 0x000fc6000f8e02ff */
[----:B------:R-:W-:Y:S02]  /*9c40*/  LEA.HI.X.SX32 R27, R27, R163, 0x1, P4 ;  /* 0x000000a31b1b7211 */ /* 0x000fe400020f0eff */
[-C--:B------:R-:W-:Y:S01]  /*9c50*/  LEA R30, P4, R31, R162.reuse, 0x1 ;  /* 0x000000a21f1e7211 */ /* 0x080fe200078808ff */
[----:B------:R-:W-:Y:S01]  /*9c60*/  IMAD R37, R37, UR4, RZ ;  /* 0x0000000425257c24 */ /* 0x000fe2000f8e02ff */
[----:B------:R-:W-:Y:S02]  /*9c70*/  SEL R39, R89, R103, !P3 ;  /* 0x0000006759277207 */ /* 0x000fe40005800000 */
[-C--:B------:R-:W-:Y:S02]  /*9c80*/  LEA.HI.X.SX32 R31, R31, R163.reuse, 0x1, P4 ;  /* 0x000000a31f1f7211 */ /* 0x080fe400020f0eff */
[----:B------:R-:W-:Y:S01]  /*9c90*/  LEA R34, P4, R35, R162, 0x1 ;  /* 0x000000a223227211 */ /* 0x000fe200078808ff */
[----:B------:R-:W-:Y:S01]  /*9ca0*/  IMAD R39, R39, UR4, RZ ;  /* 0x0000000427277c24 */ /* 0x000fe2000f8e02ff */
[----:B------:R-:W-:Y:S02]  /*9cb0*/  STL.64 [R1+0xb8], R76 ;  /* 0x0000b84c01007387 */ /* 0x000fe40000100a00 */
[----:B------:R-:W-:-:S02]  /*9cc0*/  LEA.HI.X.SX32 R35, R35, R163, 0x1, P4 ;  /* 0x000000a323237211 */ /* 0x000fc400020f0eff */
[CC--:B------:R-:W-:Y:S01]  /*9cd0*/  LEA R36, P4, R37.reuse, R162.reuse, 0x1 ;  /* 0x000000a225247211 */ /* 0x0c0fe200078808ff */
[----:B------:R-:W-:Y:S03]  /*9ce0*/  STL.64 [R1+0xb0], R144 ;  /* 0x0000b09001007387 */ /* 0x000fe60000100a00 */
[----:B------:R-:W-:Y:S01]  /*9cf0*/  LEA.HI.X.SX32 R37, R37, R163, 0x1, P4 ;  /* 0x000000a325257211 */ /* 0x000fe200020f0eff */
[----:B------:R-:W-:Y:S01]  /*9d00*/  STL [R1+0x7fc], R145 ;  /* 0x0007fc9101007387 */ /* 0x000fe20000100800 */
[----:B------:R-:W-:-:S03]  /*9d10*/  LEA R38, P4, R39, R162, 0x1 ;  /* 0x000000a227267211 */ /* 0x000fc600078808ff */
[----:B------:R-:W-:Y:S04]  /*9d20*/  STL.64 [R1+0xa8], R152 ;  /* 0x0000a89801007387 */ /* 0x000fe80000100a00 */
[----:B------:R0:W-:Y:S01]  /*9d30*/  STL.64 [R1+0x98], R74 ;  /* 0x0000984a01007387 */ /* 0x0001e20000100a00 */
[----:B------:R-:W-:-:S03]  /*9d40*/  LEA.HI.X.SX32 R39, R39, R163, 0x1, P4 ;  /* 0x000000a327277211 */ /* 0x000fc600020f0eff */
[----:B------:R-:W-:Y:S01]  /*9d50*/  STL.64 [R1+0x90], R142 ;  /* 0x0000908e01007387 */ /* 0x000fe20000100a00 */
[----:B------:R-:W-:-:S03]  /*9d60*/  ISETP.GE.AND P4, PT, R136, RZ, PT ;  /* 0x000000ff8800720c */ /* 0x000fc60003f86270 */
[----:B------:R-:W-:Y:S01]  /*9d70*/  STL.64 [R1+0x78], R164 ;  /* 0x000078a401007387 */ /* 0x000fe20000100a00 */
[----:B------:R-:W-:-:S03]  /*9d80*/  ISETP.GE.AND P6, PT, R157, RZ, PT ;  /* 0x000000ff9d00720c */ /* 0x000fc60003fc6270 */
[----:B------:R-:W-:Y:S04]  /*9d90*/  STL.64 [R1+0x58], R146 ;  /* 0x0000589201007387 */ /* 0x000fe80000100a00 */
[----:B------:R-:W-:Y:S04]  /*9da0*/  STL.64 [R1+0x38], R150 ;  /* 0x0000389601007387 */ /* 0x000fe80000100a00 */
[----:B------:R-:W-:Y:S04]  /*9db0*/  STL.64 [R1+0x18], R148 ;  /* 0x0000189401007387 */ /* 0x000fe80000100a00 */
[----:B------:R-:W3:Y:S04]  /*9dc0*/  LDL.LU R136, [R1+0x804] ;  /* 0x0008040001887983 */ /* 0x000ee80000300800 */
[----:B------:R-:W4:Y:S04]  /*9dd0*/  LDL.LU R157, [R1+0x800] ;  /* 0x00080000019d7983 */ /* 0x000f280000300800 */
[----:B--2---:R4:W2:Y:S01]  /*9de0*/  @P5 LDG.E.U16 R51, desc[UR20][R92.64] ;  /* 0x000000145c335981 */ /* 0x0048a2000c1e1500 */
[--C-:B------:R-:W-:Y:S01]  /*9df0*/  IMAD.MOV.U32 R84, RZ, RZ, R78.reuse ;  /* 0x000000ffff547224 */ /* 0x100fe200078e004e */
[C---:B------:R-:W-:Y:S01]  /*9e00*/  LOP3.LUT R79, R40.reuse, 0x4, RZ, 0xfc, !PT ;  /* 0x00000004284f7812 */ /* 0x040fe200078efcff */
[----:B------:R-:W-:Y:S01]  /*9e10*/  IMAD.MOV.U32 R84, RZ, RZ, R78 ;  /* 0x000000ffff547224 */ /* 0x000fe200078e004e */
[----:B------:R-:W-:Y:S01]  /*9e20*/  LOP3.LUT R78, R40, 0x6, RZ, 0xfc, !PT ;  /* 0x00000006284e7812 */ /* 0x000fe200078efcff */
[----:B------:R-:W-:Y:S01]  /*9e30*/  IMAD.MOV.U32 R91, RZ, RZ, R65 ;  /* 0x000000ffff5b7224 */ /* 0x000fe200078e0041 */
[----:B------:R-:W-:-:S03]  /*9e40*/  ISETP.LT.AND P5, PT, R79, R2, P0 ;  /* 0x000000024f00720c */ /* 0x000fc600007a1270 */
[----:B------:R-:W-:Y:S01]  /*9e50*/  @!P4 IMAD.MOV R91, RZ, RZ, -R91 ;  /* 0x000000ffff5bc224 */ /* 0x000fe200078e0a5b */
[----:B------:R-:W-:Y:S02]  /*9e60*/  ISETP.LT.AND P4, PT, R78, R2, P0 ;  /* 0x000000024e00720c */ /* 0x000fe40000781270 */
[C---:B------:R-:W-:Y:S02]  /*9e70*/  SEL R97, R89.reuse, R118, !P3 ;  /* 0x0000007659617207 */ /* 0x040fe40005800000 */
[C---:B------:R-:W-:Y:S02]  /*9e80*/  SEL R99, R89.reuse, R116, !P3 ;  /* 0x0000007459637207 */ /* 0x040fe40005800000 */
[C---:B------:R-:W-:Y:S02]  /*9e90*/  SEL R101, R89.reuse, R114, !P3 ;  /* 0x0000007259657207 */ /* 0x040fe40005800000 */
[C---:B------:R-:W-:Y:S02]  /*9ea0*/  SEL R103, R89.reuse, R73, !P3 ;  /* 0x0000004959677207 */ /* 0x040fe40005800000 */
[----:B------:R-:W-:-:S02]  /*9eb0*/  SEL R105, R89, R71, !P3 ;  /* 0x0000004759697207 */ /* 0x000fc40005800000 */
[C---:B------:R-:W-:Y:S02]  /*9ec0*/  SEL R111, R89.reuse, R69, !P3 ;  /* 0x00000045596f7207 */ /* 0x040fe40005800000 */
[C---:B------:R-:W-:Y:S02]  /*9ed0*/  SEL R112, R89.reuse, R67, !P3 ;  /* 0x0000004359707207 */ /* 0x040fe40005800000 */
[C---:B------:R-:W-:Y:S01]  /*9ee0*/  SEL R40, R89.reuse, R134, !P3 ;  /* 0x0000008659287207 */ /* 0x040fe20005800000 */
[----:B------:R-:W-:Y:S01]  /*9ef0*/  IMAD.MOV.U32 R134, RZ, RZ, R74 ;  /* 0x000000ffff867224 */ /* 0x000fe200078e004a */
[C---:B------:R-:W-:Y:S01]  /*9f00*/  SEL R67, R89.reuse, R42, !P3 ;  /* 0x0000002a59437207 */ /* 0x040fe20005800000 */
[----:B------:R-:W-:Y:S01]  /*9f10*/  IMAD.MOV.U32 R42, RZ, RZ, R106 ;  /* 0x000000ffff2a7224 */ /* 0x000fe200078e006a */
[C---:B------:R-:W-:Y:S02]  /*9f20*/  SEL R114, R89.reuse, R41, !P3 ;  /* 0x0000002959727207 */ /* 0x040fe40005800000 */
[C---:B0-----:R-:W-:Y:S01]  /*9f30*/  SEL R74, R89.reuse, R132, !P3 ;  /* 0x00000084594a7207 */ /* 0x041fe20005800000 */
[----:B------:R-:W-:Y:S01]  /*9f40*/  IMAD.MOV.U32 R132, RZ, RZ, R76 ;  /* 0x000000ffff847224 */ /* 0x000fe200078e004c */
[C---:B------:R-:W-:Y:S01]  /*9f50*/  SEL R106, R89.reuse, R45, !P3 ;  /* 0x0000002d596a7207 */ /* 0x040fe20005800000 */
        /* <DEDUP_REMOVED lines=9> */
[----:B----4-:R-:W-:Y:S01]  /*9ff0*/  SEL R93, R89, R157, !P3 ;  /* 0x0000009d595d7207 */ /* 0x010fe20005800000 */
[----:B--2---:R0:W-:Y:S02]  /*a000*/  STL [R1+0x160], R51 ;  /* 0x0001603301007387 */ /* 0x0041e40000100800 */
[----:B0-----:R-:W0:Y:S02]  /*a010*/  S2R R51, SR_TID.X ;  /* 0x0000000000337919 */ /* 0x001e240000002100 */
[----:B------:R-:W-:Y:S04]  /*a020*/  STL [R1+0x500], R2 ;  /* 0x0005000201007387 */ /* 0x000fe80000100800 */
[----:B------:R-:W-:Y:S04]  /*a030*/  STL [R1+0x658], R2 ;  /* 0x0006580201007387 */ /* 0x000fe80000100800 */
[----:B------:R1:W-:Y:S04]  /*a040*/  STL [R1+0x724], R93 ;  /* 0x0007245d01007387 */ /* 0x0003e80000100800 */
[----:B-1----:R-:W2:Y:S01]  /*a050*/  LDL.LU R93, [R1+0x104] ;  /* 0x00010400015d7983 */ /* 0x002ea20000300800 */
[----:B0-----:R-:W-:-:S04]  /*a060*/  LOP3.LUT R51, R51, 0x3f, RZ, 0xc0, !PT ;  /* 0x0000003f33337812 */ /* 0x001fc800078ec0ff */
[----:B------:R-:W-:Y:S02]  /*a070*/  ISETP.LT.AND P0, PT, R51, R2, P0 ;  /* 0x000000023300720c */ /* 0x000fe40000701270 */
[C---:B------:R-:W-:Y:S01]  /*a080*/  SEL R51, R89.reuse, R135, !P3 ;  /* 0x0000008759337207 */ /* 0x040fe20005800000 */
[----:B------:R-:W-:Y:S01]  /*a090*/  IMAD.MOV.U32 R135, RZ, RZ, R75 ;  /* 0x000000ffff877224 */ /* 0x000fe200078e004b */
[C---:B------:R-:W-:Y:S01]  /*a0a0*/  SEL R75, R89.reuse, R131, !P3 ;  /* 0x00000083594b7207 */ /* 0x040fe20005800000 */
[----:B------:R-:W-:Y:S01]  /*a0b0*/  IMAD.MOV.U32 R131, RZ, RZ, R95 ;  /* 0x000000ffff837224 */ /* 0x000fe200078e005f */
[----:B------:R-:W-:-:S05]  /*a0c0*/  SEL R95, R89, R120, !P3 ;  /* 0x00000078595f7207 */ /* 0x000fca0005800000 */
[----:B------:R0:W-:Y:S04]  /*a0d0*/  STL [R1+0x728], R95 ;  /* 0x0007285f01007387 */ /* 0x0001e80000100800 */
[----:B0-----:R-:W4:Y:S04]  /*a0e0*/  LDL.LU R95, [R1+0x120] ;  /* 0x00012000015f7983 */ /* 0x001f280000300800 */
[----:B------:R0:W-:Y:S04]  /*a0f0*/  STL [R1+0x72c], R97 ;  /* 0x00072c6101007387 */ /* 0x0001e80000100800 */
[----:B0-----:R-:W3:Y:S04]  /*a100*/  LDL.LU R97, [R1+0x124] ;  /* 0x0001240001617983 */ /* 0x001ee80000300800 */
        /* <DEDUP_REMOVED lines=14> */
[----:B------:R-:W3:Y:S01]  /*a1f0*/  LDL.64 R154, [R1+0x188] ;  /* 0x00018800019a7983 */ /* 0x000ee20000100a00 */
[----:B------:R-:W-:-:S02]  /*a200*/  SEL R129, R89, R129, !P3 ;  /* 0x0000008159817207 */ /* 0x000fc40005800000 */
[C---:B------:R-:W-:Y:S02]  /*a210*/  SEL R128, R89.reuse, R128, !P3 ;  /* 0x0000008059807207 */ /* 0x040fe40005800000 */
[C---:B------:R-:W-:Y:S02]  /*a220*/  SEL R125, R89.reuse, R125, !P3 ;  /* 0x0000007d597d7207 */ /* 0x040fe40005800000 */
[C---:B------:R-:W-:Y:S02]  /*a230*/  SEL R124, R89.reuse, R124, !P3 ;  /* 0x0000007c597c7207 */ /* 0x040fe40005800000 */
[C---:B------:R-:W-:Y:S01]  /*a240*/  SEL R102, R89.reuse, R47, !P3 ;  /* 0x0000002f59667207 */ /* 0x040fe20005800000 */
[----:B------:R-:W-:Y:S01]  /*a250*/  IMAD R47, R74, UR4, RZ ;  /* 0x000000044a2f7c24 */ /* 0x000fe2000f8e02ff */
[C---:B------:R-:W-:Y:S01]  /*a260*/  SEL R121, R89.reuse, R121, !P3 ;  /* 0x0000007959797207 */ /* 0x040fe20005800000 */
[----:B------:R-:W-:Y:S01]  /*a270*/  IMAD.MOV.U32 R74, RZ, RZ, R42 ;  /* 0x000000ffff4a7224 */ /* 0x000fe200078e002a */
[C---:B------:R-:W-:Y:S01]  /*a280*/  SEL R108, R89.reuse, R50, !P3 ;  /* 0x00000032596c7207 */ /* 0x040fe20005800000 */
[----:B------:R-:W-:Y:S01]  /*a290*/  IMAD R50, R40, UR4, RZ ;  /* 0x0000000428327c24 */ /* 0x000fe2000f8e02ff */
[----:B------:R-:W-:Y:S01]  /*a2a0*/  SEL R119, R89, R119, !P3 ;  /* 0x0000007759777207 */ /* 0x000fe20005800000 */
[----:B------:R-:W-:Y:S01]  /*a2b0*/  IMAD R40, R129, UR4, RZ ;  /* 0x0000000481287c24 */ /* 0x000fe2000f8e02ff */
[C---:B------:R-:W-:Y:S01]  /*a2c0*/  SEL R92, R89.reuse, R63, !P3 ;  /* 0x0000003f595c7207 */ /* 0x040fe20005800000 */
[----:B------:R-:W-:Y:S01]  /*a2d0*/  IMAD.MOV.U32 R63, RZ, RZ, R45 ;  /* 0x000000ffff3f7224 */ /* 0x000fe200078e002d */
[C---:B------:R-:W-:Y:S01]  /*a2e0*/  SEL R100, R89.reuse, R49, !P3 ;  /* 0x0000003159647207 */ /* 0x040fe20005800000 */
[----:B------:R-:W-:Y:S01]  /*a2f0*/  IMAD R42, R128, UR4, RZ ;  /* 0x00000004802a7c24 */ /* 0x000fe2000f8e02ff */
[----:B------:R-:W-:Y:S01]  /*a300*/  SEL R78, R89, R52, !P3 ;  /* 0x00000034594e7207 */ /* 0x000fe20005800000 */
[----:B------:R-:W3:Y:S01]  /*a310*/  LDL.64 R128, [R1+0x180] ;  /* 0x0001800001807983 */ /* 0x000ee20000100a00 */
[----:B------:R-:W-:Y:S01]  /*a320*/  IMAD R45, R125, UR4, RZ ;  /* 0x000000047d2d7c24 */ /* 0x000fe2000f8e02ff */
[----:B------:R-:W-:Y:S01]  /*a330*/  SEL R98, R89, R53, !P3 ;  /* 0x0000003559627207 */ /* 0x000fe20005800000 */
[----:B------:R-:W-:Y:S01]  /*a340*/  IMAD R52, R51, UR4, RZ ;  /* 0x0000000433347c24 */ /* 0x000fe2000f8e02ff */
[----:B------:R-:W3:Y:S01]  /*a350*/  LDL.LU R125, [R1+0xc4] ;  /* 0x0000c400017d7983 */ /* 0x000ee20000300800 */
[----:B------:R-:W-:-:S02]  /*a360*/  IMAD R49, R124, UR4, RZ ;  /* 0x000000047c317c24 */ /* 0x000fc4000f8e02ff */
[----:B------:R-:W-:Y:S01]  /*a370*/  IMAD R51, R121, UR4, RZ ;  /* 0x0000000479337c24 */ /* 0x000fe2000f8e02ff */
[----:B------:R-:W3:Y:S01]  /*a380*/  LDL.LU R124, [R1+0xe0] ;  /* 0x0000e000017c7983 */ /* 0x000ee20000300800 */
[----:B------:R-:W-:Y:S01]  /*a390*/  IMAD R53, R119, UR4, RZ ;  /* 0x0000000477357c24 */ /* 0x000fe2000f8e02ff */
[----:B------:R-:W-:Y:S02]  /*a3a0*/  PRMT R86, RZ, 0x7610, R86 ;  /* 0x00007610ff567816 */ /* 0x000fe40000000056 */
[----:B------:R-:W3:Y:S04]  /*a3b0*/  LDL.LU R121, [R1+0xe4] ;  /* 0x0000e40001797983 */ /* 0x000ee80000300800 */
[----:B------:R-:W3:Y:S01]  /*a3c0*/  LDL.LU R119, [R1+0x100] ;  /* 0x0001000001777983 */ /* 0x000ee20000300800 */
[----:B------:R-:W-:-:S02]  /*a3d0*/  SEL R116, R89, R43, !P3 ;  /* 0x0000002b59747207 */ /* 0x000fc40005800000 */
[C---:B------:R-:W-:Y:S02]  /*a3e0*/  SEL R126, R89.reuse, R126, !P3 ;  /* 0x0000007e597e7207 */ /* 0x040fe40005800000 */
[C---:B------:R-:W-:Y:S02]  /*a3f0*/  SEL R127, R89.reuse, R127, !P3 ;  /* 0x0000007f597f7207 */ /* 0x040fe40005800000 */
[C---:B------:R-:W-:Y:S02]  /*a400*/  SEL R73, R89.reuse, R46, !P3 ;  /* 0x0000002e59497207 */ /* 0x040fe40005800000 */
[C---:B------:R-:W-:Y:S02]  /*a410*/  SEL R65, R89.reuse, R133, !P3 ;  /* 0x0000008559417207 */ /* 0x040fe40005800000 */
[C---:B------:R-:W-:Y:S01]  /*a420*/  SEL R69, R89.reuse, R88, !P3 ;  /* 0x0000005859457207 */ /* 0x040fe20005800000 */
[----:B------:R-:W-:Y:S01]  /*a430*/  IMAD.MOV.U32 R90, RZ, RZ, R64 ;  /* 0x000000ffff5a7224 */ /* 0x000fe200078e0040 */
[----:B--2---:R-:W2:Y:S04]  /*a440*/  @P0 LDG.E.U16 R93, desc[UR20][R164.64] ;  /* 0x00000014a45d0981 */ /* 0x004ea8000c1e1500 */
[----:B----4-:R-:W4:Y:S01]  /*a450*/  @P0 LDG.E.U16 R95, desc[UR20][R134.64] ;  /* 0x00000014865f0981 */ /* 0x010f22000c1e1500 */
[----:B------:R-:W-:-:S02]  /*a460*/  SEL R71, R89, R44, !P3 ;  /* 0x0000002c59477207 */ /* 0x000fc40005800000 */
[C---:B------:R-:W-:Y:S02]  /*a470*/  SEL R79, R89.reuse, R54, !P3 ;  /* 0x00000036594f7207 */ /* 0x040fe40005800000 */
[C---:B------:R-:W-:Y:S02]  /*a480*/  SEL R117, R89.reuse, R117, !P3 ;  /* 0x0000007559757207 */ /* 0x040fe40005800000 */
[C---:B------:R-:W-:Y:S02]  /*a490*/  SEL R87, R89.reuse, R87, !P3 ;  /* 0x0000005759577207 */ /* 0x040fe40005800000 */
[C---:B------:R-:W-:Y:S02]  /*a4a0*/  SEL R96, R89.reuse, R55, !P3 ;  /* 0x0000003759607207 */ /* 0x040fe40005800000 */
[C---:B------:R-:W-:Y:S02]  /*a4b0*/  SEL R70, R89.reuse, R70, !P3 ;  /* 0x0000004659467207 */ /* 0x040fe40005800000 */
[----:B------:R-:W-:-:S02]  /*a4c0*/  SEL R115, R89, R115, !P3 ;  /* 0x0000007359737207 */ /* 0x000fc40005800000 */
[C---:B------:R-:W-:Y:S02]  /*a4d0*/  SEL R66, R89.reuse, R66, !P3 ;  /* 0x0000004259427207 */ /* 0x040fe40005800000 */
[C---:B------:R-:W-:Y:S02]  /*a4e0*/  SEL R72, R89.reuse, R72, !P3 ;  /* 0x0000004859487207 */ /* 0x040fe40005800000 */
[----:B------:R-:W-:Y:S02]  /*a4f0*/  SEL R68, R89, R68, !P3 ;  /* 0x0000004459447207 */ /* 0x000fe40005800000 */
[----:B------:R-:W-:Y:S02]  /*a500*/  PRMT R161, RZ, 0x7610, R161 ;  /* 0x00007610ffa17816 */ /* 0x000fe400000000a1 */
[----:B------:R-:W-:Y:S01]  /*a510*/  PRMT R160, RZ, 0x7610, R160 ;  /* 0x00007610ffa07816 */ /* 0x000fe200000000a0 */
[----:B------:R-:W-:Y:S01]  /*a520*/  IMAD R85, R85, UR4, RZ ;  /* 0x0000000455557c24 */ /* 0x000fe2000f8e02ff */
[----:B------:R-:W-:Y:S01]  /*a530*/  PRMT R159, RZ, 0x7610, R159 ;  /* 0x00007610ff9f7816 */ /* 0x000fe2000000009f */
[----:B---3--:R-:W3:Y:S04]  /*a540*/  @P0 LDG.E.U16 R103, desc[UR20][R58.64] ;  /* 0x000000143a670981 */ /* 0x008ee8000c1e1500 */
[----:B------:R-:W2:Y:S01]  /*a550*/  @P5 LDG.E.U16 R86, desc[UR20][R154.64] ;  /* 0x000000149a565981 */ /* 0x000ea2000c1e1500 */
[----:B------:R-:W-:-:S02]  /*a560*/  IMAD.MOV.U32 R43, RZ, RZ, R107 ;  /* 0x000000ffff2b7224 */ /* 0x000fc400078e006b */
[----:B------:R-:W-:Y:S02]  /*a570*/  IMAD R46, R75, UR4, RZ ;  /* 0x000000044b2e7c24 */ /* 0x000fe4000f8e02ff */
[----:B------:R-:W-:Y:S02]  /*a580*/  IMAD R41, R127, UR4, RZ ;  /* 0x000000047f297c24 */ /* 0x000fe4000f8e02ff */
[----:B------:R-:W-:Y:S01]  /*a590*/  IMAD.MOV.U32 R133, RZ, RZ, R77 ;  /* 0x000000ffff857224 */ /* 0x000fe200078e004d */
[C---:B------:R-:W-:Y:S01]  /*a5a0*/  SEL R88, R89.reuse, R61, !P3 ;  /* 0x0000003d59587207 */ /* 0x040fe20005800000 */
[----:B------:R-:W-:Y:S01]  /*a5b0*/  IMAD.MOV.U32 R75, RZ, RZ, R43 ;  /* 0x000000ffff4b7224 */ /* 0x000fe200078e002b */
[----:B------:R-:W-:Y:S01]  /*a5c0*/  SEL R64, R89, R136, !P3 ;  /* 0x0000008859407207 */ /* 0x000fe20005800000 */
[----:B------:R-:W-:Y:S01]  /*a5d0*/  IMAD R43, R126, UR4, RZ ;  /* 0x000000047e2b7c24 */ /* 0x000fe2000f8e02ff */
[----:B------:R-:W3:Y:S04]  /*a5e0*/  @P0 LDG.E.U16 R97, desc[UR20][R132.64] ;  /* 0x0000001484610981 */ /* 0x000ee8000c1e1500 */
[----:B------:R-:W3:Y:S04]  /*a5f0*/  LDL.LU R126, [R1+0xc0] ;  /* 0x0000c000017e7983 */ /* 0x000ee80000300800 */
[----:B------:R-:W3:Y:S04]  /*a600*/  LDL.LU R127, [R1+0xa4] ;  /* 0x0000a400017f7983 */ /* 0x000ee80000300800 */
[----:B------:R-:W3:Y:S01]  /*a610*/  @P4 LDG.E.U16 R114, desc[UR20][R128.64] ;  /* 0x0000001480724981 */ /* 0x000ee2000c1e1500 */
[----:B------:R-:W-:Y:S01]  /*a620*/  IMAD.MOV.U32 R61, RZ, RZ, R131 ;  /* 0x000000ffff3d7224 */ /* 0x000fe200078e0083 */
[----:B------:R-:W-:-:S02]  /*a630*/  PRMT R109, RZ, 0x7610, R109 ;  /* 0x00007610ff6d7816 */ /* 0x000fc4000000006d */
[----:B------:R-:W-:Y:S02]  /*a640*/  PRMT R122, RZ, 0x7610, R122 ;  /* 0x00007610ff7a7816 */ /* 0x000fe4000000007a */
[----:B------:R-:W-:Y:S01]  /*a650*/  PRMT R123, RZ, 0x7610, R123 ;  /* 0x00007610ff7b7816 */ /* 0x000fe2000000007b */
[----:B------:R-:W3:Y:S04]  /*a660*/  @P0 LDG.E.U16 R124, desc[UR20][R148.64] ;  /* 0x00000014947c0981 */ /* 0x000ee8000c1e1500 */
[----:B------:R-:W3:Y:S04]  /*a670*/  LDL.LU R128, [R1+0xa0] ;  /* 0x0000a00001807983 */ /* 0x000ee80000300800 */
[----:B------:R-:W3:Y:S04]  /*a680*/  LDL.LU R129, [R1+0x84] ;  /* 0x0000840001817983 */ /* 0x000ee80000300800 */
[----:B------:R-:W3:Y:S04]  /*a690*/  @P0 LDG.E.U16 R119, desc[UR20][R146.64] ;  /* 0x0000001492770981 */ /* 0x000ee8000c1e1500 */
[----:B------:R-:W3:Y:S04]  /*a6a0*/  LDL.LU R118, [R1+0x80] ;  /* 0x0000800001767983 */ /* 0x000ee80000300800 */
[----:B------:R-:W3:Y:S04]  /*a6b0*/  @P0 LDG.E.U16 R121, desc[UR20][R150.64] ;  /* 0x0000001496790981 */ /* 0x000ee8000c1e1500 */
[----:B------:R-:W3:Y:S04]  /*a6c0*/  LDL R145, [R1+0x284] ;  /* 0x0002840001917983 */ /* 0x000ee80000100800 */
[----:B------:R-:W3:Y:S04]  /*a6d0*/  LDL R104, [R1+0x260] ;  /* 0x0002600001687983 */ /* 0x000ee80000100800 */
[----:B------:R-:W3:Y:S04]  /*a6e0*/  LDL.64 R164, [R1+0x170] ;  /* 0x0001700001a47983 */ /* 0x000ee80000100a00 */
[----:B------:R-:W3:Y:S04]  /*a6f0*/  LDL R107, [R1+0x298] ;  /* 0x00029800016b7983 */ /* 0x000ee80000100800 */
[----:B------:R-:W3:Y:S04]  /*a700*/  LDL.64 R146, [R1+0x150] ;  /* 0x0001500001927983 */ /* 0x000ee80000100a00 */
[----:B------:R-:W3:Y:S04]  /*a710*/  LDL.64 R150, [R1+0x130] ;  /* 0x0001300001967983 */ /* 0x000ee80000100a00 */
[----:B------:R-:W3:Y:S04]  /*a720*/  LDL.64 R148, [R1+0x110] ;  /* 0x0001100001947983 */ /* 0x000ee80000100a00 */
[----:B------:R-:W3:Y:S04]  /*a730*/  LDL.LU R120, [R1+0x64] ;  /* 0x0000640001787983 */ /* 0x000ee80000300800 */
[----:B------:R-:W3:Y:S04]  /*a740*/  LDL.LU R131, [R1+0x60] ;  /* 0x0000600001837983 */ /* 0x000ee80000300800 */
[----:B------:R-:W3:Y:S04]  /*a750*/  LDL.LU R132, [R1+0x44] ;  /* 0x0000440001847983 */ /* 0x000ee80000300800 */
[----:B------:R-:W3:Y:S04]  /*a760*/  LDL.LU R133, [R1+0x40] ;  /* 0x0000400001857983 */ /* 0x000ee80000300800 */
[----:B------:R-:W3:Y:S01]  /*a770*/  LDL.LU R134, [R1+0x24] ;  /* 0x0000240001867983 */ /* 0x000ee20000300800 */
[----:B------:R-:W-:Y:S01]  /*a780*/  IMAD R64, R64, UR4, RZ ;  /* 0x0000000440407c24 */ /* 0x000fe2000f8e02ff */
[----:B------:R-:W-:Y:S01]  /*a790*/  SEL R77, R89, R48, !P3 ;  /* 0x00000030594d7207 */ /* 0x000fe20005800000 */
[----:B------:R-:W-:Y:S01]  /*a7a0*/  IMAD.MOV.U32 R44, RZ, RZ, R82 ;  /* 0x000000ffff2c7224 */ /* 0x000fe200078e0052 */
[----:B------:R-:W3:Y:S01]  /*a7b0*/  @P0 LDG.E.U16 R112, desc[UR20][R74.64] ;  /* 0x000000144a700981 */ /* 0x000ee2000c1e1500 */
[----:B------:R-:W-:-:S02]  /*a7c0*/  IMAD.MOV.U32 R54, RZ, RZ, R80 ;  /* 0x000000ffff367224 */ /* 0x000fc400078e0050 */
[----:B------:R-:W-:Y:S01]  /*a7d0*/  IMAD R117, R117, UR4, RZ ;  /* 0x0000000475757c24 */ /* 0x000fe2000f8e02ff */
[----:B------:R-:W3:Y:S01]  /*a7e0*/  @P0 LDG.E.U16 R161, desc[UR20][R32.64] ;  /* 0x0000001420a10981 */ /* 0x000ee2000c1e1500 */
[----:B------:R-:W-:Y:S02]  /*a7f0*/  IMAD.MOV.U32 R55, RZ, RZ, R81 ;  /* 0x000000ffff377224 */ /* 0x000fe400078e0051 */
[----:B------:R-:W-:Y:S01]  /*a800*/  IMAD R87, R87, UR4, RZ ;  /* 0x0000000457577c24 */ /* 0x000fe2000f8e02ff */
[----:B------:R-:W3:Y:S01]  /*a810*/  @P0 LDG.E.U16 R160, desc[UR20][R34.64] ;  /* 0x0000001422a00981 */ /* 0x000ee2000c1e1500 */
[----:B------:R-:W-:Y:S02]  /*a820*/  IMAD R70, R70, UR4, RZ ;  /* 0x0000000446467c24 */ /* 0x000fe4000f8e02ff */
[----:B------:R-:W-:Y:S01]  /*a830*/  IMAD R115, R115, UR4, RZ ;  /* 0x0000000473737c24 */ /* 0x000fe2000f8e02ff */
[----:B------:R-:W3:Y:S01]  /*a840*/  @P0 LDG.E.U16 R159, desc[UR20][R36.64] ;  /* 0x00000014249f0981 */ /* 0x000ee2000c1e1500 */
[----:B------:R-:W-:-:S02]  /*a850*/  IMAD R72, R72, UR4, RZ ;  /* 0x0000000448487c24 */ /* 0x000fc4000f8e02ff */
[----:B------:R-:W-:Y:S01]  /*a860*/  IMAD R69, R69, UR4, RZ ;  /* 0x0000000445457c24 */ /* 0x000fe2000f8e02ff */
[----:B------:R-:W-:Y:S01]  /*a870*/  PRMT R113, RZ, 0x7610, R113 ;  /* 0x00007610ff717816 */ /* 0x000fe20000000071 */
[----:B------:R-:W-:Y:S01]  /*a880*/  IMAD R73, R73, UR4, RZ ;  /* 0x0000000449497c24 */ /* 0x000fe2000f8e02ff */
[----:B------:R-:W-:Y:S01]  /*a890*/  PRMT R110, RZ, 0x7610, R110 ;  /* 0x00007610ff6e7816 */ /* 0x000fe2000000006e */
[----:B------:R-:W3:Y:S01]  /*a8a0*/  @P0 LDG.E.U16 R122, desc[UR20][R142.64] ;  /* 0x000000148e7a0981 */ /* 0x000ee2000c1e1500 */
[----:B------:R-:W-:Y:S02]  /*a8b0*/  PRMT R140, RZ, 0x7610, R140 ;  /* 0x00007610ff8c7816 */ /* 0x000fe4000000008c */
[----:B------:R-:W-:Y:S02]  /*a8c0*/  PRMT R0, RZ, 0x7610, R0 ;  /* 0x00007610ff007816 */ /* 0x000fe40000000000 */
[----:B------:R-:W-:Y:S02]  /*a8d0*/  PRMT R141, RZ, 0x7610, R141 ;  /* 0x00007610ff8d7816 */ /* 0x000fe4000000008d */
[----:B------:R-:W-:-:S02]  /*a8e0*/  PRMT R3, RZ, 0x7610, R3 ;  /* 0x00007610ff037816 */ /* 0x000fc40000000003 */
[----:B------:R-:W-:Y:S01]  /*a8f0*/  PRMT R156, RZ, 0x7610, R156 ;  /* 0x00007610ff9c7816 */ /* 0x000fe2000000009c */
[----:B------:R-:W-:Y:S01]  /*a900*/  IMAD R67, R67, UR4, RZ ;  /* 0x0000000443437c24 */ /* 0x000fe2000f8e02ff */
[----:B------:R-:W3:Y:S04]  /*a910*/  @P0 LDG.E.U16 R125, desc[UR20][R4.64] ;  /* 0x00000014047d0981 */ /* 0x000ee8000c1e1500 */
[----:B--2---:R-:W-:Y:S04]  /*a920*/  STL [R1+0x144], R86 ;  /* 0x0001445601007387 */ /* 0x004fe80000100800 */
[----:B------:R-:W2:Y:S04]  /*a930*/  LDL.LU R135, [R1+0x20] ;  /* 0x0000200001877983 */ /* 0x000ea80000300800 */
[----:B------:R-:W4:Y:S04]  /*a940*/  LDL.LU R136, [R1+0x4] ;  /* 0x0000040001887983 */ /* 0x000f280000300800 */
[----:B------:R-:W4:Y:S04]  /*a950*/  LDL.LU R157, [R1] ;  /* 0x00000000019d7983 */ /* 0x000f280000300800 */
[----:B------:R-:W-:Y:S04]  /*a960*/  STL.64 [R1+0x508], R4 ;  /* 0x0005080401007387 */ /* 0x000fe80000100a00 */
[----:B------:R-:W-:Y:S04]  /*a970*/  STL [R1+0x660], R4 ;  /* 0x0006600401007387 */ /* 0x000fe80000100800 */
[----:B------:R-:W-:Y:S04]  /*a980*/  STL [R1+0x65c], R5 ;  /* 0x00065c0501007387 */ /* 0x000fe80000100800 */
[----:B------:R-:W-:Y:S04]  /*a990*/  STL [R1+0x520], R6 ;  /* 0x0005200601007387 */ /* 0x000fe80000100800 */
[----:B------:R-:W-:Y:S04]  /*a9a0*/  STL [R1+0x510], R7 ;  /* 0x0005100701007387 */ /* 0x000fe80000100800 */
[----:B------:R-:W-:Y:S04]  /*a9b0*/  STL.64 [R1+0x600], R6 ;  /* 0x0006000601007387 */ /* 0x000fe80000100a00 */
[----:B------:R-:W-:Y:S04]  /*a9c0*/  STL.64 [R1+0x518], R8 ;  /* 0x0005180801007387 */ /* 0x000fe80000100a00 */
[----:B------:R-:W-:Y:S04]  /*a9d0*/  STL [R1+0x668], R8 ;  /* 0x0006680801007387 */ /* 0x000fe80000100800 */
[----:B------:R-:W-:Y:S04]  /*a9e0*/  STL [R1+0x664], R9 ;  /* 0x0006640901007387 */ /* 0x000fe80000100800 */
[----:B------:R-:W-:Y:S04]  /*a9f0*/  STL.64 [R1+0x528], R10 ;  /* 0x0005280a01007387 */ /* 0x000fe80000100a00 */
[----:B------:R-:W-:Y:S04]  /*aa00*/  STL [R1+0x670], R10 ;  /* 0x0006700a01007387 */ /* 0x000fe80000100800 */
[----:B------:R-:W-:Y:S04]  /*aa10*/  STL [R1+0x66c], R11 ;  /* 0x00066c0b01007387 */ /* 0x000fe80000100800 */
[----:B------:R-:W-:Y:S04]  /*aa20*/  STL.64 [R1+0x538], R12 ;  /* 0x0005380c01007387 */ /* 0x000fe80000100a00 */
[----:B------:R-:W-:Y:S04]  /*aa30*/  STL [R1+0x678], R12 ;  /* 0x0006780c01007387 */ /* 0x000fe80000100800 */
[----:B------:R-:W-:Y:S04]  /*aa40*/  STL [R1+0x674], R13 ;  /* 0x0006740d01007387 */ /* 0x000fe80000100800 */
[----:B------:R-:W-:Y:S04]  /*aa50*/  STL [R1+0x550], R14 ;  /* 0x0005500e01007387 */ /* 0x000fe80000100800 */
[----:B------:R-:W-:Y:S04]  /*aa60*/  STL [R1+0x540], R15 ;  /* 0x0005400f01007387 */ /* 0x000fe80000100800 */
[----:B------:R-:W-:Y:S04]  /*aa70*/  STL.64 [R1+0x640], R14 ;  /* 0x0006400e01007387 */ /* 0x000fe80000100a00 */
[----:B------:R-:W-:Y:S04]  /*aa80*/  STL.64 [R1+0x548], R16 ;  /* 0x0005481001007387 */ /* 0x000fe80000100a00 */
[----:B------:R-:W-:Y:S04]  /*aa90*/  STL.64 [R1+0x5f0], R16 ;  /* 0x0005f01001007387 */ /* 0x000fe80000100a00 */
[----:B------:R-:W-:Y:S04]  /*aaa0*/  STL.64 [R1+0x558], R18 ;  /* 0x0005581201007387 */ /* 0x000fe80000100a00 */
[----:B------:R-:W-:Y:S04]  /*aab0*/  STL [R1+0x67c], R18 ;  /* 0x00067c1201007387 */ /* 0x000fe80000100800 */
[----:B------:R-:W-:Y:S04]  /*aac0*/  STL.64 [R1+0x560], R20 ;  /* 0x0005601401007387 */ /* 0x000fe80000100a00 */
[----:B------:R-:W-:Y:S04]  /*aad0*/  STL [R1+0x684], R20 ;  /* 0x0006841401007387 */ /* 0x000fe80000100800 */
[----:B------:R-:W-:Y:S04]  /*aae0*/  STL [R1+0x680], R21 ;  /* 0x0006801501007387 */ /* 0x000fe80000100800 */
[----:B------:R-:W-:Y:S04]  /*aaf0*/  STL.64 [R1+0x568], R22 ;  /* 0x0005681601007387 */ /* 0x000fe80000100a00 */
[----:B------:R0:W-:Y:S04]  /*ab00*/  STL.64 [R1+0x608], R22 ;  /* 0x0006081601007387 */ /* 0x0001e80000100a00 */
[----:B------:R-:W-:Y:S04]  /*ab10*/  STL.64 [R1+0x570], R24 ;  /* 0x0005701801007387 */ /* 0x000fe80000100a00 */
[----:B------:R-:W-:Y:S04]  /*ab20*/  STL.64 [R1+0x5f8], R24 ;  /* 0x0005f81801007387 */ /* 0x000fe80000100a00 */
[----:B------:R-:W-:Y:S04]  /*ab30*/  STL.64 [R1+0x578], R26 ;  /* 0x0005781a01007387 */ /* 0x000fe80000100a00 */
[----:B------:R-:W-:Y:S04]  /*ab40*/  STL.64 [R1+0x610], R26 ;  /* 0x0006101a01007387 */ /* 0x000fe80000100a00 */
[----:B------:R-:W-:Y:S01]  /*ab50*/  STL [R1+0x584], R28 ;  /* 0x0005841c01007387 */ /* 0x000fe20000100800 */
[----:B------:R-:W-:-:S03]  /*ab60*/  LEA R154, P5, R64, R162, 0x1 ;  /* 0x000000a2409a7211 */ /* 0x000fc600078a08ff */
[----:B------:R-:W-:Y:S01]  /*ab70*/  STL [R1+0x580], R29 ;  /* 0x0005801d01007387 */ /* 0x000fe20000100800 */
[----:B------:R-:W-:-:S03]  /*ab80*/  IMAD R48, R65, UR4, RZ ;  /* 0x0000000441307c24 */ /* 0x000fc6000f8e02ff */
[----:B------:R-:W-:Y:S04]  /*ab90*/  STL.64 [R1+0x618], R28 ;  /* 0x0006181c01007387 */ /* 0x000fe80000100a00 */
[----:B------:R-:W-:Y:S04]  /*aba0*/  STL.64 [R1+0x588], R30 ;  /* 0x0005881e01007387 */ /* 0x000fe80000100a00 */
[----:B------:R-:W-:Y:S01]  /*abb0*/  STL.64 [R1+0x620], R30 ;  /* 0x0006201e01007387 */ /* 0x000fe20000100a00 */
[----:B------:R-:W-:-:S03]  /*abc0*/  LEA.HI.X.SX32 R155, R64, R163, 0x1, P5 ;  /* 0x000000a3409b7211 */ /* 0x000fc600028f0eff */
[----:B---3--:R0:W3:Y:S01]  /*abd0*/  @P0 LDG.E.U16 R133, desc[UR20][R22.64] ;  /* 0x0000001416850981 */ /* 0x0080e2000c1e1500 */
[C---:B------:R-:W-:Y:S01]  /*abe0*/  SEL R80, R89.reuse, R60, !P3 ;  /* 0x0000003c59507207 */ /* 0x040fe20005800000 */
[----:B------:R-:W-:Y:S01]  /*abf0*/  IMAD.MOV.U32 R60, RZ, RZ, R130 ;  /* 0x000000ffff3c7224 */ /* 0x000fe200078e0082 */
[----:B------:R-:W-:Y:S01]  /*ac00*/  SEL R130, R89, R62, !P3 ;  /* 0x0000003e59827207 */ /* 0x000fe20005800000 */
[----:B------:R-:W-:Y:S01]  /*ac10*/  IMAD.MOV.U32 R62, RZ, RZ, R44 ;  /* 0x000000ffff3e7224 */ /* 0x000fe200078e002c */
[----:B------:R1:W3:Y:S04]  /*ac20*/  @P0 LDG.E.U16 R120, desc[UR20][R16.64] ;  /* 0x0000001410780981 */ /* 0x0002e8000c1e1500 */
[----:B------:R1:W3:Y:S01]  /*ac30*/  @P0 LDG.E.U16 R118, desc[UR20][R14.64] ;  /* 0x000000140e760981 */ /* 0x0002e2000c1e1500 */
[----:B0-----:R-:W-:Y:S01]  /*ac40*/  LEA R22, P5, R50, R162, 0x1 ;  /* 0x000000a232167211 */ /* 0x001fe200078a08ff */
[----:B------:R-:W-:-:S02]  /*ac50*/  IMAD R44, R76, UR4, RZ ;  /* 0x000000044c2c7c24 */ /* 0x000fc4000f8e02ff */
[----:B------:R-:W3:Y:S01]  /*ac60*/  @P0 LDG.E.U16 R134, desc[UR20][R24.64] ;  /* 0x0000001418860981 */ /* 0x000ee2000c1e1500 */
[-C--:B------:R-:W-:Y:S02]  /*ac70*/  LEA.HI.X.SX32 R23, R50, R163.reuse, 0x1, P5 ;  /* 0x000000a332177211 */ /* 0x080fe400028f0eff */
[CC--:B-1----:R-:W-:Y:S01]  /*ac80*/  LEA R16, P5, R47.reuse, R162.reuse, 0x1 ;  /* 0x000000a22f107211 */ /* 0x0c2fe200078a08ff */
[----:B------:R0:W3:Y:S03]  /*ac90*/  @P0 LDG.E.U16 R126, desc[UR20][R6.64] ;  /* 0x00000014067e0981 */ /* 0x0000e6000c1e1500 */
[-C--:B------:R-:W-:Y:S01]  /*aca0*/  LEA.HI.X.SX32 R17, R47, R163.reuse, 0x1, P5 ;  /* 0x000000a32f117211 */ /* 0x080fe200028f0eff */
[----:B------:R-:W3:Y:S01]  /*acb0*/  @P0 LDG.E.U16 R105, desc[UR20][R60.64] ;  /* 0x000000143c690981 */ /* 0x000ee2000c1e1500 */
[----:B------:R-:W-:Y:S02]  /*acc0*/  LEA R14, P5, R44, R162, 0x1 ;  /* 0x000000a22c0e7211 */ /* 0x000fe400078a08ff */
[----:B------:R-:W-:Y:S01]  /*acd0*/  SEL R81, R89, R56, !P3 ;  /* 0x0000003859517207 */ /* 0x000fe20005800000 */
[----:B------:R-:W-:Y:S01]  /*ace0*/  IMAD R65, R66, UR4, RZ ;  /* 0x0000000442417c24 */ /* 0x000fe2000f8e02ff */
[----:B------:R-:W-:Y:S01]  /*acf0*/  LEA.HI.X.SX32 R15, R44, R163, 0x1, P5 ;  /* 0x000000a32c0f7211 */ /* 0x000fe200028f0eff */
[----:B------:R-:W3:Y:S01]  /*ad00*/  @P0 LDG.E.U16 R99, desc[UR20][R54.64] ;  /* 0x0000001436630981 */ /* 0x000ee2000c1e1500 */
[----:B0-----:R-:W-:-:S03]  /*ad10*/  LEA R6, P5, R42, R162, 0x1 ;  /* 0x000000a22a067211 */ /* 0x001fc600078a08ff */
[----:B------:R0:W3:Y:S01]  /*ad20*/  @P0 LDG.E.U16 R111, desc[UR20][R62.64] ;  /* 0x000000143e6f0981 */ /* 0x0000e2000c1e1500 */
[-C--:B------:R-:W-:Y:S02]  /*ad30*/  LEA.HI.X.SX32 R7, R42, R163.reuse, 0x1, P5 ;  /* 0x000000a32a077211 */ /* 0x080fe400028f0eff */
[C---:B------:R-:W-:Y:S01]  /*ad40*/  LEA R42, P5, R43.reuse, R162, 0x1 ;  /* 0x000000a22b2a7211 */ /* 0x040fe200078a08ff */
[----:B------:R-:W3:Y:S03]  /*ad50*/  @P0 LDG.E.U16 R107, desc[UR20][R164.64] ;  /* 0x00000014a46b0981 */ /* 0x000ee6000c1e1500 */
[----:B------:R-:W-:Y:S01]  /*ad60*/  LEA.HI.X.SX32 R43, R43, R163, 0x1, P5 ;  /* 0x000000a32b2b7211 */ /* 0x000fe200028f0eff */
[----:B------:R-:W-:Y:S01]  /*ad70*/  IMAD.MOV.U32 R56, RZ, RZ, R84 ;  /* 0x000000ffff387224 */ /* 0x000fe200078e0054 */
[----:B------:R-:W3:Y:S04]  /*ad80*/  @P0 LDG.E.U16 R131, desc[UR20][R18.64] ;  /* 0x0000001412830981 */ /* 0x000ee8000c1e1500 */
[----:B------:R-:W3:Y:S01]  /*ad90*/  @P0 LDG.E.U16 R101, desc[UR20][R56.64] ;  /* 0x0000001438650981 */ /* 0x000ee2000c1e1500 */
[----:B0-----:R-:W-:-:S02]  /*ada0*/  IMAD R63, R68, UR4, RZ ;  /* 0x00000004443f7c24 */ /* 0x001fc4000f8e02ff */
[----:B------:R-:W-:Y:S01]  /*adb0*/  IMAD R75, R77, UR4, RZ ;  /* 0x000000044d4b7c24 */ /* 0x000fe2000f8e02ff */
[----:B------:R-:W3:Y:S01]  /*adc0*/  @P0 LDG.E.U16 R132, desc[UR20][R20.64] ;  /* 0x0000001414840981 */ /* 0x000ee2000c1e1500 */
[----:B------:R-:W-:Y:S02]  /*add0*/  IMAD R77, R78, UR4, RZ ;  /* 0x000000044e4d7c24 */ /* 0x000fe4000f8e02ff */
[----:B------:R-:W-:Y:S01]  /*ade0*/  IMAD R81, R81, UR4, RZ ;  /* 0x0000000451517c24 */ /* 0x000fe2000f8e02ff */
[----:B------:R-:W-:Y:S04]  /*adf0*/  STL [R1+0x5a0], R32 ;  /* 0x0005a02001007387 */ /* 0x000fe80000100800 */
[----:B------:R-:W-:Y:S04]  /*ae00*/  STL [R1+0x590], R33 ;  /* 0x0005902101007387 */ /* 0x000fe80000100800 */
[----:B------:R0:W-:Y:S01]  /*ae10*/  STL.64 [R1+0x628], R32 ;  /* 0x0006282001007387 */ /* 0x0001e20000100a00 */
[----:B------:R-:W-:-:S03]  /*ae20*/  IMAD R71, R71, UR4, RZ ;  /* 0x0000000447477c24 */ /* 0x000fc6000f8e02ff */
[----:B------:R-:W3:Y:S04]  /*ae30*/  @P0 LDG.E.U16 R129, desc[UR20][R12.64] ;  /* 0x000000140c810981 */ /* 0x000ee8000c1e1500 */
[----:B------:R-:W3:Y:S04]  /*ae40*/  @P0 LDG.E.U16 R128, desc[UR20][R10.64] ;  /* 0x000000140a800981 */ /* 0x000ee8000c1e1500 */
[----:B0-----:R-:W3:Y:S04]  /*ae50*/  LDL R32, [R1+0x288] ;  /* 0x0002880001207983 */ /* 0x001ee80000100800 */
[----:B------:R-:W3:Y:S04]  /*ae60*/  LDL R33, [R1+0x25c] ;  /* 0x00025c0001217983 */ /* 0x000ee80000100800 */
[----:B------:R-:W3:Y:S04]  /*ae70*/  @P0 LDG.E.U16 R127, desc[UR20][R8.64] ;  /* 0x00000014087f0981 */ /* 0x000ee8000c1e1500 */
[----:B--2---:R-:W2:Y:S04]  /*ae80*/  @P0 LDG.E.U16 R135, desc[UR20][R26.64] ;  /* 0x000000141a870981 */ /* 0x004ea8000c1e1500 */
[----:B----4-:R-:W4:Y:S04]  /*ae90*/  @P0 LDG.E.U16 R136, desc[UR20][R28.64] ;  /* 0x000000141c880981 */ /* 0x010f28000c1e1500 */
[----:B------:R0:W2:Y:S02]  /*aea0*/  @P0 LDG.E.U16 R157, desc[UR20][R30.64] ;  /* 0x000000141e9d0981 */ /* 0x0000a4000c1e1500 */
[----:B0-----:R-:W-:-:S04]  /*aeb0*/  LEA R30, P4, R52, R162, 0x1 ;  /* 0x000000a2341e7211 */ /* 0x001fc800078808ff */
[-C--:B------:R-:W-:Y:S02]  /*aec0*/  LEA.HI.X.SX32 R31, R52, R163.reuse, 0x1, P4 ;  /* 0x000000a3341f7211 */ /* 0x080fe400020f0eff */
[CC--:B------:R-:W-:Y:S01]  /*aed0*/  LEA R28, P4, R48.reuse, R162.reuse, 0x1 ;  /* 0x000000a2301c7211 */ /* 0x0c0fe200078808ff */
[----:B------:R-:W-:Y:S03]  /*aee0*/  STL.64 [R1+0x598], R34 ;  /* 0x0005982201007387 */ /* 0x000fe60000100a00 */
[----:B------:R-:W-:Y:S01]  /*aef0*/  LEA.HI.X.SX32 R29, R48, R163, 0x1, P4 ;  /* 0x000000a3301d7211 */ /* 0x000fe200020f0eff */
[----:B------:R-:W2:Y:S01]  /*af00*/  @P0 LDG.E.U16 R123, desc[UR20][R30.64] ;  /* 0x000000141e7b0981 */ /* 0x000ea2000c1e1500 */
[----:B------:R-:W-:-:S03]  /*af10*/  LEA R26, P4, R46, R162, 0x1 ;  /* 0x000000a22e1a7211 */ /* 0x000fc600078808ff */
[----:B------:R0:W-:Y:S01]  /*af20*/  STL.64 [R1+0x648], R34 ;  /* 0x0006482201007387 */ /* 0x0001e20000100a00 */
[-C--:B------:R-:W-:Y:S02]  /*af30*/  LEA.HI.X.SX32 R27, R46, R163.reuse, 0x1, P4 ;  /* 0x000000a32e1b7211 */ /* 0x080fe400020f0eff */
[CC--:B------:R-:W-:Y:S01]  /*af40*/  LEA R24, P4, R40.reuse, R162.reuse, 0x1 ;  /* 0x000000a228187211 */ /* 0x0c0fe200078808ff */
[----:B------:R-:W2:Y:S03]  /*af50*/  @P0 LDG.E.U16 R113, desc[UR20][R28.64] ;  /* 0x000000141c710981 */ /* 0x000ea6000c1e1500 */
[-C--:B------:R-:W-:Y:S01]  /*af60*/  LEA.HI.X.SX32 R25, R40, R163.reuse, 0x1, P4 ;  /* 0x000000a328197211 */ /* 0x080fe200020f0eff */
[----:B------:R-:W2:Y:S01]  /*af70*/  @P0 LDG.E.U16 R110, desc[UR20][R26.64] ;  /* 0x000000141a6e0981 */ /* 0x000ea2000c1e1500 */
[-C--:B------:R-:W-:Y:S02]  /*af80*/  LEA R40, P4, R41, R162.reuse, 0x1 ;  /* 0x000000a229287211 */ /* 0x080fe400078808ff */
[----:B------:R-:W-:Y:S01]  /*af90*/  LEA R46, P5, R49, R162, 0x1 ;  /* 0x000000a2312e7211 */ /* 0x000fe200078a08ff */
[----:B0-----:R-:W3:Y:S01]  /*afa0*/  LDL.64 R34, [R1+0xf0] ;  /* 0x0000f00001227983 */ /* 0x001ee20000100a00 */
[----:B------:R-:W-:-:S02]  /*afb0*/  LEA.HI.X.SX32 R41, R41, R163, 0x1, P4 ;  /* 0x000000a329297211 */ /* 0x000fc400020f0eff */
[CC--:B------:R-:W-:Y:S01]  /*afc0*/  LEA R44, P4, R45.reuse, R162.reuse, 0x1 ;  /* 0x000000a22d2c7211 */ /* 0x0c0fe200078808ff */
[----:B------:R-:W2:Y:S03]  /*afd0*/  @P0 LDG.E.U16 R140, desc[UR20][R24.64] ;  /* 0x00000014188c0981 */ /* 0x000ea6000c1e1500 */
[-C--:B------:R-:W-:Y:S02]  /*afe0*/  LEA.HI.X.SX32 R45, R45, R163.reuse, 0x1, P4 ;  /* 0x000000a32d2d7211 */ /* 0x080fe400020f0eff */
[-C--:B------:R-:W-:Y:S01]  /*aff0*/  LEA.HI.X.SX32 R47, R49, R163.reuse, 0x1, P5 ;  /* 0x000000a3312f7211 */ /* 0x080fe200028f0eff */
[----:B------:R-:W-:Y:S01]  /*b000*/  STL.64 [R1+0x5a8], R36 ;  /* 0x0005a82401007387 */ /* 0x000fe20000100a00 */
[-C--:B------:R-:W-:Y:S02]  /*b010*/  LEA R48, P4, R51, R162.reuse, 0x1 ;  /* 0x000000a233307211 */ /* 0x080fe400078808ff */
[----:B------:R-:W-:Y:S01]  /*b020*/  LEA R50, P5, R53, R162, 0x1 ;  /* 0x000000a235327211 */ /* 0x000fe200078a08ff */
[----:B------:R-:W2:Y:S01]  /*b030*/  @P0 LDG.E.U16 R0, desc[UR20][R40.64] ;  /* 0x0000001428000981 */ /* 0x000ea2000c1e1500 */
[----:B------:R-:W-:-:S02]  /*b040*/  LEA.HI.X.SX32 R49, R51, R163, 0x1, P4 ;  /* 0x000000a333317211 */ /* 0x000fc400020f0eff */
[-C--:B------:R-:W-:Y:S01]  /*b050*/  LEA R52, P4, R117, R162.reuse, 0x1 ;  /* 0x000000a275347211 */ /* 0x080fe200078808ff */
[----:B------:R-:W2:Y:S01]  /*b060*/  @P0 LDG.E.U16 R141, desc[UR20][R44.64] ;  /* 0x000000142c8d0981 */ /* 0x000ea2000c1e1500 */
[-C--:B------:R-:W-:Y:S02]  /*b070*/  LEA.HI.X.SX32 R51, R53, R163.reuse, 0x1, P5 ;  /* 0x000000a335337211 */ /* 0x080fe400028f0eff */
[-C--:B------:R-:W-:Y:S01]  /*b080*/  LEA.HI.X.SX32 R53, R117, R163.reuse, 0x1, P4 ;  /* 0x000000a375357211 */ /* 0x080fe200020f0eff */
[----:B------:R0:W-:Y:S01]  /*b090*/  STL [R1+0x68c], R36 ;  /* 0x00068c2401007387 */ /* 0x0001e20000100800 */
[-C--:B------:R-:W-:Y:S02]  /*b0a0*/  LEA R56, P4, R87, R162.reuse, 0x1 ;  /* 0x000000a257387211 */ /* 0x080fe400078808ff */
[----:B------:R-:W-:Y:S01]  /*b0b0*/  LEA R54, P5, R115, R162, 0x1 ;  /* 0x000000a273367211 */ /* 0x000fe200078a08ff */
[----:B------:R-:W2:Y:S01]  /*b0c0*/  @P0 LDG.E.U16 R3, desc[UR20][R48.64] ;  /* 0x0000001430030981 */ /* 0x000ea2000c1e1500 */
[----:B------:R-:W-:-:S02]  /*b0d0*/  LEA.HI.X.SX32 R57, R87, R163, 0x1, P4 ;  /* 0x000000a357397211 */ /* 0x000fc400020f0eff */
[CC--:B------:R-:W-:Y:S01]  /*b0e0*/  LEA R60, P4, R70.reuse, R162.reuse, 0x1 ;  /* 0x000000a2463c7211 */ /* 0x0c0fe200078808ff */
[----:B------:R-:W2:Y:S03]  /*b0f0*/  @P0 LDG.E.U16 R156, desc[UR20][R50.64] ;  /* 0x00000014329c0981 */ /* 0x000ea6000c1e1500 */
[-C--:B------:R-:W-:Y:S01]  /*b100*/  LEA.HI.X.SX32 R61, R70, R163.reuse, 0x1, P4 ;  /* 0x000000a3463d7211 */ /* 0x080fe200020f0eff */
[----:B0-----:R-:W2:Y:S01]  /*b110*/  LDL R36, [R1+0x28c] ;  /* 0x00028c0001247983 */ /* 0x001ea20000100800 */
[----:B------:R-:W-:Y:S02]  /*b120*/  LEA R64, P4, R65, R162, 0x1 ;  /* 0x000000a241407211 */ /* 0x000fe400078808ff */
[-C--:B------:R-:W-:Y:S02]  /*b130*/  LEA.HI.X.SX32 R55, R115, R163.reuse, 0x1, P5 ;  /* 0x000000a373377211 */ /* 0x080fe400028f0eff */
[----:B------:R-:W-:-:S02]  /*b140*/  LEA.HI.X.SX32 R65, R65, R163, 0x1, P4 ;  /* 0x000000a341417211 */ /* 0x000fc400020f0eff */
[CC--:B------:R-:W-:Y:S02]  /*b150*/  LEA R58, P5, R72.reuse, R162.reuse, 0x1 ;  /* 0x000000a2483a7211 */ /* 0x0c0fe400078a08ff */
[CC--:B------:R-:W-:Y:S02]  /*b160*/  LEA R68, P4, R69.reuse, R162.reuse, 0x1 ;  /* 0x000000a245447211 */ /* 0x0c0fe400078808ff */
[-C--:B------:R-:W-:Y:S02]  /*b170*/  LEA.HI.X.SX32 R59, R72, R163.reuse, 0x1, P5 ;  /* 0x000000a3483b7211 */ /* 0x080fe400028f0eff */
[----:B------:R-:W-:Y:S02]  /*b180*/  LEA.HI.X.SX32 R69, R69, R163, 0x1, P4 ;  /* 0x000000a345457211 */ /* 0x000fe400020f0eff */
[----:B------:R-:W-:-:S04]  /*b190*/  LEA R72, P4, R73, R162, 0x1 ;  /* 0x000000a249487211 */ /* 0x000fc800078808ff */
[----:B------:R-:W-:Y:S02]  /*b1a0*/  LEA.HI.X.SX32 R73, R73, R163, 0x1, P4 ;  /* 0x000000a349497211 */ /* 0x000fe400020f0eff */
[----:B------:R-:W-:Y:S01]  /*b1b0*/  LEA R76, P4, R77, R162, 0x1 ;  /* 0x000000a24d4c7211 */ /* 0x000fe200078808ff */
[----:B------:R-:W-:-:S03]  /*b1c0*/  IMAD R87, R80, UR4, RZ ;  /* 0x0000000450577c24 */ /* 0x000fc6000f8e02ff */
[----:B------:R-:W-:Y:S02]  /*b1d0*/  LEA.HI.X.SX32 R77, R77, R163, 0x1, P4 ;  /* 0x000000a34d4d7211 */ /* 0x000fe400020f0eff */
[----:B------:R-:W-:-:S04]  /*b1e0*/  LEA R80, P4, R81, R162, 0x1 ;  /* 0x000000a251507211 */ /* 0x000fc800078808ff */
[----:B------:R-:W-:-:S05]  /*b1f0*/  LEA.HI.X.SX32 R81, R81, R163, 0x1, P4 ;  /* 0x000000a351517211 */ /* 0x000fca00020f0eff */
[----:B------:R-:W4:Y:S01]  /*b200*/  @P0 LDG.E.U16 R145, desc[UR20][R80.64] ;  /* 0x0000001450910981 */ /* 0x000f22000c1e1500 */
[----:B------:R-:W-:-:S03]  /*b210*/  LEA R84, P4, R85, R162, 0x1 ;  /* 0x000000a255547211 */ /* 0x000fc600078808ff */
[----:B------:R-:W-:Y:S01]  /*b220*/  STL [R1+0x688], R37 ;  /* 0x0006882501007387 */ /* 0x000fe20000100800 */
[----:B------:R-:W-:-:S03]  /*b230*/  LEA.HI.X.SX32 R85, R85, R163, 0x1, P4 ;  /* 0x000000a355557211 */ /* 0x000fc600020f0eff */
[----:B------:R-:W-:Y:S04]  /*b240*/  STL.64 [R1+0x5b0], R38 ;  /* 0x0005b02601007387 */ /* 0x000fe80000100a00 */
[----:B------:R-:W-:Y:S04]  /*b250*/  STL [R1+0x694], R38 ;  /* 0x0006942601007387 */ /* 0x000fe80000100800 */
[----:B------:R-:W-:Y:S04]  /*b260*/  STL [R1+0x690], R39 ;  /* 0x0006902701007387 */ /* 0x000fe80000100800 */
[----:B------:R-:W-:Y:S04]  /*b270*/  STL.64 [R1+0x88], R154 ;  /* 0x0000889a01007387 */ /* 0x000fe80000100a00 */
[----:B------:R-:W-:Y:S04]  /*b280*/  STL.64 [R1+0x70], R30 ;  /* 0x0000701e01007387 */ /* 0x000fe80000100a00 */
[----:B------:R-:W-:Y:S04]  /*b290*/  STL.64 [R1+0x68], R22 ;  /* 0x0000681601007387 */ /* 0x000fe80000100a00 */
[----:B------:R-:W4:Y:S04]  /*b2a0*/  @P0 LDG.E.U16 R104, desc[UR20][R84.64] ;  /* 0x0000001454680981 */ /* 0x000f28000c1e1500 */
[----:B------:R-:W-:Y:S04]  /*b2b0*/  STL.64 [R1+0x50], R28 ;  /* 0x0000501c01007387 */ /* 0x000fe80000100a00 */
[----:B------:R-:W-:Y:S04]  /*b2c0*/  STL.64 [R1+0x48], R16 ;  /* 0x0000481001007387 */ /* 0x000fe80000100a00 */
[----:B------:R-:W-:Y:S04]  /*b2d0*/  STL.64 [R1+0x30], R26 ;  /* 0x0000301a01007387 */ /* 0x000fe80000100a00 */
[----:B------:R-:W-:Y:S04]  /*b2e0*/  STL.64 [R1+0x28], R14 ;  /* 0x0000280e01007387 */ /* 0x000fe80000100a00 */
[----:B------:R-:W-:Y:S04]  /*b2f0*/  STL.64 [R1+0x10], R24 ;  /* 0x0000101801007387 */ /* 0x000fe80000100a00 */
[----:B------:R-:W-:Y:S04]  /*b300*/  STL.64 [R1+0x8], R6 ;  /* 0x0000080601007387 */ /* 0x000fe80000100a00 */
[----:B------:R-:W4:Y:S04]  /*b310*/  LDL R115, [R1+0x294] ;  /* 0x0002940001737983 */ /* 0x000f280000100800 */
[----:B------:R-:W4:Y:S04]  /*b320*/  LDL R117, [R1+0x290] ;  /* 0x0002900001757983 */ /* 0x000f280000100800 */
[----:B---3--:R-:W3:Y:S04]  /*b330*/  @P0 LDG.E.U16 R32, desc[UR20][R34.64] ;  /* 0x0000001422200981 */ /* 0x008ee8000c1e1500 */
[----:B--2---:R-:W2:Y:S04]  /*b340*/  @P0 LDG.E.U16 R36, desc[UR20][R148.64] ;  /* 0x0000001494240981 */ /* 0x004ea8000c1e1500 */
[----:B----4-:R0:W-:Y:S04]  /*b350*/  @P0 STL [R1+0x284], R145 ;  /* 0x0002849101000387 */ /* 0x0101e80000100800 */
[----:B0-----:R-:W4:Y:S04]  /*b360*/  LDL.LU R145, [R1+0x7fc] ;  /* 0x0007fc0001917983 */ /* 0x001f280000300800 */
[----:B------:R-:W-:Y:S04]  /*b370*/  STL.64 [R1+0x5b8], R80 ;  /* 0x0005b85001007387 */ /* 0x000fe80000100a00 */
[----:B------:R-:W-:Y:S04]  /*b380*/  STL [R1+0x69c], R80 ;  /* 0x00069c5001007387 */ /* 0x000fe80000100800 */
[----:B------:R-:W-:Y:S04]  /*b390*/  STL [R1+0x698], R81 ;  /* 0x0006985101007387 */ /* 0x000fe80000100800 */
[----:B------:R0:W-:Y:S04]  /*b3a0*/  @P0 STL [R1+0x260], R104 ;  /* 0x0002606801000387 */ /* 0x0001e80000100800 */
[----:B0-----:R-:W2:Y:S04]  /*b3b0*/  LDL.LU R104, [R1+0x7f8] ;  /* 0x0007f80001687983 */ /* 0x001ea80000300800 */
[----:B------:R-:W-:Y:S04]  /*b3c0*/  STL.64 [R1+0x5c0], R84 ;  /* 0x0005c05401007387 */ /* 0x000fe80000100a00 */
[----:B------:R-:W-:Y:S04]  /*b3d0*/  STL [R1+0x6a4], R84 ;  /* 0x0006a45401007387 */ /* 0x000fe80000100800 */
[----:B------:R-:W-:Y:S04]  /*b3e0*/  STL [R1+0x6a0], R85 ;  /* 0x0006a05501007387 */ /* 0x000fe80000100800 */
[----:B------:R-:W2:Y:S04]  /*b3f0*/  LDL.LU.64 R164, [R1+0x7f0] ;  /* 0x0007f00001a47983 */ /* 0x000ea80000300a00 */
[----:B------:R0:W-:Y:S04]  /*b400*/  @P0 STL [R1+0x298], R107 ;  /* 0x0002986b01000387 */ /* 0x0001e80000100800 */
[----:B------:R-:W2:Y:S04]  /*b410*/  @P0 LDG.E.U16 R115, desc[UR20][R146.64] ;  /* 0x0000001492730981 */ /* 0x000ea8000c1e1500 */
[----:B------:R-:W2:Y:S04]  /*b420*/  @P0 LDG.E.U16 R117, desc[UR20][R150.64] ;  /* 0x0000001496750981 */ /* 0x000ea8000c1e1500 */
[----:B0-----:R-:W2:Y:S04]  /*b430*/  LDL.LU R107, [R1+0x7e8] ;  /* 0x0007e800016b7983 */ /* 0x001ea80000300800 */
[----:B------:R-:W2:Y:S04]  /*b440*/  LDL.LU.64 R146, [R1+0x7e0] ;  /* 0x0007e00001927983 */ /* 0x000ea80000300a00 */
[----:B------:R-:W3:Y:S04]  /*b450*/  LDL.LU.64 R150, [R1+0x7d8] ;  /* 0x0007d80001967983 */ /* 0x000ee80000300a00 */
[----:B------:R-:W3:Y:S04]  /*b460*/  LDL.LU.64 R148, [R1+0x7d0] ;  /* 0x0007d00001947983 */ /* 0x000ee80000300a00 */
[----:B----4-:R-:W4:Y:S04]  /*b470*/  @P0 LDG.E.U16 R109, desc[UR20][R144.64] ;  /* 0x00000014906d0981 */ /* 0x010f28000c1e1500 */
[----:B--2---:R-:W2:Y:S04]  /*b480*/  @P0 LDG.E.U16 R33, desc[UR20][R146.64] ;  /* 0x0000001492210981 */ /* 0x004ea8000c1e1500 */
[----:B------:R-:W2:Y:S04]  /*b490*/  LDL.LU.64 R146, [R1+0x7c8] ;  /* 0x0007c80001927983 */ /* 0x000ea80000300a00 */
[----:B------:R-:W2:Y:S01]  /*b4a0*/  LDL.LU.64 R144, [R1+0x7c0] ;  /* 0x0007c00001907983 */ /* 0x000ea20000300a00 */
[----:B------:R-:W-:-:S04]  /*b4b0*/  LEA R62, P5, R63, R162, 0x1 ;  /* 0x000000a23f3e7211 */ /* 0x000fc800078a08ff */
[-C--:B------:R-:W-:Y:S02]  /*b4c0*/  LEA.HI.X.SX32 R63, R63, R163.reuse, 0x1, P5 ;  /* 0x000000a33f3f7211 */ /* 0x080fe400028f0eff */
[C---:B------:R-:W-:Y:S02]  /*b4d0*/  LEA R66, P5, R67.reuse, R162, 0x1 ;  /* 0x000000a243427211 */ /* 0x040fe400078a08ff */
[----:B------:R-:W-:Y:S02]  /*b4e0*/  PRMT R19, RZ, 0x7610, R19 ;  /* 0x00007610ff137816 */ /* 0x000fe40000000013 */
[----:B------:R-:W-:-:S04]  /*b4f0*/  LEA.HI.X.SX32 R67, R67, R163, 0x1, P5 ;  /* 0x000000a343437211 */ /* 0x000fc800028f0eff */
[----:B------:R-:W2:Y:S04]  /*b500*/  @P0 LDG.E.U16 R19, desc[UR20][R52.64] ;  /* 0x0000001434130981 */ /* 0x000ea8000c1e1500 */
[----:B----4-:R0:W-:Y:S04]  /*b510*/  STL [R1+0x250], R109 ;  /* 0x0002506d01007387 */ /* 0x0101e80000100800 */
[----:B0-----:R-:W4:Y:S04]  /*b520*/  LDL.LU R109, [R1+0x7b8] ;  /* 0x0007b800016d7983 */ /* 0x001f280000300800 */
[----:B------:R-:W4:Y:S04]  /*b530*/  LDL.LU.64 R142, [R1+0x7b0] ;  /* 0x0007b000018e7983 */ /* 0x000f280000300a00 */
[----:B------:R0:W-:Y:S04]  /*b540*/  STL [R1+0x24c], R122 ;  /* 0x00024c7a01007387 */ /* 0x0001e80000100800 */
[----:B0-----:R-:W4:Y:S04]  /*b550*/  LDL.LU R122, [R1+0x7ac] ;  /* 0x0007ac00017a7983 */ /* 0x001f280000300800 */
        /* <DEDUP_REMOVED lines=8> */
[----:B------:R-:W-:Y:S04]  /*b5e0*/  STL [R1+0x6dc], R0 ;  /* 0x0006dc0001007387 */ /* 0x000fe80000100800 */
[----:B------:R-:W-:Y:S04]  /*b5f0*/  STL.64 [R1+0x5c8], R40 ;  /* 0x0005c82801007387 */ /* 0x000fe80000100a00 */
[----:B------:R-:W-:Y:S04]  /*b600*/  STL [R1+0x6a8], R41 ;  /* 0x0006a82901007387 */ /* 0x000fe80000100800 */
[----:B------:R-:W-:Y:S04]  /*b610*/  @P0 STL [R1+0x294], R115 ;  /* 0x0002947301000387 */ /* 0x000fe80000100800 */
[----:B------:R0:W-:Y:S04]  /*b620*/  STL [R1+0x238], R141 ;  /* 0x0002388d01007387 */ /* 0x0001e80000100800 */
[----:B------:R-:W-:Y:S04]  /*b630*/  @P0 STL [R1+0x290], R117 ;  /* 0x0002907501000387 */ /* 0x000fe80000100800 */
[----:B0-----:R-:W4:Y:S04]  /*b640*/  LDL.LU R141, [R1+0x798] ;  /* 0x00079800018d7983 */ /* 0x001f280000300800 */
[----:B------:R-:W-:Y:S04]  /*b650*/  STL.64 [R1+0x5d0], R44 ;  /* 0x0005d02c01007387 */ /* 0x000fe80000100a00 */
[----:B------:R-:W-:Y:S04]  /*b660*/  @P0 STL [R1+0x28c], R36 ;  /* 0x00028c2401000387 */ /* 0x000fe80000100800 */
[----:B------:R-:W-:Y:S04]  /*b670*/  STL [R1+0x6b0], R44 ;  /* 0x0006b02c01007387 */ /* 0x000fe80000100800 */
[----:B---3--:R-:W-:Y:S04]  /*b680*/  @P0 STL [R1+0x288], R32 ;  /* 0x0002882001000387 */ /* 0x008fe80000100800 */
[----:B------:R-:W-:Y:S04]  /*b690*/  STL [R1+0x6ac], R45 ;  /* 0x0006ac2d01007387 */ /* 0x000fe80000100800 */
[----:B--2---:R-:W-:Y:S04]  /*b6a0*/  @P0 STL [R1+0x25c], R33 ;  /* 0x00025c2101000387 */ /* 0x004fe80000100800 */
[----:B------:R0:W-:Y:S04]  /*b6b0*/  STL [R1+0x234], R3 ;  /* 0x0002340301007387 */ /* 0x0001e80000100800 */
[----:B0-----:R-:W2:Y:S04]  /*b6c0*/  LDL.LU R3, [R1+0x794] ;  /* 0x0007940001037983 */ /* 0x001ea80000300800 */
[----:B------:R-:W-:Y:S04]  /*b6d0*/  STL.64 [R1+0x5d8], R48 ;  /* 0x0005d83001007387 */ /* 0x000fe80000100a00 */
[----:B------:R-:W-:Y:S04]  /*b6e0*/  STL [R1+0x6b8], R48 ;  /* 0x0006b83001007387 */ /* 0x000fe80000100800 */
[----:B------:R-:W-:Y:S04]  /*b6f0*/  STL [R1+0x6b4], R49 ;  /* 0x0006b43101007387 */ /* 0x000fe80000100800 */
[----:B------:R0:W-:Y:S04]  /*b700*/  STL [R1+0x230], R156 ;  /* 0x0002309c01007387 */ /* 0x0001e80000100800 */
[----:B0-----:R-:W3:Y:S04]  /*b710*/  LDL.LU R156, [R1+0x790] ;  /* 0x00079000019c7983 */ /* 0x001ee80000300800 */
[----:B------:R0:W-:Y:S04]  /*b720*/  STL [R1+0x6bc], R50 ;  /* 0x0006bc3201007387 */ /* 0x0001e80000100800 */
[----:B------:R-:W-:Y:S04]  /*b730*/  STL [R1+0x5e8], R51 ;  /* 0x0005e83301007387 */ /* 0x000fe80000100800 */
[----:B------:R1:W-:Y:S01]  /*b740*/  STL [R1+0x6c0], R51 ;  /* 0x0006c03301007387 */ /* 0x0003e20000100800 */
[----:B0-----:R-:W-:-:S02]  /*b750*/  PRMT R50, RZ, 0x7610, R50 ;  /* 0x00007610ff327816 */ /* 0x001fc40000000032 */
[----:B------:R-:W-:Y:S02]  /*b760*/  PRMT R48, RZ, 0x7610, R48 ;  /* 0x00007610ff307816 */ /* 0x000fe40000000030 */
[----:B------:R-:W-:Y:S02]  /*b770*/  PRMT R49, RZ, 0x7610, R49 ;  /* 0x00007610ff317816 */ /* 0x000fe40000000031 */
[----:B------:R-:W2:Y:S01]  /*b780*/  @P0 LDG.E.U16 R50, desc[UR20][R58.64] ;  /* 0x000000143a320981 */ /* 0x000ea2000c1e1500 */
[----:B-1----:R-:W-:-:S03]  /*b790*/  PRMT R51, RZ, 0x7610, R51 ;  /* 0x00007610ff337816 */ /* 0x002fc60000000033 */
[----:B------:R-:W2:Y:S04]  /*b7a0*/  @P0 LDG.E.U16 R48, desc[UR20][R60.64] ;  /* 0x000000143c300981 */ /* 0x000ea8000c1e1500 */
[----:B------:R-:W2:Y:S01]  /*b7b0*/  @P0 LDG.E.U16 R51, desc[UR20][R56.64] ;  /* 0x0000001438330981 */ /* 0x000ea2000c1e1500 */
[----:B------:R-:W-:Y:S02]  /*b7c0*/  PRMT R44, RZ, 0x7610, R44 ;  /* 0x00007610ff2c7816 */ /* 0x000fe4000000002c */
[----:B------:R-:W-:Y:S01]  /*b7d0*/  PRMT R45, RZ, 0x7610, R45 ;  /* 0x00007610ff2d7816 */ /* 0x000fe2000000002d */
[----:B------:R-:W3:Y:S01]  /*b7e0*/  @P0 LDG.E.U16 R49, desc[UR20][R62.64] ;  /* 0x000000143e310981 */ /* 0x000ee2000c1e1500 */
[----:B------:R-:W-:-:S03]  /*b7f0*/  PRMT R0, RZ, 0x7610, R0 ;  /* 0x00007610ff007816 */ /* 0x000fc60000000000 */
[----:B------:R-:W3:Y:S01]  /*b800*/  @P0 LDG.E.U16 R44, desc[UR20][R64.64] ;  /* 0x00000014402c0981 */ /* 0x000ee2000c1e1500 */
[----:B------:R-:W-:-:S03]  /*b810*/  PRMT R41, RZ, 0x7610, R41 ;  /* 0x00007610ff297816 */ /* 0x000fc60000000029 */
[----:B------:R-:W3:Y:S04]  /*b820*/  @P0 LDG.E.U16 R45, desc[UR20][R66.64] ;  /* 0x00000014422d0981 */ /* 0x000ee8000c1e1500 */
[----:B------:R-:W3:Y:S04]  /*b830*/  @P0 LDG.E.U16 R0, desc[UR20][R54.64] ;  /* 0x0000001436000981 */ /* 0x000ee8000c1e1500 */
[----:B------:R-:W3:Y:S04]  /*b840*/  @P0 LDG.E.U16 R41, desc[UR20][R68.64] ;  /* 0x0000001444290981 */ /* 0x000ee8000c1e1500 */
[----:B------:R-:W-:Y:S04]  /*b850*/  STL.64 [R1+0x630], R52 ;  /* 0x0006303401007387 */ /* 0x000fe80000100a00 */
[----:B------:R-:W-:Y:S01]  /*b860*/  STL.64 [R1+0x638], R54 ;  /* 0x0006383601007387 */ /* 0x000fe20000100a00 */
[----:B------:R-:W-:-:S02]  /*b870*/  LEA R70, P5, R71, R162, 0x1 ;  /* 0x000000a247467211 */ /* 0x000fc400078a08ff */
[----:B------:R-:W-:Y:S02]  /*b880*/  PRMT R20, RZ, 0x7610, R20 ;  /* 0x00007610ff147816 */ /* 0x000fe40000000014 */
[----:B------:R-:W-:Y:S02]  /*b890*/  LEA.HI.X.SX32 R71, R71, R163, 0x1, P5 ;  /* 0x000000a347477211 */ /* 0x000fe400028f0eff */
[----:B------:R-:W-:Y:S02]  /*b8a0*/  PRMT R21, RZ, 0x7610, R21 ;  /* 0x00007610ff157816 */ /* 0x000fe40000000015 */
[----:B------:R-:W-:Y:S02]  /*b8b0*/  PRMT R18, RZ, 0x7610, R18 ;  /* 0x00007610ff127816 */ /* 0x000fe40000000012 */
[----:B------:R-:W-:Y:S02]  /*b8c0*/  PRMT R12, RZ, 0x7610, R12 ;  /* 0x00007610ff0c7816 */ /* 0x000fe4000000000c */
[----:B------:R-:W-:Y:S01]  /*b8d0*/  PRMT R13, RZ, 0x7610, R13 ;  /* 0x00007610ff0d7816 */ /* 0x000fe2000000000d */
[----:B------:R-:W3:Y:S01]  /*b8e0*/  @P0 LDG.E.U16 R21, desc[UR20][R144.64] ;  /* 0x0000001490150981 */ /* 0x000ee2000c1e1500 */
[----:B------:R-:W-:-:S02]  /*b8f0*/  PRMT R10, RZ, 0x7610, R10 ;  /* 0x00007610ff0a7816 */ /* 0x000fc4000000000a */
[----:B------:R-:W-:Y:S01]  /*b900*/  PRMT R11, RZ, 0x7610, R11 ;  /* 0x00007610ff0b7816 */ /* 0x000fe2000000000b */
[----:B------:R-:W3:Y:S01]  /*b910*/  @P0 LDG.E.U16 R18, desc[UR20][R146.64] ;  /* 0x0000001492120981 */ /* 0x000ee2000c1e1500 */
[----:B------:R-:W-:-:S03]  /*b920*/  PRMT R8, RZ, 0x7610, R8 ;  /* 0x00007610ff087816 */ /* 0x000fc60000000008 */
[----:B------:R-:W3:Y:S04]  /*b930*/  @P0 LDG.E.U16 R12, desc[UR20][R148.64] ;  /* 0x00000014940c0981 */ /* 0x000ee8000c1e1500 */
[----:B------:R-:W3:Y:S04]  /*b940*/  @P0 LDG.E.U16 R13, desc[UR20][R150.64] ;  /* 0x00000014960d0981 */ /* 0x000ee8000c1e1500 */
[----:B------:R-:W3:Y:S04]  /*b950*/  @P0 LDG.E.U16 R10, desc[UR20][R164.64] ;  /* 0x00000014a40a0981 */ /* 0x000ee8000c1e1500 */
[----:B------:R-:W3:Y:S01]  /*b960*/  @P0 LDG.E.U16 R11, desc[UR20][R152.64] ;  /* 0x00000014980b0981 */ /* 0x000ee2000c1e1500 */
[----:B------:R-:W-:-:S03]  /*b970*/  PRMT R9, RZ, 0x7610, R9 ;  /* 0x00007610ff097816 */ /* 0x000fc60000000009 */
[----:B------:R0:W3:Y:S01]  /*b980*/  @P0 LDG.E.U16 R8, desc[UR20][R154.64] ;  /* 0x000000149a080981 */ /* 0x0000e2000c1e1500 */
[----:B------:R-:W-:-:S03]  /*b990*/  PRMT R4, RZ, 0x7610, R4 ;  /* 0x00007610ff047816 */ /* 0x000fc60000000004 */
[----:B------:R-:W3:Y:S01]  /*b9a0*/  @P0 LDG.E.U16 R9, desc[UR20][R22.64] ;  /* 0x0000001416090981 */ /* 0x000ee2000c1e1500 */
[----:B------:R-:W-:Y:S02]  /*b9b0*/  PRMT R5, RZ, 0x7610, R5 ;  /* 0x00007610ff057816 */ /* 0x000fe40000000005 */
[----:B------:R-:W-:Y:S01]  /*b9c0*/  PRMT R2, RZ, 0x7610, R2 ;  /* 0x00007610ff027816 */ /* 0x000fe20000000002 */
[----:B------:R-:W3:Y:S04]  /*b9d0*/  @P0 LDG.E.U16 R4, desc[UR20][R16.64] ;  /* 0x0000001410040981 */ /* 0x000ee8000c1e1500 */
[----:B------:R-:W3:Y:S04]  /*b9e0*/  @P0 LDG.E.U16 R5, desc[UR20][R14.64] ;  /* 0x000000140e050981 */ /* 0x000ee8000c1e1500 */
[----:B------:R-:W3:Y:S04]  /*b9f0*/  @P0 LDG.E.U16 R2, desc[UR20][R6.64] ;  /* 0x0000001406020981 */ /* 0x000ee8000c1e1500 */
[----:B----4-:R1:W4:Y:S04]  /*ba00*/  @P0 LDG.E.U16 R20, desc[UR20][R142.64] ;  /* 0x000000148e140981 */ /* 0x010328000c1e1500 */
[----:B--2---:R-:W-:Y:S04]  /*ba10*/  STL [R1+0x6cc], R51 ;  /* 0x0006cc3301007387 */ /* 0x004fe80000100800 */
[----:B------:R-:W-:Y:S04]  /*ba20*/  STL [R1+0x6c8], R56 ;  /* 0x0006c83801007387 */ /* 0x000fe80000100800 */
[----:B------:R-:W-:Y:S04]  /*ba30*/  STL [R1+0x6c4], R57 ;  /* 0x0006c43901007387 */ /* 0x000fe80000100800 */
[----:B------:R-:W-:Y:S04]  /*ba40*/  STL [R1+0x6e0], R50 ;  /* 0x0006e03201007387 */ /* 0x000fe80000100800 */
[----:B------:R-:W-:Y:S04]  /*ba50*/  STL [R1+0x6d4], R58 ;  /* 0x0006d43a01007387 */ /* 0x000fe80000100800 */
[----:B------:R-:W-:Y:S04]  /*ba60*/  STL [R1+0x6d0], R59 ;  /* 0x0006d03b01007387 */ /* 0x000fe80000100800 */
[----:B------:R-:W-:Y:S04]  /*ba70*/  STL [R1+0x6ec], R48 ;  /* 0x0006ec3001007387 */ /* 0x000fe80000100800 */
[----:B------:R-:W-:Y:S04]  /*ba80*/  STL [R1+0x6e8], R60 ;  /* 0x0006e83c01007387 */ /* 0x000fe80000100800 */
[----:B------:R-:W-:Y:S04]  /*ba90*/  STL [R1+0x6e4], R61 ;  /* 0x0006e43d01007387 */ /* 0x000fe80000100800 */
[----:B---3--:R-:W-:Y:S04]  /*baa0*/  STL [R1+0x6f8], R49 ;  /* 0x0006f83101007387 */ /* 0x008fe80000100800 */
[----:B------:R-:W-:Y:S04]  /*bab0*/  STL [R1+0x6f4], R62 ;  /* 0x0006f43e01007387 */ /* 0x000fe80000100800 */
[----:B------:R-:W-:Y:S04]  /*bac0*/  STL [R1+0x6f0], R63 ;  /* 0x0006f03f01007387 */ /* 0x000fe80000100800 */
[----:B------:R-:W-:Y:S04]  /*bad0*/  STL [R1+0x704], R44 ;  /* 0x0007042c01007387 */ /* 0x000fe80000100800 */
[----:B------:R-:W-:Y:S04]  /*bae0*/  STL [R1+0x700], R64 ;  /* 0x0007004001007387 */ /* 0x000fe80000100800 */
[----:B------:R-:W-:Y:S04]  /*baf0*/  STL [R1+0x6fc], R65 ;  /* 0x0006fc4101007387 */ /* 0x000fe80000100800 */
[----:B------:R2:W-:Y:S04]  /*bb00*/  STL [R1+0x1dc], R19 ;  /* 0x0001dc1301007387 */ /* 0x0005e80000100800 */
        /* <DEDUP_REMOVED lines=8> */
[----:B------:R-:W1:Y:S04]  /*bb90*/  LDL.LU.64 R142, [R1+0x788] ;  /* 0x00078800018e7983 */ /* 0x000e680000300a00 */
[----:B------:R-:W3:Y:S04]  /*bba0*/  LDL.LU.64 R144, [R1+0x780] ;  /* 0x0007800001907983 */ /* 0x000ee80000300a00 */
[----:B------:R-:W3:Y:S04]  /*bbb0*/  LDL.LU.64 R146, [R1+0x778] ;  /* 0x0007780001927983 */ /* 0x000ee80000300a00 */
[----:B------:R-:W3:Y:S04]  /*bbc0*/  LDL.LU.64 R148, [R1+0x770] ;  /* 0x0007700001947983 */ /* 0x000ee80000300a00 */
[----:B------:R-:W3:Y:S04]  /*bbd0*/  LDL.LU.64 R150, [R1+0x768] ;  /* 0x0007680001967983 */ /* 0x000ee80000300a00 */
[----:B------:R-:W3:Y:S04]  /*bbe0*/  LDL.LU.64 R164, [R1+0x760] ;  /* 0x0007600001a47983 */ /* 0x000ee80000300a00 */
[----:B------:R-:W3:Y:S04]  /*bbf0*/  LDL.LU.64 R152, [R1+0x758] ;  /* 0x0007580001987983 */ /* 0x000ee80000300a00 */
[----:B------:R-:W0:Y:S04]  /*bc00*/  LDL.LU.64 R154, [R1+0x750] ;  /* 0x00075000019a7983 */ /* 0x000e280000300a00 */
[----:B------:R-:W3:Y:S04]  /*bc10*/  LDL.LU R30, [R1+0x2c8] ;  /* 0x0002c800011e7983 */ /* 0x000ee80000300800 */
[----:B------:R-:W4:Y:S04]  /*bc20*/  LDL.LU R31, [R1+0x160] ;  /* 0x00016000011f7983 */ /* 0x000f280000300800 */
[----:B------:R-:W4:Y:S04]  /*bc30*/  LDL.LU R28, [R1+0x2cc] ;  /* 0x0002cc00011c7983 */ /* 0x000f280000300800 */
[----:B------:R-:W4:Y:S04]  /*bc40*/  LDL.LU R29, [R1+0x2c4] ;  /* 0x0002c400011d7983 */ /* 0x000f280000300800 */
[----:B------:R-:W4:Y:S04]  /*bc50*/  LDL.LU R26, [R1+0x2c0] ;  /* 0x0002c000011a7983 */ /* 0x000f280000300800 */
[----:B------:R-:W4:Y:S04]  /*bc60*/  LDL.LU R27, [R1+0x2bc] ;  /* 0x0002bc00011b7983 */ /* 0x000f280000300800 */
[----:B------:R-:W4:Y:S04]  /*bc70*/  LDL.LU R24, [R1+0x2b8] ;  /* 0x0002b80001187983 */ /* 0x000f280000300800 */
[----:B------:R-:W4:Y:S04]  /*bc80*/  LDL.LU R25, [R1+0x2b4] ;  /* 0x0002b40001197983 */ /* 0x000f280000300800 */
[----:B------:R-:W4:Y:S04]  /*bc90*/  LDL.LU R22, [R1+0x2b0] ;  /* 0x0002b00001167983 */ /* 0x000f280000300800 */
[----:B--2---:R-:W2:Y:S04]  /*bca0*/  LDL.LU R19, [R1+0x144] ;  /* 0x0001440001137983 */ /* 0x004ea80000300800 */
[----:B------:R-:W2:Y:S04]  /*bcb0*/  LDL.LU R23, [R1+0x2ac] ;  /* 0x0002ac0001177983 */ /* 0x000ea80000300800 */
[----:B------:R-:W2:Y:S04]  /*bcc0*/  LDL.LU R16, [R1+0x2a8] ;  /* 0x0002a80001107983 */ /* 0x000ea80000300800 */
[----:B------:R-:W2:Y:S04]  /*bcd0*/  LDL.LU R17, [R1+0x2a4] ;  /* 0x0002a40001117983 */ /* 0x000ea80000300800 */
[----:B------:R-:W2:Y:S04]  /*bce0*/  LDL.LU R14, [R1+0x2a0] ;  /* 0x0002a000010e7983 */ /* 0x000ea80000300800 */
[----:B------:R-:W2:Y:S04]  /*bcf0*/  LDL.LU R15, [R1+0x29c] ;  /* 0x00029c00010f7983 */ /* 0x000ea80000300800 */
[----:B------:R-:W2:Y:S04]  /*bd00*/  LDL.LU R6, [R1+0x258] ;  /* 0x0002580001067983 */ /* 0x000ea80000300800 */
[----:B------:R-:W2:Y:S01]  /*bd10*/  LDL.LU R7, [R1+0x254] ;  /* 0x0002540001077983 */ /* 0x000ea20000300800 */
[----:B------:R-:W-:-:S02]  /*bd20*/  LOP3.LUT R36, R3, 0x20, RZ, 0x3c, !PT ;  /* 0x0000002003247812 */ /* 0x000fc400078e3cff */
[----:B------:R-:W-:Y:S02]  /*bd30*/  LOP3.LUT R40, R3, 0x40, RZ, 0x3c, !PT ;  /* 0x0000004003287812 */ /* 0x000fe400078e3cff */
[----:B------:R-:W-:-:S06]  /*bd40*/  PRMT R158, RZ, 0x7610, R158 ;  /* 0x00007610ff9e7816 */ /* 0x000fcc000000009e */
[----:B------:R-:W2:Y:S04]  /*bd50*/  @P0 LDG.E.U16 R158, desc[UR20][R38.64] ;  /* 0x00000014269e0981 */ /* 0x000ea8000c1e1500 */
[----:B---3--:R-:W-:Y:S04]  /*bd60*/  STS.U16 [R36+UR9+0x10900], R30 ;  /* 0x0109001e24007988 */ /* 0x008fe80008000409 */
[----:B----4-:R-:W-:Y:S04]  /*bd70*/  STS.U16 [R36+UR9+0x10100], R31 ;  /* 0x0101001f24007988 */ /* 0x010fe80008000409 */
[----:B------:R-:W-:Y:S04]  /*bd80*/  STS.U16 [R40+UR9+0x10e00], R28 ;  /* 0x010e001c28007988 */ /* 0x000fe80008000409 */
[----:B------:R-:W-:Y:S04]  /*bd90*/  STS.U16 [R40+UR9+0x11200], R29 ;  /* 0x0112001d28007988 */ /* 0x000fe80008000409 */
[----:B------:R-:W-:Y:S04]  /*bda0*/  STS.U16 [R40+UR9+0x11600], R26 ;  /* 0x0116001a28007988 */ /* 0x000fe80008000409 */
[----:B------:R-:W-:Y:S04]  /*bdb0*/  STS.U16 [R40+UR9+0x11a00], R27 ;  /* 0x011a001b28007988 */ /* 0x000fe80008000409 */
[----:B------:R-:W-:Y:S04]  /*bdc0*/  STS.U16 [R40+UR9+0x11e00], R24 ;  /* 0x011e001828007988 */ /* 0x000fe80008000409 */
[----:B------:R-:W-:Y:S04]  /*bdd0*/  STS.U16 [R40+UR9+0x10600], R25 ;  /* 0x0106001928007988 */ /* 0x000fe80008000409 */
[----:B------:R-:W-:Y:S04]  /*bde0*/  STS.U16 [R40+UR9+0x10a00], R22 ;  /* 0x010a001628007988 */ /* 0x000fe80008000409 */
[----:B--2---:R2:W-:Y:S02]  /*bdf0*/  STS.U16 [R40+UR9+0x10200], R19 ;  /* 0x0102001328007988 */ /* 0x0045e40008000409 */
[----:B--2---:R-:W-:-:S05]  /*be00*/  LOP3.LUT R19, R3, 0x60, RZ, 0x3c, !PT ;  /* 0x0000006003137812 */ /* 0x004fca00078e3cff */
[----:B------:R-:W-:Y:S04]  /*be10*/  STS.U16 [R19+UR9+0x10f00], R23 ;  /* 0x010f001713007988 */ /* 0x000fe80008000409 */
[----:B------:R-:W-:Y:S04]  /*be20*/  STS.U16 [R19+UR9+0x11300], R16 ;  /* 0x0113001013007988 */ /* 0x000fe80008000409 */
[----:B------:R-:W-:Y:S04]  /*be30*/  STS.U16 [R19+UR9+0x11700], R17 ;  /* 0x0117001113007988 */ /* 0x000fe80008000409 */
[----:B------:R-:W-:Y:S04]  /*be40*/  STS.U16 [R19+UR9+0x11b00], R14 ;  /* 0x011b000e13007988 */ /* 0x000fe80008000409 */
[----:B------:R-:W-:Y:S04]  /*be50*/  STS.U16 [R19+UR9+0x10700], R15 ;  /* 0x0107000f13007988 */ /* 0x000fe80008000409 */
[----:B------:R-:W-:Y:S04]  /*be60*/  STS.U16 [R19+UR9+0x10b00], R6 ;  /* 0x010b000613007988 */ /* 0x000fe80008000409 */
[----:B------:R-:W-:Y:S04]  /*be70*/  STS.U16 [R19+UR9+0x11f00], R7 ;  /* 0x011f000713007988 */ /* 0x000fe80008000409 */
[----:B------:R2:W-:Y:S04]  /*be80*/  STS.U16 [R19+UR9+0x10300], R114 ;  /* 0x0103007213007988 */ /* 0x0005e80008000409 */
[----:B------:R3:W-:Y:S04]  /*be90*/  STS.U16 [R3+UR9], R112 ;  /* 0x0000007003007988 */ /* 0x0007e80008000409 */
[----:B------:R4:W-:Y:S04]  /*bea0*/  STS.U16 [R3+UR9+0x400], R111 ;  /* 0x0004006f03007988 */ /* 0x0009e80008000409 */
[----:B--2---:R-:W2:Y:S04]  /*beb0*/  LDL.LU R114, [R1+0x748] ;  /* 0x0007480001727983 */ /* 0x004ea80000300800 */
[----:B---3--:R-:W3:Y:S04]  /*bec0*/  LDL.LU R112, [R1+0x744] ;  /* 0x0007440001707983 */ /* 0x008ee80000300800 */
[----:B----4-:R-:W4:Y:S04]  /*bed0*/  LDL.LU R111, [R1+0x740] ;  /* 0x00074000016f7983 */ /* 0x010f280000300800 */
[----:B------:R0:W-:Y:S04]  /*bee0*/  STS.U16 [R3+UR9+0x800], R105 ;  /* 0x0008006903007988 */ /* 0x0001e80008000409 */
[----:B------:R1:W-:Y:S04]  /*bef0*/  STS.U16 [R3+UR9+0xc00], R103 ;  /* 0x000c006703007988 */ /* 0x0003e80008000409 */
[----:B------:R1:W-:Y:S04]  /*bf00*/  STS.U16 [R3+UR9+0x1000], R101 ;  /* 0x0010006503007988 */ /* 0x0003e80008000409 */
[----:B0-----:R-:W4:Y:S04]  /*bf10*/  LDL.LU R105, [R1+0x73c] ;  /* 0x00073c0001697983 */ /* 0x001f280000300800 */
[----:B-1----:R-:W4:Y:S04]  /*bf20*/  LDL.LU R103, [R1+0x738] ;  /* 0x0007380001677983 */ /* 0x002f280000300800 */
[----:B------:R-:W4:Y:S04]  /*bf30*/  LDL.LU R101, [R1+0x734] ;  /* 0x0007340001657983 */ /* 0x000f280000300800 */
[----:B------:R0:W-:Y:S04]  /*bf40*/  STS.U16 [R3+UR9+0x1400], R99 ;  /* 0x0014006303007988 */ /* 0x0001e80008000409 */
[----:B------:R1:W-:Y:S04]  /*bf50*/  STS.U16 [R3+UR9+0x1800], R97 ;  /* 0x0018006103007988 */ /* 0x0003e80008000409 */
[----:B------:R1:W-:Y:S04]  /*bf60*/  STS.U16 [R3+UR9+0x1c00], R95 ;  /* 0x001c005f03007988 */ /* 0x0003e80008000409 */
[----:B0-----:R-:W4:Y:S04]  /*bf70*/  LDL.LU R99, [R1+0x730] ;  /* 0x0007300001637983 */ /* 0x001f280000300800 */
[----:B-1----:R-:W4:Y:S04]  /*bf80*/  LDL.LU R97, [R1+0x72c] ;  /* 0x00072c0001617983 */ /* 0x002f280000300800 */
[----:B------:R-:W4:Y:S04]  /*bf90*/  LDL.LU R95, [R1+0x728] ;  /* 0x00072800015f7983 */ /* 0x000f280000300800 */
[----:B------:R0:W-:Y:S04]  /*bfa0*/  STS.U16 [R3+UR9+0x2000], R93 ;  /* 0x0020005d03007988 */ /* 0x0001e80008000409 */
[----:B0-----:R-:W4:Y:S04]  /*bfb0*/  LDL.LU R93, [R1+0x724] ;  /* 0x00072400015d7983 */ /* 0x001f280000300800 */
        /* <DEDUP_REMOVED lines=13> */
[----:B------:R-:W4:Y:S01]  /*c090*/  LDL.LU R0, [R1+0x23c] ;  /* 0x00023c0001007983 */ /* 0x000f220000300800 */
[----:B------:R-:W-:Y:S01]  /*c0a0*/  IMAD R79, R79, UR4, RZ ;  /* 0x000000044f4f7c24 */ /* 0x000fe2000f8e02ff */
[----:B------:R-:W-:Y:S01]  /*c0b0*/  LEA R74, P5, R75, R162, 0x1 ;  /* 0x000000a24b4a7211 */ /* 0x000fe200078a08ff */
[----:B------:R-:W-:-:S03]  /*c0c0*/  IMAD R83, R83, UR4, RZ ;  /* 0x0000000453537c24 */ /* 0x000fc6000f8e02ff */
[----:B------:R-:W-:Y:S02]  /*c0d0*/  LEA.HI.X.SX32 R75, R75, R163, 0x1, P5 ;  /* 0x000000a34b4b7211 */ /* 0x000fe400028f0eff */
[----:B------:R-:W-:-:S04]  /*c0e0*/  LEA R78, P5, R79, R162, 0x1 ;  /* 0x000000a24f4e7211 */ /* 0x000fc800078a08ff */
[----:B------:R-:W-:Y:S02]  /*c0f0*/  LEA.HI.X.SX32 R79, R79, R163, 0x1, P5 ;  /* 0x000000a34f4f7211 */ /* 0x000fe400028f0eff */
[----:B------:R-:W-:Y:S01]  /*c100*/  LEA R82, P5, R83, R162, 0x1 ;  /* 0x000000a253527211 */ /* 0x000fe200078a08ff */
[----:B------:R-:W-:-:S03]  /*c110*/  @!P6 IMAD.MOV R90, RZ, RZ, -R90 ;  /* 0x000000ffff5ae224 */ /* 0x000fc600078e0a5a */
[----:B------:R-:W-:Y:S02]  /*c120*/  LEA.HI.X.SX32 R83, R83, R163, 0x1, P5 ;  /* 0x000000a353537211 */ /* 0x000fe400028f0eff */
[----:B------:R-:W-:Y:S01]  /*c130*/  LEA R86, P5, R87, R162, 0x1 ;  /* 0x000000a257567211 */ /* 0x000fe200078a08ff */
[----:B------:R0:W-:Y:S01]  /*c140*/  STS.U16 [R3+UR9+0x3400], R126 ;  /* 0x0034007e03007988 */ /* 0x0001e20008000409 */
[C---:B------:R-:W-:Y:S02]  /*c150*/  SEL R138, R89.reuse, R138, !P3 ;  /* 0x0000008a598a7207 */ /* 0x040fe40005800000 */
[C---:B------:R-:W-:Y:S02]  /*c160*/  SEL R139, R89.reuse, R139, !P3 ;  /* 0x0000008b598b7207 */ /* 0x040fe40005800000 */
[C---:B------:R-:W-:Y:S02]  /*c170*/  SEL R137, R89.reuse, R137, !P3 ;  /* 0x0000008959897207 */ /* 0x040fe40005800000 */
        /* <DEDUP_REMOVED lines=24> */
[C---:B------:R-:W-:Y:S01]  /*c300*/  SEL R91, R89.reuse, R91, !P3 ;  /* 0x0000005b595b7207 */ /* 0x040fe20005800000 */
[----:B------:R1:W-:Y:S01]  /*c310*/  STS.U16 [R3+UR9+0x4000], R129 ;  /* 0x0040008103007988 */ /* 0x0003e20008000409 */
[----:B------:R-:W-:Y:S01]  /*c320*/  SEL R89, R89, R90, !P3 ;  /* 0x0000005a59597207 */ /* 0x000fe20005800000 */
[----:B0-----:R-:W-:Y:S01]  /*c330*/  IMAD R126, R88, UR4, RZ ;  /* 0x00000004587e7c24 */ /* 0x001fe2000f8e02ff */
[----:B------:R-:W-:Y:S01]  /*c340*/  LEA.HI.X.SX32 R87, R87, R163, 0x1, P5 ;  /* 0x000000a357577211 */ /* 0x000fe200028f0eff */
[----:B------:R0:W-:Y:S02]  /*c350*/  STS.U16 [R3+UR9+0x3800], R127 ;  /* 0x0038007f03007988 */ /* 0x0001e40008000409 */
[----:B------:R-:W-:-:S02]  /*c360*/  IMAD R69, R89, UR4, RZ ;  /* 0x0000000459457c24 */ /* 0x000fc4000f8e02ff */
[----:B-1----:R-:W-:Y:S01]  /*c370*/  IMAD R129, R92, UR4, RZ ;  /* 0x000000045c817c24 */ /* 0x002fe2000f8e02ff */
[----:B------:R1:W-:Y:S01]  /*c380*/  STS.U16 [R3+UR9+0x3c00], R128 ;  /* 0x003c008003007988 */ /* 0x0003e20008000409 */
[----:B------:R-:W-:Y:S02]  /*c390*/  IMAD R68, R91, UR4, RZ ;  /* 0x000000045b447c24 */ /* 0x000fe4000f8e02ff */
[----:B0-----:R-:W-:Y:S01]  /*c3a0*/  IMAD R127, R94, UR4, RZ ;  /* 0x000000045e7f7c24 */ /* 0x001fe2000f8e02ff */
[----:B------:R0:W-:Y:S01]  /*c3b0*/  STS.U16 [R3+UR9+0x2c00], R124 ;  /* 0x002c007c03007988 */ /* 0x0001e20008000409 */
[----:B------:R-:W-:Y:S01]  /*c3c0*/  IMAD R115, R116, UR4, RZ ;  /* 0x0000000474737c24 */ /* 0x000fe2000f8e02ff */
[----:B------:R-:W-:Y:S02]  /*c3d0*/  PRMT R84, RZ, 0x7610, R84 ;  /* 0x00007610ff547816 */ /* 0x000fe40000000054 */
[----:B------:R0:W-:Y:S01]  /*c3e0*/  STS.U16 [R3+UR9+0x2800], R121 ;  /* 0x0028007903007988 */ /* 0x0001e20008000409 */
[----:B-1----:R-:W-:-:S03]  /*c3f0*/  IMAD R128, R96, UR4, RZ ;  /* 0x0000000460807c24 */ /* 0x002fc6000f8e02ff */
[----:B------:R1:W-:Y:S01]  /*c400*/  STS.U16 [R3+UR9+0x3000], R125 ;  /* 0x0030007d03007988 */ /* 0x0003e20008000409 */
[----:B0-----:R-:W-:-:S03]  /*c410*/  IMAD R124, R100, UR4, RZ ;  /* 0x00000004647c7c24 */ /* 0x001fc6000f8e02ff */
[----:B------:R0:W-:Y:S01]  /*c420*/  STS.U16 [R3+UR9+0x2400], R119 ;  /* 0x0024007703007988 */ /* 0x0001e20008000409 */
[----:B------:R-:W-:Y:S02]  /*c430*/  IMAD R121, R98, UR4, RZ ;  /* 0x0000000462797c24 */ /* 0x000fe4000f8e02ff */
[----:B------:R-:W-:Y:S01]  /*c440*/  IMAD R117, R108, UR4, RZ ;  /* 0x000000046c757c24 */ /* 0x000fe2000f8e02ff */
[----:B------:R0:W4:Y:S01]  /*c450*/  @P0 LDG.E.U16 R84, desc[UR20][R70.64] ;  /* 0x0000001446540981 */ /* 0x000122000c1e1500 */
[----:B-1----:R-:W-:Y:S02]  /*c460*/  IMAD R125, R102, UR4, RZ ;  /* 0x00000004667d7c24 */ /* 0x002fe4000f8e02ff */
[----:B------:R-:W-:Y:S02]  /*c470*/  IMAD R41, R104, UR4, RZ ;  /* 0x0000000468297c24 */ /* 0x000fe4000f8e02ff */
[----:B0-----:R-:W-:Y:S01]  /*c480*/  IMAD R119, R106, UR4, RZ ;  /* 0x000000046a777c24 */ /* 0x001fe2000f8e02ff */
[----:B------:R0:W-:Y:S01]  /*c490*/  STS.U16 [R3+UR9+0x6c00], R160 ;  /* 0x006c00a003007988 */ /* 0x0001e20008000409 */
[----:B------:R-:W-:-:S02]  /*c4a0*/  IMAD R57, R107, UR4, RZ ;  /* 0x000000046b397c24 */ /* 0x000fc4000f8e02ff */
[----:B------:R-:W-:Y:S02]  /*c4b0*/  IMAD R71, R109, UR4, RZ ;  /* 0x000000046d477c24 */ /* 0x000fe4000f8e02ff */
[----:B0-----:R-:W-:Y:S01]  /*c4c0*/  IMAD R160, R110, UR4, RZ ;  /* 0x000000046ea07c24 */ /* 0x001fe2000f8e02ff */
[----:B------:R0:W-:Y:S01]  /*c4d0*/  STS.U16 [R3+UR9+0x7000], R159 ;  /* 0x0070009f03007988 */ /* 0x0001e20008000409 */
[----:B------:R-:W-:Y:S02]  /*c4e0*/  IMAD R51, R122, UR4, RZ ;  /* 0x000000047a337c24 */ /* 0x000fe4000f8e02ff */
[----:B------:R-:W-:Y:S01]  /*c4f0*/  IMAD R130, R130, UR4, RZ ;  /* 0x0000000482827c24 */ /* 0x000fe2000f8e02ff */
[----:B------:R1:W-:Y:S01]  /*c500*/  STS.U16 [R3+UR9+0x4400], R118 ;  /* 0x0044007603007988 */ /* 0x0003e20008000409 */
[----:B------:R-:W-:-:S03]  /*c510*/  IMAD R138, R138, UR4, RZ ;  /* 0x000000048a8a7c24 */ /* 0x000fc6000f8e02ff */
[----:B------:R1:W-:Y:S01]  /*c520*/  STS.U16 [R3+UR9+0x4800], R120 ;  /* 0x0048007803007988 */ /* 0x0003e20008000409 */
[----:B0-----:R-:W-:Y:S02]  /*c530*/  IMAD R159, R113, UR4, RZ ;  /* 0x00000004719f7c24 */ /* 0x001fe4000f8e02ff */
[----:B------:R-:W-:Y:S02]  /*c540*/  IMAD R56, R123, UR4, RZ ;  /* 0x000000047b387c24 */ /* 0x000fe4000f8e02ff */
[----:B------:R-:W-:Y:S02]  /*c550*/  IMAD R139, R139, UR4, RZ ;  /* 0x000000048b8b7c24 */ /* 0x000fe4000f8e02ff */
[----:B------:R-:W-:Y:S02]  /*c560*/  IMAD R137, R137, UR4, RZ ;  /* 0x0000000489897c24 */ /* 0x000fe4000f8e02ff */
[----:B------:R-:W-:Y:S02]  /*c570*/  IMAD R156, R156, UR4, RZ ;  /* 0x000000049c9c7c24 */ /* 0x000fe4000f8e02ff */
[----:B------:R-:W-:-:S02]  /*c580*/  IMAD R155, R155, UR4, RZ ;  /* 0x000000049b9b7c24 */ /* 0x000fc4000f8e02ff */
[----:B------:R-:W-:Y:S02]  /*c590*/  IMAD R154, R154, UR4, RZ ;  /* 0x000000049a9a7c24 */ /* 0x000fe4000f8e02ff */
[----:B--2---:R-:W-:Y:S02]  /*c5a0*/  IMAD R114, R114, UR4, RZ ;  /* 0x0000000472727c24 */ /* 0x004fe4000f8e02ff */
[----:B---3--:R-:W-:Y:S02]  /*c5b0*/  IMAD R112, R112, UR4, RZ ;  /* 0x0000000470707c24 */ /* 0x008fe4000f8e02ff */
[----:B----4-:R-:W-:Y:S02]  /*c5c0*/  IMAD R111, R111, UR4, RZ ;  /* 0x000000046f6f7c24 */ /* 0x010fe4000f8e02ff */
[----:B------:R-:W-:Y:S02]  /*c5d0*/  IMAD R105, R105, UR4, RZ ;  /* 0x0000000469697c24 */ /* 0x000fe4000f8e02ff */
[----:B------:R-:W-:-:S02]  /*c5e0*/  IMAD R103, R103, UR4, RZ ;  /* 0x0000000467677c24 */ /* 0x000fc4000f8e02ff */
[----:B------:R-:W-:Y:S02]  /*c5f0*/  IMAD R101, R101, UR4, RZ ;  /* 0x0000000465657c24 */ /* 0x000fe4000f8e02ff */
[----:B------:R-:W-:Y:S02]  /*c600*/  IMAD R99, R99, UR4, RZ ;  /* 0x0000000463637c24 */ /* 0x000fe4000f8e02ff */
[----:B------:R-:W-:Y:S02]  /*c610*/  IMAD R97, R97, UR4, RZ ;  /* 0x0000000461617c24 */ /* 0x000fe4000f8e02ff */
[----:B------:R-:W-:-:S03]  /*c620*/  IMAD R95, R95, UR4, RZ ;  /* 0x000000045f5f7c24 */ /* 0x000fc6000f8e02ff */
[-C--:B------:R-:W-:Y:S02]  /*c630*/  LEA R92, P3, R97, R162.reuse, 0x1 ;  /* 0x000000a2615c7211 */ /* 0x080fe400078608ff */
[----:B------:R-:W-:Y:S01]  /*c640*/  LEA R90, P4, R95, R162, 0x1 ;  /* 0x000000a25f5a7211 */ /* 0x000fe200078808ff */
[----:B------:R-:W-:-:S05]  /*c650*/  IMAD R93, R93, UR4, RZ ;  /* 0x000000045d5d7c24 */ /* 0x000fca000f8e02ff */
[-C--:B------:R-:W-:Y:S02]  /*c660*/  LEA R88, P5, R93, R162.reuse, 0x1 ;  /* 0x000000a25d587211 */ /* 0x080fe400078a08ff */
[-C--:B------:R-:W-:Y:S02]  /*c670*/  LEA R94, P6, R99, R162.reuse, 0x1 ;  /* 0x000000a2635e7211 */ /* 0x080fe400078c08ff */
[-C--:B------:R-:W-:Y:S02]  /*c680*/  LEA.HI.X.SX32 R89, R93, R163.reuse, 0x1, P5 ;  /* 0x000000a35d597211 */ /* 0x080fe400028f0eff */
[----:B------:R-:W-:Y:S02]  /*c690*/  LEA R96, P5, R101, R162, 0x1 ;  /* 0x000000a265607211 */ /* 0x000fe400078a08ff */
[-C--:B------:R-:W-:Y:S02]  /*c6a0*/  LEA.HI.X.SX32 R93, R97, R163.reuse, 0x1, P3 ;  /* 0x000000a3615d7211 */ /* 0x080fe400018f0eff */
[----:B------:R-:W-:-:S02]  /*c6b0*/  LEA.HI.X.SX32 R91, R95, R163, 0x1, P4 ;  /* 0x000000a35f5b7211 */ /* 0x000fc400020f0eff */
[-C--:B------:R-:W-:Y:S02]  /*c6c0*/  LEA R100, P3, R105, R162.reuse, 0x1 ;  /* 0x000000a269647211 */ /* 0x080fe400078608ff */
[-C--:B------:R-:W-:Y:S02]  /*c6d0*/  LEA R98, P4, R103, R162.reuse, 0x1 ;  /* 0x000000a267627211 */ /* 0x080fe400078808ff */
[-C--:B------:R-:W-:Y:S02]  /*c6e0*/  LEA.HI.X.SX32 R95, R99, R163.reuse, 0x1, P6 ;  /* 0x000000a3635f7211 */ /* 0x080fe400030f0eff */
[-C--:B------:R-:W-:Y:S02]  /*c6f0*/  LEA.HI.X.SX32 R97, R101, R163.reuse, 0x1, P5 ;  /* 0x000000a365617211 */ /* 0x080fe400028f0eff */
[----:B------:R-:W-:Y:S02]  /*c700*/  LEA R102, P6, R111, R162, 0x1 ;  /* 0x000000a26f667211 */ /* 0x000fe400078c08ff */
[----:B------:R-:W-:-:S02]  /*c710*/  LEA.HI.X.SX32 R101, R105, R163, 0x1, P3 ;  /* 0x000000a369657211 */ /* 0x000fc400018f0eff */
[-C--:B------:R-:W-:Y:S02]  /*c720*/  LEA.HI.X.SX32 R99, R103, R163.reuse, 0x1, P4 ;  /* 0x000000a367637211 */ /* 0x080fe400020f0eff */
[-C--:B------:R-:W-:Y:S02]  /*c730*/  LEA R108, P3, R115, R162.reuse, 0x1 ;  /* 0x000000a2736c7211 */ /* 0x080fe400078608ff */
[-C--:B------:R-:W-:Y:S02]  /*c740*/  LEA R106, P4, R114, R162.reuse, 0x1 ;  /* 0x000000a2726a7211 */ /* 0x080fe400078808ff */
[-C--:B------:R-:W-:Y:S02]  /*c750*/  LEA R104, P5, R112, R162.reuse, 0x1 ;  /* 0x000000a270687211 */ /* 0x080fe400078a08ff */
[----:B------:R-:W-:Y:S02]  /*c760*/  LEA.HI.X.SX32 R103, R111, R163, 0x1, P6 ;  /* 0x000000a36f677211 */ /* 0x000fe400030f0eff */
[----:B------:R-:W-:-:S02]  /*c770*/  LEA R110, P6, R117, R162, 0x1 ;  /* 0x000000a2756e7211 */ /* 0x000fc400078c08ff */
[-C--:B------:R-:W-:Y:S02]  /*c780*/  LEA.HI.X.SX32 R109, R115, R163.reuse, 0x1, P3 ;  /* 0x000000a3736d7211 */ /* 0x080fe400018f0eff */
[-C--:B------:R-:W-:Y:S02]  /*c790*/  LEA.HI.X.SX32 R107, R114, R163.reuse, 0x1, P4 ;  /* 0x000000a3726b7211 */ /* 0x080fe400020f0eff */
[-C--:B------:R-:W-:Y:S02]  /*c7a0*/  LEA R116, P3, R124, R162.reuse, 0x1 ;  /* 0x000000a27c747211 */ /* 0x080fe400078608ff */
[----:B------:R-:W-:Y:S02]  /*c7b0*/  LEA.HI.X.SX32 R105, R112, R163, 0x1, P5 ;  /* 0x000000a370697211 */ /* 0x000fe400028f0eff */
[-C--:B------:R-:W-:Y:S02]  /*c7c0*/  LEA R114, P4, R125, R162.reuse, 0x1 ;  /* 0x000000a27d727211 */ /* 0x080fe400078808ff */
[----:B------:R-:W-:-:S02]  /*c7d0*/  LEA R112, P5, R119, R162, 0x1 ;  /* 0x000000a277707211 */ /* 0x000fc400078a08ff */
[-C--:B------:R-:W-:Y:S02]  /*c7e0*/  LEA.HI.X.SX32 R111, R117, R163.reuse, 0x1, P6 ;  /* 0x000000a3756f7211 */ /* 0x080fe400030f0eff */
[-C--:B------:R-:W-:Y:S02]  /*c7f0*/  LEA.HI.X.SX32 R117, R124, R163.reuse, 0x1, P3 ;  /* 0x000000a37c757211 */ /* 0x080fe400018f0eff */
[-C--:B------:R-:W-:Y:S02]  /*c800*/  LEA.HI.X.SX32 R115, R125, R163.reuse, 0x1, P4 ;  /* 0x000000a37d737211 */ /* 0x080fe400020f0eff */
[-C--:B------:R-:W-:Y:S02]  /*c810*/  LEA R122, P3, R127, R162.reuse, 0x1 ;  /* 0x000000a27f7a7211 */ /* 0x080fe400078608ff */
[----:B-1----:R-:W-:Y:S02]  /*c820*/  LEA R118, P6, R121, R162, 0x1 ;  /* 0x000000a279767211 */ /* 0x002fe400078c08ff */
[----:B------:R-:W-:-:S02]  /*c830*/  LEA.HI.X.SX32 R113, R119, R163, 0x1, P5 ;  /* 0x000000a377717211 */ /* 0x000fc400028f0eff */
[-C--:B------:R-:W-:Y:S02]  /*c840*/  LEA R124, P4, R126, R162.reuse, 0x1 ;  /* 0x000000a27e7c7211 */ /* 0x080fe400078808ff */
[-C--:B------:R-:W-:Y:S02]  /*c850*/  LEA R120, P5, R128, R162.reuse, 0x1 ;  /* 0x000000a280787211 */ /* 0x080fe400078a08ff */
[-C--:B------:R-:W-:Y:S02]  /*c860*/  LEA.HI.X.SX32 R123, R127, R163.reuse, 0x1, P3 ;  /* 0x000000a37f7b7211 */ /* 0x080fe400018f0eff */
[-C--:B------:R-:W-:Y:S02]  /*c870*/  LEA.HI.X.SX32 R119, R121, R163.reuse, 0x1, P6 ;  /* 0x000000a379777211 */ /* 0x080fe400030f0eff */
[----:B------:R-:W-:Y:S02]  /*c880*/  LEA.HI.X.SX32 R125, R126, R163, 0x1, P4 ;  /* 0x000000a37e7d7211 */ /* 0x000fe400020f0eff */
[----:B------:R-:W-:-:S02]  /*c890*/  LEA R34, P3, R130, R162, 0x1 ;  /* 0x000000a282227211 */ /* 0x000fc400078608ff */
[-C--:B------:R-:W-:Y:S02]  /*c8a0*/  LEA.HI.X.SX32 R121, R128, R163.reuse, 0x1, P5 ;  /* 0x000000a380797211 */ /* 0x080fe400028f0eff */
[CC--:B------:R-:W-:Y:S02]  /*c8b0*/  LEA R14, P4, R129.reuse, R162.reuse, 0x1 ;  /* 0x000000a2810e7211 */ /* 0x0c0fe400078808ff */
[-C--:B------:R-:W-:Y:S02]  /*c8c0*/  LEA R54, P5, R138, R162.reuse, 0x1 ;  /* 0x000000a28a367211 */ /* 0x080fe400078a08ff */
[-C--:B------:R-:W-:Y:S02]  /*c8d0*/  LEA.HI.X.SX32 R35, R130, R163.reuse, 0x1, P3 ;  /* 0x000000a382237211 */ /* 0x080fe400018f0eff */
[-C--:B------:R-:W-:Y:S02]  /*c8e0*/  LEA.HI.X.SX32 R15, R129, R163.reuse, 0x1, P4 ;  /* 0x000000a3810f7211 */ /* 0x080fe400020f0eff */
[----:B------:R-:W-:Y:S01]  /*c8f0*/  LEA R52, P3, R139, R162, 0x1 ;  /* 0x000000a28b347211 */ /* 0x000fe200078608ff */
[----:B------:R-:W-:Y:S01]  /*c900*/  IMAD R153, R153, UR4, RZ ;  /* 0x0000000499997c24 */ /* 0x000fe2000f8e02ff */
[----:B------:R-:W-:-:S02]  /*c910*/  LEA.HI.X.SX32 R55, R138, R163, 0x1, P5 ;  /* 0x000000a38a377211 */ /* 0x000fc400028f0eff */
[-C--:B------:R-:W-:Y:S02]  /*c920*/  LEA R32, P4, R137, R162.reuse, 0x1 ;  /* 0x000000a289207211 */ /* 0x080fe400078808ff */
[-C--:B------:R-:W-:Y:S01]  /*c930*/  LEA R30, P5, R156, R162.reuse, 0x1 ;  /* 0x000000a29c1e7211 */ /* 0x080fe200078a08ff */
[----:B------:R-:W-:Y:S01]  /*c940*/  IMAD R152, R152, UR4, RZ ;  /* 0x0000000498987c24 */ /* 0x000fe2000f8e02ff */
[-C--:B------:R-:W-:Y:S01]  /*c950*/  LEA.HI.X.SX32 R53, R139, R163.reuse, 0x1, P3 ;  /* 0x000000a38b357211 */ /* 0x080fe200018f0eff */
[----:B------:R-:W-:Y:S01]  /*c960*/  IMAD R151, R151, UR4, RZ ;  /* 0x0000000497977c24 */ /* 0x000fe2000f8e02ff */
        /* <DEDUP_REMOVED lines=22> */
[CC--:B------:R-:W-:Y:S02]  /*cad0*/  LEA R128, P4, R148.reuse, R162.reuse, 0x1 ;  /* 0x000000a294807211 */ /* 0x0c0fe400078808ff */
[-C--:B------:R-:W-:Y:S01]  /*cae0*/  LEA R130, P5, R147, R162.reuse, 0x1 ;  /* 0x000000a293827211 */ /* 0x080fe200078a08ff */
[----:B------:R0:W-:Y:S01]  /*caf0*/  STS.U16 [R3+UR9+0x5000], R132 ;  /* 0x0050008403007988 */ /* 0x0001e20008000409 */
[-C--:B------:R-:W-:Y:S02]  /*cb00*/  LEA.HI.X.SX32 R127, R149, R163.reuse, 0x1, P3 ;  /* 0x000000a3957f7211 */ /* 0x080fe400018f0eff */
[----:B------:R-:W-:Y:S01]  /*cb10*/  LEA.HI.X.SX32 R129, R148, R163, 0x1, P4 ;  /* 0x000000a394817211 */ /* 0x000fe200020f0eff */
[----:B------:R1:W-:Y:S04]  /*cb20*/  STS.U16 [R3+UR9+0x7400], R158 ;  /* 0x0074009e03007988 */ /* 0x0003e80008000409 */
[----:B------:R2:W-:Y:S01]  /*cb30*/  STS.U16 [R3+UR9+0x4c00], R131 ;  /* 0x004c008303007988 */ /* 0x0005e20008000409 */
[----:B0-----:R-:W-:-:S03]  /*cb40*/  LEA R132, P3, R146, R162, 0x1 ;  /* 0x000000a292847211 */ /* 0x001fc600078608ff */
[----:B------:R0:W-:Y:S01]  /*cb50*/  STS.U16 [R3+UR9+0x5800], R134 ;  /* 0x0058008603007988 */ /* 0x0001e20008000409 */
[----:B-1----:R-:W-:-:S03]  /*cb60*/  IMAD R158, R143, UR4, RZ ;  /* 0x000000048f9e7c24 */ /* 0x002fc6000f8e02ff */
[----:B------:R1:W-:Y:S01]  /*cb70*/  STS.U16 [R3+UR9+0x6400], R157 ;  /* 0x0064009d03007988 */ /* 0x0003e20008000409 */
[----:B------:R-:W-:Y:S01]  /*cb80*/  IMAD R143, R141, UR4, RZ ;  /* 0x000000048d8f7c24 */ /* 0x000fe2000f8e02ff */
[----:B--2---:R-:W-:Y:S02]  /*cb90*/  LEA.HI.X.SX32 R131, R147, R163, 0x1, P5 ;  /* 0x000000a393837211 */ /* 0x004fe400028f0eff */
[----:B------:R2:W-:Y:S01]  /*cba0*/  STS.U16 [R3+UR9+0x6000], R136 ;  /* 0x0060008803007988 */ /* 0x0005e20008000409 */
[----:B0-----:R-:W-:-:S03]  /*cbb0*/  LEA R134, P4, R145, R162, 0x1 ;  /* 0x000000a291867211 */ /* 0x001fc600078808ff */
[----:B------:R0:W-:Y:S01]  /*cbc0*/  STS.U16 [R3+UR9+0x5400], R133 ;  /* 0x0054008503007988 */ /* 0x0001e20008000409 */
[----:B-1----:R-:W-:-:S03]  /*cbd0*/  IMAD R157, R142, UR4, RZ ;  /* 0x000000048e9d7c24 */ /* 0x002fc6000f8e02ff */
[----:B------:R1:W-:Y:S01]  /*cbe0*/  STS.U16 [R3+UR9+0x5c00], R135 ;  /* 0x005c008703007988 */ /* 0x0003e20008000409 */
[----:B--2---:R-:W-:-:S03]  /*cbf0*/  LEA R136, P5, R144, R162, 0x1 ;  /* 0x000000a290887211 */ /* 0x004fc600078a08ff */
[----:B------:R2:W-:Y:S01]  /*cc00*/  STS.U16 [R3+UR9+0x6800], R161 ;  /* 0x006800a103007988 */ /* 0x0005e20008000409 */
[-C--:B0-----:R-:W-:Y:S02]  /*cc10*/  LEA.HI.X.SX32 R133, R146, R163.reuse, 0x1, P3 ;  /* 0x000000a392857211 */ /* 0x081fe400018f0eff */
[-C--:B------:R-:W-:Y:S02]  /*cc20*/  LEA R138, P3, R158, R162.reuse, 0x1 ;  /* 0x000000a29e8a7211 */ /* 0x080fe400078608ff */
[-C--:B-1----:R-:W-:Y:S02]  /*cc30*/  LEA.HI.X.SX32 R135, R145, R163.reuse, 0x1, P4 ;  /* 0x000000a391877211 */ /* 0x082fe400020f0eff */
[----:B------:R-:W-:Y:S01]  /*cc40*/  LEA.HI.X.SX32 R137, R144, R163, 0x1, P5 ;  /* 0x000000a390897211 */ /* 0x000fe200028f0eff */
[----:B--2---:R-:W-:Y:S01]  /*cc50*/  IMAD R161, R140, UR4, RZ ;  /* 0x000000048ca17c24 */ /* 0x004fe2000f8e02ff */
[-C--:B------:R-:W-:Y:S01]  /*cc60*/  LEA R140, P4, R157, R162.reuse, 0x1 ;  /* 0x000000a29d8c7211 */ /* 0x080fe200078808ff */
[----:B------:R-:W-:Y:S01]  /*cc70*/  STL.64 [R1+0x160], R34 ;  /* 0x0001602201007387 */ /* 0x000fe20000100a00 */
[----:B------:R-:W-:-:S02]  /*cc80*/  LEA R142, P5, R143, R162, 0x1 ;  /* 0x000000a28f8e7211 */ /* 0x000fc400078a08ff */
[-C--:B------:R-:W-:Y:S01]  /*cc90*/  LEA.HI.X.SX32 R139, R158, R163.reuse, 0x1, P3 ;  /* 0x000000a39e8b7211 */ /* 0x080fe200018f0eff */
[----:B------:R-:W-:Y:S01]  /*cca0*/  STL.64 [R1+0x140], R14 ;  /* 0x0001400e01007387 */ /* 0x000fe20000100a00 */
[-C--:B------:R-:W-:Y:S02]  /*ccb0*/  LEA.HI.X.SX32 R141, R157, R163.reuse, 0x1, P4 ;  /* 0x000000a39d8d7211 */ /* 0x080fe400020f0eff */
[-C--:B------:R-:W-:Y:S01]  /*ccc0*/  LEA R144, P3, R161, R162.reuse, 0x1 ;  /* 0x000000a2a1907211 */ /* 0x080fe200078608ff */
[----:B------:R-:W-:Y:S01]  /*ccd0*/  STL.64 [R1+0x120], R54 ;  /* 0x0001203601007387 */ /* 0x000fe20000100a00 */
[----:B------:R-:W-:Y:S02]  /*cce0*/  LEA.HI.X.SX32 R143, R143, R163, 0x1, P5 ;  /* 0x000000a38f8f7211 */ /* 0x000fe400028f0eff */
[-C--:B------:R-:W-:Y:S01]  /*ccf0*/  LEA R146, P4, R160, R162.reuse, 0x1 ;  /* 0x000000a2a0927211 */ /* 0x080fe200078808ff */
[----:B------:R-:W-:Y:S01]  /*cd00*/  STL.64 [R1+0x100], R52 ;  /* 0x0001003401007387 */ /* 0x000fe20000100a00 */
[----:B------:R-:W-:-:S03]  /*cd10*/  LEA R148, P5, R159, R162, 0x1 ;  /* 0x000000a29f947211 */ /* 0x000fc600078a08ff */
[----:B------:R-:W-:Y:S01]  /*cd20*/  STL.64 [R1+0xe0], R32 ;  /* 0x0000e02001007387 */ /* 0x000fe20000100a00 */
[-C--:B------:R-:W-:Y:S01]  /*cd30*/  LEA.HI.X.SX32 R145, R161, R163.reuse, 0x1, P3 ;  /* 0x000000a3a1917211 */ /* 0x080fe200018f0eff */
[----:B------:R-:W-:Y:S02]  /*cd40*/  IMAD.MOV.U32 R158, RZ, RZ, R57 ;  /* 0x000000ffff9e7224 */ /* 0x000fe400078e0039 */
        /* <DEDUP_REMOVED lines=9> */
[----:B------:R-:W-:-:S03]  /*cde0*/  LEA.HI.X.SX32 R151, R56, R163, 0x1, P3 ;  /* 0x000000a338977211 */ /* 0x000fc600018f0eff */
[----:B------:R-:W-:Y:S01]  /*cdf0*/  STL.64 [R1+0x40], R6 ;  /* 0x0000400601007387 */ /* 0x000fe20000100a00 */
[----:B------:R-:W-:Y:S01]  /*ce00*/  LEA.HI.X.SX32 R153, R51, R163, 0x1, P4 ;  /* 0x000000a333997211 */ /* 0x000fe200020f0eff */
[----:B------:R-:W-:Y:S02]  /*ce10*/  IMAD.MOV.U32 R157, RZ, RZ, R158 ;  /* 0x000000ffff9d7224 */ /* 0x000fe400078e009e */
[----:B------:R-:W-:Y:S01]  /*ce20*/  STL.64 [R1+0x20], R24 ;  /* 0x0000201801007387 */ /* 0x000fe20000100a00 */
[----:B------:R-:W-:-:S03]  /*ce30*/  LEA R156, P3, R158, R162, 0x1 ;  /* 0x000000a29e9c7211 */ /* 0x000fc600078608ff */
[----:B------:R-:W-:Y:S01]  /*ce40*/  STL.64 [R1], R16 ;  /* 0x0000001001007387 */ /* 0x000fe20000100a00 */
[----:B------:R-:W-:Y:S02]  /*ce50*/  LEA.HI.X.SX32 R155, R71, R163, 0x1, P5 ;  /* 0x000000a3479b7211 */ /* 0x000fe400028f0eff */
[-C--:B------:R-:W-:Y:S01]  /*ce60*/  LEA R158, P4, R41, R162.reuse, 0x1 ;  /* 0x000000a2299e7211 */ /* 0x080fe200078808ff */
[----:B------:R-:W2:Y:S01]  /*ce70*/  LDL.LU R58, [R1+0x238] ;  /* 0x00023800013a7983 */ /* 0x000ea20000300800 */
[----:B------:R-:W-:-:S03]  /*ce80*/  LEA R160, P5, R68, R162, 0x1 ;  /* 0x000000a244a07211 */ /* 0x000fc600078a08ff */
[----:B------:R-:W3:Y:S01]  /*ce90*/  LDL.LU R59, [R1+0x234] ;  /* 0x00023400013b7983 */ /* 0x000ee20000300800 */
[----:B------:R-:W-:-:S03]  /*cea0*/  LEA R162, P6, R69, R162, 0x1 ;  /* 0x000000a245a27211 */ /* 0x000fc600078c08ff */
[----:B------:R-:W4:Y:S01]  /*ceb0*/  LDL.LU R51, [R1+0x230] ;  /* 0x0002300001337983 */ /* 0x000f220000300800 */
[----:B------:R-:W-:-:S03]  /*cec0*/  LEA.HI.X.SX32 R159, R41, R163, 0x1, P4 ;  /* 0x000000a3299f7211 */ /* 0x000fc600020f0eff */
[----:B------:R-:W2:Y:S01]  /*ced0*/  LDL.LU R56, [R1+0x1dc] ;  /* 0x0001dc0001387983 */ /* 0x000ea20000300800 */
[----:B------:R-:W-:-:S03]  /*cee0*/  LEA.HI.X.SX32 R157, R157, R163, 0x1, P3 ;  /* 0x000000a39d9d7211 */ /* 0x000fc600018f0eff */
[----:B------:R-:W2:Y:S01]  /*cef0*/  LDL.LU R57, [R1+0x1d8] ;  /* 0x0001d80001397983 */ /* 0x000ea20000300800 */
[----:B------:R-:W-:-:S03]  /*cf00*/  LEA.HI.X.SX32 R161, R68, R163, 0x1, P5 ;  /* 0x000000a344a17211 */ /* 0x000fc600028f0eff */
[----:B------:R-:W5:Y:S01]  /*cf10*/  LDL.LU R71, [R1+0x720] ;  /* 0x0007200001477983 */ /* 0x000f620000300800 */
[----:B------:R-:W-:-:S03]  /*cf20*/  LEA.HI.X.SX32 R163, R69, R163, 0x1, P6 ;  /* 0x000000a345a37211 */ /* 0x000fc600030f0eff */
[----:B------:R-:W2:Y:S04]  /*cf30*/  LDL.LU R41, [R1+0x71c] ;  /* 0x00071c0001297983 */ /* 0x000ea80000300800 */
[----:B------:R-:W5:Y:S04]  /*cf40*/  LDL.LU R68, [R1+0x718] ;  /* 0x0007180001447983 */ /* 0x000f680000300800 */
[----:B------:R-:W5:Y:S04]  /*cf50*/  LDL.LU R69, [R1+0x714] ;  /* 0x0007140001457983 */ /* 0x000f680000300800 */
[----:B------:R0:W-:Y:S04]  /*cf60*/  STS.U16 [R3+UR9+0x7800], R45 ;  /* 0x0078002d03007988 */ /* 0x0001e80008000409 */
[----:B------:R1:W-:Y:S04]  /*cf70*/  STS.U16 [R3+UR9+0x7c00], R66 ;  /* 0x007c004203007988 */ /* 0x0003e80008000409 */
[----:B------:R1:W-:Y:S04]  /*cf80*/  STS.U16 [R36+UR9+0x100], R67 ;  /* 0x0001004324007988 */ /* 0x0003e80008000409 */
[----:B0-----:R-:W2:Y:S04]  /*cf90*/  LDL.LU R45, [R1+0x710] ;  /* 0x00071000012d7983 */ /* 0x001ea80000300800 */
[----:B-1----:R-:W5:Y:S04]  /*cfa0*/  LDL.LU R66, [R1+0x70c] ;  /* 0x00070c0001427983 */ /* 0x002f680000300800 */
        /* <DEDUP_REMOVED lines=21> */
[----:B0-----:R-:W2:Y:S04]  /*d100*/  LDL.LU R50, [R1+0x6e0] ;  /* 0x0006e00001327983 */ /* 0x001ea80000300800 */
[----:B-1----:R-:W2:Y:S01]  /*d110*/  LDL.LU R0, [R1+0x6dc] ;  /* 0x0006dc0001007983 */ /* 0x002ea20000300800 */
[----:B------:R-:W-:-:S02]  /*d120*/  PRMT R85, RZ, 0x7610, R85 ;  /* 0x00007610ff557816 */ /* 0x000fc40000000055 */
[----:B------:R-:W-:Y:S02]  /*d130*/  PRMT R80, RZ, 0x7610, R80 ;  /* 0x00007610ff507816 */ /* 0x000fe40000000050 */
[----:B------:R-:W-:Y:S02]  /*d140*/  PRMT R81, RZ, 0x7610, R81 ;  /* 0x00007610ff517816 */ /* 0x000fe40000000051 */
[----:B------:R-:W-:Y:S01]  /*d150*/  PRMT R38, RZ, 0x7610, R38 ;  /* 0x00007610ff267816 */ /* 0x000fe20000000026 */
[----:B------:R-:W3:Y:S01]  /*d160*/  @P0 LDG.E.U16 R85, desc[UR20][R72.64] ;  /* 0x0000001448550981 */ /* 0x000ee2000c1e1500 */
[----:B------:R-:W-:-:S03]  /*d170*/  PRMT R39, RZ, 0x7610, R39 ;  /* 0x00007610ff277816 */ /* 0x000fc60000000027 */
[----:B------:R-:W4:Y:S04]  /*d180*/  @P0 LDG.E.U16 R80, desc[UR20][R74.64] ;  /* 0x000000144a500981 */ /* 0x000f28000c1e1500 */
[----:B------:R-:W4:Y:S04]  /*d190*/  @P0 LDG.E.U16 R81, desc[UR20][R76.64] ;  /* 0x000000144c510981 */ /* 0x000f28000c1e1500 */
[----:B------:R-:W4:Y:S04]  /*d1a0*/  @P0 LDG.E.U16 R38, desc[UR20][R78.64] ;  /* 0x000000144e260981 */ /* 0x000f28000c1e1500 */
[----:B------:R-:W4:Y:S04]  /*d1b0*/  @P0 LDG.E.U16 R39, desc[UR20][R82.64] ;  /* 0x0000001452270981 */ /* 0x000f28000c1e1500 */
[----:B--2---:R0:W-:Y:S04]  /*d1c0*/  STS.U16 [R36+UR9+0x3100], R0 ;  /* 0x0031000024007988 */ /* 0x0041e80008000409 */
[----:B------:R1:W-:Y:S04]  /*d1d0*/  STS.U16 [R36+UR9+0x3500], R58 ;  /* 0x0035003a24007988 */ /* 0x0003e80008000409 */
[----:B---3--:R2:W-:Y:S04]  /*d1e0*/  STS.U16 [R36+UR9+0x3900], R59 ;  /* 0x0039003b24007988 */ /* 0x0085e80008000409 */
[----:B0-----:R-:W3:Y:S04]  /*d1f0*/  LDL.LU R0, [R1+0x6d8] ;  /* 0x0006d80001007983 */ /* 0x001ee80000300800 */
[----:B-1----:R-:W5:Y:S04]  /*d200*/  LDL.LU R58, [R1+0x6d4] ;  /* 0x0006d400013a7983 */ /* 0x002f680000300800 */
[----:B--2---:R-:W5:Y:S04]  /*d210*/  LDL.LU R59, [R1+0x6d0] ;  /* 0x0006d000013b7983 */ /* 0x004f680000300800 */
[----:B----4-:R0:W-:Y:S04]  /*d220*/  STS.U16 [R36+UR9+0x3d00], R51 ;  /* 0x003d003324007988 */ /* 0x0101e80008000409 */
[----:B0-----:R-:W2:Y:S01]  /*d230*/  LDL.LU R51, [R1+0x6cc] ;  /* 0x0006cc0001337983 */ /* 0x001ea20000300800 */
[----:B------:R-:W-:-:S03]  /*d240*/  PRMT R37, RZ, 0x7610, R37 ;  /* 0x00007610ff257816 */ /* 0x000fc60000000025 */
[----:B------:R0:W-:Y:S04]  /*d250*/  STS.U16 [R36+UR9+0x4100], R56 ;  /* 0x0041003824007988 */ /* 0x0001e80008000409 */
[----:B------:R1:W-:Y:S04]  /*d260*/  STS.U16 [R36+UR9+0x4500], R57 ;  /* 0x0045003924007988 */ /* 0x0003e80008000409 */
[----:B------:R-:W4:Y:S04]  /*d270*/  @P0 LDG.E.U16 R37, desc[UR20][R86.64] ;  /* 0x0000001456250981 */ /* 0x000f28000c1e1500 */
[----:B0-----:R-:W5:Y:S04]  /*d280*/  LDL.LU R56, [R1+0x6c8] ;  /* 0x0006c80001387983 */ /* 0x001f680000300800 */
[----:B-1----:R-:W5:Y:S01]  /*d290*/  LDL.LU R57, [R1+0x6c4] ;  /* 0x0006c40001397983 */ /* 0x002f620000300800 */
[----:B------:R-:W-:-:S02]  /*d2a0*/  PRMT R165, RZ, 0x7610, R165 ;  /* 0x00007610ffa57816 */ /* 0x000fc400000000a5 */
[----:B------:R-:W-:-:S04]  /*d2b0*/  PRMT R164, RZ, 0x7610, R164 ;  /* 0x00007610ffa47816 */ /* 0x000fc800000000a4 */
[----:B------:R-:W3:Y:S04]  /*d2c0*/  @P0 LDG.E.U16 R165, desc[UR20][R42.64] ;  /* 0x000000142aa50981 */ /* 0x000ee8000c1e1500 */
[----:B------:R-:W3:Y:S04]  /*d2d0*/  @P0 LDG.E.U16 R164, desc[UR20][R46.64] ;  /* 0x000000142ea40981 */ /* 0x000ee8000c1e1500 */
[----:B--2---:R0:W-:Y:S04]  /*d2e0*/  STS.U16 [R36+UR9+0x4900], R51 ;  /* 0x0049003324007988 */ /* 0x0041e80008000409 */
[----:B------:R1:W-:Y:S04]  /*d2f0*/  STS.U16 [R36+UR9+0x4d00], R50 ;  /* 0x004d003224007988 */ /* 0x0003e80008000409 */
[----:B------:R2:W-:Y:S04]  /*d300*/  STS.U16 [R36+UR9+0x5100], R48 ;  /* 0x0051003024007988 */ /* 0x0005e80008000409 */
[----:B0-----:R-:W3:Y:S04]  /*d310*/  LDL.LU R51, [R1+0x6c0] ;  /* 0x0006c00001337983 */ /* 0x001ee80000300800 */
[----:B-1----:R-:W5:Y:S04]  /*d320*/  LDL.LU R50, [R1+0x6bc] ;  /* 0x0006bc0001327983 */ /* 0x002f680000300800 */
[----:B--2---:R-:W2:Y:S04]  /*d330*/  LDL.LU R48, [R1+0x6b8] ;  /* 0x0006b80001307983 */ /* 0x004ea80000300800 */
[----:B------:R0:W-:Y:S04]  /*d340*/  STS.U16 [R36+UR9+0x5500], R49 ;  /* 0x0055003124007988 */ /* 0x0001e80008000409 */
[----:B------:R1:W-:Y:S04]  /*d350*/  STS.U16 [R36+UR9+0x5900], R44 ;  /* 0x0059002c24007988 */ /* 0x0003e80008000409 */
[----:B------:R4:W-:Y:S04]  /*d360*/  STS.U16 [R36+UR9+0x5d00], R45 ;  /* 0x005d002d24007988 */ /* 0x0009e80008000409 */
[----:B0-----:R-:W2:Y:S04]  /*d370*/  LDL.LU R49, [R1+0x6b4] ;  /* 0x0006b40001317983 */ /* 0x001ea80000300800 */
[----:B-1----:R-:W2:Y:S04]  /*d380*/  LDL.LU R44, [R1+0x6b0] ;  /* 0x0006b000012c7983 */ /* 0x002ea80000300800 */
[----:B----4-:R-:W4:Y:S04]  /*d390*/  LDL.LU R45, [R1+0x6ac] ;  /* 0x0006ac00012d7983 */ /* 0x010f280000300800 */
[----:B------:R0:W-:Y:S04]  /*d3a0*/  STS.U16 [R36+UR9+0x6100], R41 ;  /* 0x0061002924007988 */ /* 0x0001e80008000409 */
[----:B------:R1:W-:Y:S04]  /*d3b0*/  STS.U16 [R36+UR9+0x6500], R84 ;  /* 0x0065005424007988 */ /* 0x0003e80008000409 */
[----:B------:R1:W-:Y:S04]  /*d3c0*/  STS.U16 [R36+UR9+0x6900], R85 ;  /* 0x0069005524007988 */ /* 0x0003e80008000409 */
[----:B0-----:R-:W2:Y:S04]  /*d3d0*/  LDL.LU R41, [R1+0x6a8] ;  /* 0x0006a80001297983 */ /* 0x001ea80000300800 */
[----:B-1----:R-:W2:Y:S04]  /*d3e0*/  LDL.LU R84, [R1+0x6a4] ;  /* 0x0006a40001547983 */ /* 0x002ea80000300800 */
[----:B------:R-:W2:Y:S04]  /*d3f0*/  LDL.LU R85, [R1+0x6a0] ;  /* 0x0006a00001557983 */ /* 0x000ea80000300800 */
[----:B------:R0:W-:Y:S04]  /*d400*/  STS.U16 [R36+UR9+0x6d00], R80 ;  /* 0x006d005024007988 */ /* 0x0001e80008000409 */
[----:B------:R1:W-:Y:S04]  /*d410*/  STS.U16 [R36+UR9+0x7100], R81 ;  /* 0x0071005124007988 */ /* 0x0003e80008000409 */
[----:B------:R1:W-:Y:S04]  /*d420*/  STS.U16 [R36+UR9+0x7500], R38 ;  /* 0x0075002624007988 */ /* 0x0003e80008000409 */
[----:B0-----:R-:W2:Y:S04]  /*d430*/  LDL.LU R80, [R1+0x69c] ;  /* 0x00069c0001507983 */ /* 0x001ea80000300800 */
[----:B-1----:R-:W2:Y:S04]  /*d440*/  LDL.LU R81, [R1+0x698] ;  /* 0x0006980001517983 */ /* 0x002ea80000300800 */
[----:B------:R-:W2:Y:S04]  /*d450*/  LDL.LU R38, [R1+0x694] ;  /* 0x0006940001267983 */ /* 0x000ea80000300800 */
[----:B------:R0:W-:Y:S04]  /*d460*/  STS.U16 [R36+UR9+0x7900], R39 ;  /* 0x0079002724007988 */ /* 0x0001e80008000409 */
[----:B0-----:R-:W4:Y:S04]  /*d470*/  LDL.LU R39, [R1+0x690] ;  /* 0x0006900001277983 */ /* 0x001f280000300800 */
[----:B------:R0:W-:Y:S04]  /*d480*/  STS.U16 [R36+UR9+0x7d00], R37 ;  /* 0x007d002524007988 */ /* 0x0001e80008000409 */
[----:B------:R1:W-:Y:S04]  /*d490*/  STS.U16 [R40+UR9+0x200], R20 ;  /* 0x0002001428007988 */ /* 0x0003e80008000409 */
[----:B------:R1:W-:Y:S04]  /*d4a0*/  STS.U16 [R40+UR9+0x600], R21 ;  /* 0x0006001528007988 */ /* 0x0003e80008000409 */
[----:B0-----:R-:W4:Y:S04]  /*d4b0*/  LDL.LU R36, [R1+0x68c] ;  /* 0x00068c0001247983 */ /* 0x001f280000300800 */
[----:B------:R-:W4:Y:S04]  /*d4c0*/  LDL.LU R37, [R1+0x688] ;  /* 0x0006880001257983 */ /* 0x000f280000300800 */
        /* <DEDUP_REMOVED lines=21> */
[----:B---3--:R1:W-:Y:S04]  /*d620*/  STS.U16 [R40+UR9+0x3200], R165 ;  /* 0x003200a528007988 */ /* 0x0083e80008000409 */
[----:B------:R3:W-:Y:S04]  /*d630*/  STS.U16 [R40+UR9+0x3600], R164 ;  /* 0x003600a428007988 */ /* 0x0007e80008000409 */
[----:B0-----:R-:W4:Y:S04]  /*d640*/  LDL.LU R2, [R1+0x658] ;  /* 0x0006580001027983 */ /* 0x001f280000300800 */
[----:B-1----:R-:W4:Y:S04]  /*d650*/  LDL.LU R165, [R1+0x654] ;  /* 0x0006540001a57983 */ /* 0x002f280000300800 */
[----:B---3--:R-:W3:Y:S01]  /*d660*/  LDL.LU R164, [R1+0x650] ;  /* 0x0006500001a47983 */ /* 0x008ee20000300800 */
[----:B--2---:R-:W-:-:S06]  /*d670*/  PRMT R38, RZ, 0x7610, R38 ;  /* 0x00007610ff267816 */ /* 0x004fcc0000000026 */
[----:B------:R-:W2:Y:S01]  /*d680*/  @P0 LDG.E.U16 R38, desc[UR20][R14.64] ;  /* 0x000000140e260981 */ /* 0x000ea2000c1e1500 */
[----:B----4-:R-:W-:-:S06]  /*d690*/  PRMT R39, RZ, 0x7610, R39 ;  /* 0x00007610ff277816 */ /* 0x010fcc0000000027 */
[----:B------:R0:W4:Y:S04]  /*d6a0*/  @P0 LDG.E.U16 R39, desc[UR20][R34.64] ;  /* 0x0000001422270981 */ /* 0x000128000c1e1500 */
[----:B------:R-:W0:Y:S04]  /*d6b0*/  LDL.LU.64 R34, [R1+0x648] ;  /* 0x0006480001227983 */ /* 0x000e280000300a00 */
[----:B------:R-:W2:Y:S01]  /*d6c0*/  LDL.LU.64 R14, [R1+0x640] ;  /* 0x00064000010e7983 */ /* 0x000ea20000300a00 */
[----:B------:R-:W-:Y:S02]  /*d6d0*/  PRMT R37, RZ, 0x7610, R37 ;  /* 0x00007610ff257816 */ /* 0x000fe40000000025 */
[----:B------:R-:W-:-:S04]  /*d6e0*/  PRMT R36, RZ, 0x7610, R36 ;  /* 0x00007610ff247816 */ /* 0x000fc80000000024 */
[----:B------:R-:W3:Y:S04]  /*d6f0*/  @P0 LDG.E.U16 R37, desc[UR20][R54.64] ;  /* 0x0000001436250981 */ /* 0x000ee8000c1e1500 */
[----:B------:R-:W3:Y:S04]  /*d700*/  @P0 LDG.E.U16 R36, desc[UR20][R52.64] ;  /* 0x0000001434240981 */ /* 0x000ee8000c1e1500 */
[----:B------:R-:W5:Y:S04]  /*d710*/  LDL.LU.64 R54, [R1+0x638] ;  /* 0x0006380001367983 */ /* 0x000f680000300a00 */
[----:B------:R-:W5:Y:S01]  /*d720*/  LDL.LU.64 R52, [R1+0x630] ;  /* 0x0006300001347983 */ /* 0x000f620000300a00 */
[----:B0-----:R-:W-:-:S02]  /*d730*/  PRMT R35, RZ, 0x7610, R35 ;  /* 0x00007610ff237816 */ /* 0x001fc40000000023 */
[----:B--2---:R-:W-:-:S04]  /*d740*/  PRMT R15, RZ, 0x7610, R15 ;  /* 0x00007610ff0f7816 */ /* 0x004fc8000000000f */
[----:B------:R0:W2:Y:S04]  /*d750*/  @P0 LDG.E.U16 R35, desc[UR20][R32.64] ;  /* 0x0000001420230981 */ /* 0x0000a8000c1e1500 */
[----:B------:R1:W2:Y:S04]  /*d760*/  @P0 LDG.E.U16 R15, desc[UR20][R30.64] ;  /* 0x000000141e0f0981 */ /* 0x0002a8000c1e1500 */
[----:B------:R-:W0:Y:S04]  /*d770*/  LDL.LU.64 R32, [R1+0x628] ;  /* 0x0006280001207983 */ /* 0x000e280000300a00 */
[----:B------:R-:W1:Y:S01]  /*d780*/  LDL.LU.64 R30, [R1+0x620] ;  /* 0x00062000011e7983 */ /* 0x000e620000300a00 */
[----:B------:R-:W-:-:S06]  /*d790*/  PRMT R34, RZ, 0x7610, R34 ;  /* 0x00007610ff227816 */ /* 0x000fcc0000000022 */
[----:B------:R-:W2:Y:S04]  /*d7a0*/  @P0 LDG.E.U16 R34, desc[UR20][R28.64] ;  /* 0x000000141c220981 */ /* 0x000ea8000c1e1500 */
[----:B------:R-:W2:Y:S01]  /*d7b0*/  LDL.LU.64 R28, [R1+0x618] ;  /* 0x00061800011c7983 */ /* 0x000ea20000300a00 */
[----:B0-----:R-:W-:Y:S02]  /*d7c0*/  PRMT R33, RZ, 0x7610, R33 ;  /* 0x00007610ff217816 */ /* 0x001fe40000000021 */
[----:B------:R-:W-:Y:S02]  /*d7d0*/  PRMT R32, RZ, 0x7610, R32 ;  /* 0x00007610ff207816 */ /* 0x000fe40000000020 */
[----:B-1----:R-:W-:Y:S02]  /*d7e0*/  PRMT R31, RZ, 0x7610, R31 ;  /* 0x00007610ff1f7816 */ /* 0x002fe4000000001f */
[----:B------:R-:W2:Y:S04]  /*d7f0*/  @P0 LDG.E.U16 R33, desc[UR20][R26.64] ;  /* 0x000000141a210981 */ /* 0x000ea8000c1e1500 */
[----:B------:R-:W2:Y:S04]  /*d800*/  @P0 LDG.E.U16 R32, desc[UR20][R22.64] ;  /* 0x0000001416200981 */ /* 0x000ea8000c1e1500 */
[----:B------:R0:W2:Y:S04]  /*d810*/  @P0 LDG.E.U16 R31, desc[UR20][R6.64] ;  /* 0x00000014061f0981 */ /* 0x0000a8000c1e1500 */
[----:B------:R-:W2:Y:S04]  /*d820*/  LDL.LU.64 R26, [R1+0x610] ;  /* 0x00061000011a7983 */ /* 0x000ea80000300a00 */
[----:B------:R-:W2:Y:S04]  /*d830*/  LDL.LU.64 R22, [R1+0x608] ;  /* 0x0006080001167983 */ /* 0x000ea80000300a00 */
[----:B------:R-:W0:Y:S01]  /*d840*/  LDL.LU.64 R6, [R1+0x600] ;  /* 0x0006000001067983 */ /* 0x000e220000300a00 */
[----:B------:R-:W-:-:S02]  /*d850*/  PRMT R0, RZ, 0x7610, R0 ;  /* 0x00007610ff007816 */ /* 0x000fc40000000000 */
[----:B------:R-:W-:Y:S02]  /*d860*/  PRMT R51, RZ, 0x7610, R51 ;  /* 0x00007610ff337816 */ /* 0x000fe40000000033 */
[----:B---3--:R-:W-:Y:S02]  /*d870*/  PRMT R164, RZ, 0x7610, R164 ;  /* 0x00007610ffa47816 */ /* 0x008fe400000000a4 */
[----:B------:R-:W-:Y:S01]  /*d880*/  PRMT R165, RZ, 0x7610, R165 ;  /* 0x00007610ffa57816 */ /* 0x000fe200000000a5 */
[----:B------:R-:W3:Y:S01]  /*d890*/  @P0 LDG.E.U16 R0, desc[UR20][R90.64] ;  /* 0x000000145a000981 */ /* 0x000ee2000c1e1500 */
[----:B------:R-:W-:Y:S02]  /*d8a0*/  PRMT R85, RZ, 0x7610, R85 ;  /* 0x00007610ff557816 */ /* 0x000fe40000000055 */
[----:B------:R-:W-:Y:S01]  /*d8b0*/  PRMT R84, RZ, 0x7610, R84 ;  /* 0x00007610ff547816 */ /* 0x000fe20000000054 */
[----:B------:R-:W2:Y:S01]  /*d8c0*/  @P0 LDG.E.U16 R51, desc[UR20][R92.64] ;  /* 0x000000145c330981 */ /* 0x000ea2000c1e1500 */
[----:B------:R-:W-:-:S02]  /*d8d0*/  PRMT R81, RZ, 0x7610, R81 ;  /* 0x00007610ff517816 */ /* 0x000fc40000000051 */
[----:B------:R-:W-:Y:S01]  /*d8e0*/  PRMT R30, RZ, 0x7610, R30 ;  /* 0x00007610ff1e7816 */ /* 0x000fe2000000001e */
[----:B------:R-:W2:Y:S01]  /*d8f0*/  @P0 LDG.E.U16 R164, desc[UR20][R94.64] ;  /* 0x000000145ea40981 */ /* 0x000ea2000c1e1500 */
[----:B------:R-:W-:Y:S02]  /*d900*/  PRMT R80, RZ, 0x7610, R80 ;  /* 0x00007610ff507816 */ /* 0x000fe40000000050 */
[----:B------:R-:W-:Y:S01]  /*d910*/  PRMT R21, RZ, 0x7610, R21 ;  /* 0x00007610ff157816 */ /* 0x000fe20000000015 */
[----:B------:R-:W2:Y:S01]  /*d920*/  @P0 LDG.E.U16 R165, desc[UR20][R96.64] ;  /* 0x0000001460a50981 */ /* 0x000ea2000c1e1500 */
[----:B------:R-:W-:Y:S02]  /*d930*/  PRMT R18, RZ, 0x7610, R18 ;  /* 0x00007610ff127816 */ /* 0x000fe40000000012 */
[----:B------:R-:W-:Y:S01]  /*d940*/  PRMT R49, RZ, 0x7610, R49 ;  /* 0x00007610ff317816 */ /* 0x000fe20000000031 */
[----:B------:R-:W4:Y:S01]  /*d950*/  @P0 LDG.E.U16 R85, desc[UR20][R98.64] ;  /* 0x0000001462550981 */ /* 0x000f22000c1e1500 */
[----:B------:R-:W-:-:S02]  /*d960*/  PRMT R11, RZ, 0x7610, R11 ;  /* 0x00007610ff0b7816 */ /* 0x000fc4000000000b */
[----:B------:R-:W-:Y:S01]  /*d970*/  PRMT R9, RZ, 0x7610, R9 ;  /* 0x00007610ff097816 */ /* 0x000fe20000000009 */
[----:B------:R-:W4:Y:S01]  /*d980*/  @P0 LDG.E.U16 R84, desc[UR20][R100.64] ;  /* 0x0000001464540981 */ /* 0x000f22000c1e1500 */
[----:B------:R-:W-:-:S03]  /*d990*/  PRMT R48, RZ, 0x7610, R48 ;  /* 0x00007610ff307816 */ /* 0x000fc60000000030 */
[----:B------:R-:W4:Y:S01]  /*d9a0*/  @P0 LDG.E.U16 R81, desc[UR20][R102.64] ;  /* 0x0000001466510981 */ /* 0x000f22000c1e1500 */
[----:B------:R-:W-:-:S03]  /*d9b0*/  PRMT R45, RZ, 0x7610, R45 ;  /* 0x00007610ff2d7816 */ /* 0x000fc6000000002d */
[----:B------:R-:W4:Y:S01]  /*d9c0*/  @P0 LDG.E.U16 R30, desc[UR20][R24.64] ;  /* 0x00000014181e0981 */ /* 0x000f22000c1e1500 */
[----:B------:R-:W-:-:S03]  /*d9d0*/  PRMT R44, RZ, 0x7610, R44 ;  /* 0x00007610ff2c7816 */ /* 0x000fc6000000002c */
[----:B------:R-:W4:Y:S01]  /*d9e0*/  @P0 LDG.E.U16 R80, desc[UR20][R104.64] ;  /* 0x0000001468500981 */ /* 0x000f22000c1e1500 */
[----:B------:R-:W-:-:S03]  /*d9f0*/  PRMT R41, RZ, 0x7610, R41 ;  /* 0x00007610ff297816 */ /* 0x000fc60000000029 */
[----:B------:R-:W4:Y:S04]  /*da00*/  @P0 LDG.E.U16 R21, desc[UR20][R106.64] ;  /* 0x000000146a150981 */ /* 0x000f28000c1e1500 */
[----:B------:R-:W4:Y:S01]  /*da10*/  LDL.LU.64 R24, [R1+0x5f8] ;  /* 0x0005f80001187983 */ /* 0x000f220000300a00 */
[----:B------:R-:W-:-:S03]  /*da20*/  PRMT R12, RZ, 0x7610, R12 ;  /* 0x00007610ff0c7816 */ /* 0x000fc6000000000c */
[----:B------:R-:W4:Y:S01]  /*da30*/  @P0 LDG.E.U16 R18, desc[UR20][R108.64] ;  /* 0x000000146c120981 */ /* 0x000f22000c1e1500 */
[----:B------:R-:W-:-:S03]  /*da40*/  PRMT R5, RZ, 0x7610, R5 ;  /* 0x00007610ff057816 */ /* 0x000fc60000000005 */
[----:B------:R-:W4:Y:S04]  /*da50*/  @P0 LDG.E.U16 R49, desc[UR20][R110.64] ;  /* 0x000000146e310981 */ /* 0x000f28000c1e1500 */
[----:B------:R-:W4:Y:S04]  /*da60*/  @P0 LDG.E.U16 R11, desc[UR20][R112.64] ;  /* 0x00000014700b0981 */ /* 0x000f28000c1e1500 */
[----:B------:R-:W4:Y:S04]  /*da70*/  @P0 LDG.E.U16 R9, desc[UR20][R114.64] ;  /* 0x0000001472090981 */ /* 0x000f28000c1e1500 */
[----:B------:R-:W4:Y:S04]  /*da80*/  @P0 LDG.E.U16 R48, desc[UR20][R116.64] ;  /* 0x0000001474300981 */ /* 0x000f28000c1e1500 */
[----:B------:R-:W4:Y:S04]  /*da90*/  @P0 LDG.E.U16 R45, desc[UR20][R118.64] ;  /* 0x00000014762d0981 */ /* 0x000f28000c1e1500 */
[----:B------:R-:W4:Y:S04]  /*daa0*/  @P0 LDG.E.U16 R44, desc[UR20][R120.64] ;  /* 0x00000014782c0981 */ /* 0x000f28000c1e1500 */
[----:B------:R-:W4:Y:S04]  /*dab0*/  @P0 LDG.E.U16 R41, desc[UR20][R122.64] ;  /* 0x000000147a290981 */ /* 0x000f28000c1e1500 */
[----:B------:R-:W4:Y:S04]  /*dac0*/  @P0 LDG.E.U16 R12, desc[UR20][R124.64] ;  /* 0x000000147c0c0981 */ /* 0x000f28000c1e1500 */
[----:B------:R-:W4:Y:S01]  /*dad0*/  @P0 LDG.E.U16 R5, desc[UR20][R88.64] ;  /* 0x0000001458050981 */ /* 0x000f22000c1e1500 */
[----:B0-----:R-:W-:-:S06]  /*dae0*/  PRMT R6, RZ, 0x7610, R6 ;  /* 0x00007610ff067816 */ /* 0x001fcc0000000006 */
[----:B------:R0:W4:Y:S04]  /*daf0*/  @P0 LDG.E.U16 R6, desc[UR20][R16.64] ;  /* 0x0000001410060981 */ /* 0x000128000c1e1500 */
[----:B------:R-:W0:Y:S04]  /*db00*/  LDL.LU.64 R16, [R1+0x5f0] ;  /* 0x0005f00001107983 */ /* 0x000e280000300a00 */
[----:B---3--:R1:W-:Y:S01]  /*db10*/  STS.U16 [R40+UR9+0x3a00], R0 ;  /* 0x003a000028007988 */ /* 0x0083e20008000409 */
[----:B--2---:R-:W-:-:S03]  /*db20*/  PRMT R29, RZ, 0x7610, R29 ;  /* 0x00007610ff1d7816 */ /* 0x004fc6000000001d */
[----:B------:R2:W-:Y:S01]  /*db30*/  STS.U16 [R40+UR9+0x3e00], R51 ;  /* 0x003e003328007988 */ /* 0x0005e20008000409 */
[----:B------:R-:W-:-:S03]  /*db40*/  PRMT R22, RZ, 0x7610, R22 ;  /* 0x00007610ff167816 */ /* 0x000fc60000000016 */
[----:B------:R3:W-:Y:S04]  /*db50*/  STS.U16 [R40+UR9+0x4200], R164 ;  /* 0x004200a428007988 */ /* 0x0007e80008000409 */
[----:B------:R-:W-:Y:S04]  /*db60*/  STS.U16 [R40+UR9+0x4600], R165 ;  /* 0x004600a528007988 */ /* 0x000fe80008000409 */
[----:B----4-:R-:W-:Y:S04]  /*db70*/  STS.U16 [R40+UR9+0x4a00], R85 ;  /* 0x004a005528007988 */ /* 0x010fe80008000409 */
[----:B------:R-:W-:Y:S04]  /*db80*/  STS.U16 [R40+UR9+0x4e00], R84 ;  /* 0x004e005428007988 */ /* 0x000fe80008000409 */
[----:B------:R-:W-:Y:S04]  /*db90*/  STS.U16 [R40+UR9+0x5200], R81 ;  /* 0x0052005128007988 */ /* 0x000fe80008000409 */
[----:B------:R-:W-:Y:S04]  /*dba0*/  STS.U16 [R40+UR9+0x5600], R80 ;  /* 0x0056005028007988 */ /* 0x000fe80008000409 */
[----:B-1----:R-:W4:Y:S04]  /*dbb0*/  LDL.LU R0, [R1+0x5ec] ;  /* 0x0005ec0001007983 */ /* 0x002f280000300800 */
[----:B------:R1:W-:Y:S04]  /*dbc0*/  STS.U16 [R40+UR9+0x5a00], R21 ;  /* 0x005a001528007988 */ /* 0x0003e80008000409 */
[----:B--2---:R2:W5:Y:S04]  /*dbd0*/  LDL.LU R51, [R1+0x5e8] ;  /* 0x0005e80001337983 */ /* 0x0045680000300800 */
[----:B------:R1:W-:Y:S01]  /*dbe0*/  STS.U16 [R40+UR9+0x5e00], R18 ;  /* 0x005e001228007988 */ /* 0x0003e20008000409 */
[----:B------:R-:W-:-:S03]  /*dbf0*/  PRMT R14, RZ, 0x7610, R14 ;  /* 0x00007610ff0e7816 */ /* 0x000fc6000000000e */
[----:B------:R-:W2:Y:S04]  /*dc00*/  @P0 LDG.E.U16 R29, desc[UR20][R126.64] ;  /* 0x000000147e1d0981 */ /* 0x000ea8000c1e1500 */
[----:B---3--:R-:W3:Y:S04]  /*dc10*/  LDL.LU R164, [R1+0x5e4] ;  /* 0x0005e40001a47983 */ /* 0x008ee80000300800 */
[----:B------:R-:W-:Y:S01]  /*dc20*/  STS.U16 [R40+UR9+0x6200], R49 ;  /* 0x0062003128007988 */ /* 0x000fe20008000409 */
[----:B------:R-:W-:-:S03]  /*dc30*/  PRMT R13, RZ, 0x7610, R13 ;  /* 0x00007610ff0d7816 */ /* 0x000fc6000000000d */
[----:B------:R-:W3:Y:S04]  /*dc40*/  @P0 LDG.E.U16 R22, desc[UR20][R128.64] ;  /* 0x0000001480160981 */ /* 0x000ee8000c1e1500 */
[----:B-1----:R-:W4:Y:S04]  /*dc50*/  LDL.LU R21, [R1+0x2e4] ;  /* 0x0002e40001157983 */ /* 0x002f280000300800 */
[----:B------:R1:W-:Y:S04]  /*dc60*/  STS.U16 [R40+UR9+0x6600], R11 ;  /* 0x0066000b28007988 */ /* 0x0003e80008000409 */
[----:B------:R-:W4:Y:S04]  /*dc70*/  LDL.LU R18, [R1+0x280] ;  /* 0x0002800001127983 */ /* 0x000f280000300800 */
[----:B------:R1:W-:Y:S04]  /*dc80*/  STS.U16 [R40+UR9+0x6a00], R9 ;  /* 0x006a000928007988 */ /* 0x0003e80008000409 */
[----:B------:R-:W-:Y:S04]  /*dc90*/  STS.U16 [R40+UR9+0x6e00], R48 ;  /* 0x006e003028007988 */ /* 0x000fe80008000409 */
[----:B------:R-:W-:Y:S01]  /*dca0*/  STS.U16 [R40+UR9+0x7200], R45 ;  /* 0x0072002d28007988 */ /* 0x000fe20008000409 */
[----:B------:R-:W-:-:S03]  /*dcb0*/  PRMT R10, RZ, 0x7610, R10 ;  /* 0x00007610ff0a7816 */ /* 0x000fc6000000000a */
[----:B-1----:R-:W4:Y:S04]  /*dcc0*/  LDL.LU R11, [R1+0x2d0] ;  /* 0x0002d000010b7983 */ /* 0x002f280000300800 */
[----:B------:R-:W-:Y:S01]  /*dcd0*/  STS.U16 [R40+UR9+0x7600], R44 ;  /* 0x0076002c28007988 */ /* 0x000fe20008000409 */
[----:B------:R-:W-:-:S03]  /*dce0*/  PRMT R8, RZ, 0x7610, R8 ;  /* 0x00007610ff087816 */ /* 0x000fc60000000008 */
[----:B------:R-:W4:Y:S04]  /*dcf0*/  LDL.LU R9, [R1+0x27c] ;  /* 0x00027c0001097983 */ /* 0x000f280000300800 */
[----:B------:R-:W-:Y:S04]  /*dd00*/  STS.U16 [R40+UR9+0x7a00], R41 ;  /* 0x007a002928007988 */ /* 0x000fe80008000409 */
[----:B------:R-:W-:Y:S04]  /*dd10*/  STS.U16 [R40+UR9+0x7e00], R12 ;  /* 0x007e000c28007988 */ /* 0x000fe80008000409 */
[----:B------:R1:W-:Y:S04]  /*dd20*/  STS.U16 [R19+UR9+0x7f00], R5 ;  /* 0x007f000513007988 */ /* 0x0003e80008000409 */
[----:B------:R-:W4:Y:S04]  /*dd30*/  @P0 LDG.E.U16 R14, desc[UR20][R134.64] ;  /* 0x00000014860e0981 */ /* 0x000f28000c1e1500 */
[----:B------:R-:W-:Y:S01]  /*dd40*/  STS.U16 [R19+UR9+0x300], R39 ;  /* 0x0003002713007988 */ /* 0x000fe20008000409 */
[----:B------:R-:W-:-:S03]  /*dd50*/  PRMT R7, RZ, 0x7610, R7 ;  /* 0x00007610ff077816 */ /* 0x000fc60000000007 */
[----:B------:R-:W4:Y:S04]  /*dd60*/  @P0 LDG.E.U16 R13, desc[UR20][R136.64] ;  /* 0x00000014880d0981 */ /* 0x000f28000c1e1500 */
[----:B-1----:R-:W4:Y:S04]  /*dd70*/  LDL.LU R5, [R1+0x278] ;  /* 0x0002780001057983 */ /* 0x002f280000300800 */
[----:B------:R-:W-:Y:S01]  /*dd80*/  STS.U16 [R19+UR9+0x700], R38 ;  /* 0x0007002613007988 */ /* 0x000fe20008000409 */
[----:B------:R-:W-:-:S03]  /*dd90*/  PRMT R4, RZ, 0x7610, R4 ;  /* 0x00007610ff047816 */ /* 0x000fc60000000004 */
[----:B------:R-:W4:Y:S04]  /*dda0*/  LDL.LU R12, [R1+0x274] ;  /* 0x00027400010c7983 */ /* 0x000f280000300800 */
[----:B------:R-:W-:Y:S04]  /*ddb0*/  STS.U16 [R19+UR9+0xb00], R37 ;  /* 0x000b002513007988 */ /* 0x000fe80008000409 */
[----:B------:R-:W-:Y:S04]  /*ddc0*/  STS.U16 [R19+UR9+0xf00], R36 ;  /* 0x000f002413007988 */ /* 0x000fe80008000409 */
[----:B------:R-:W-:Y:S04]  /*ddd0*/  STS.U16 [R19+UR9+0x1300], R35 ;  /* 0x0013002313007988 */ /* 0x000fe80008000409 */
[----:B------:R-:W4:Y:S04]  /*dde0*/  @P0 LDG.E.U16 R10, desc[UR20][R138.64] ;  /* 0x000000148a0a0981 */ /* 0x000f28000c1e1500 */
[----:B------:R1:W-:Y:S04]  /*ddf0*/  STS.U16 [R19+UR9+0x1700], R15 ;  /* 0x0017000f13007988 */ /* 0x0003e80008000409 */
[----:B------:R-:W4:Y:S04]  /*de00*/  @P0 LDG.E.U16 R8, desc[UR20][R140.64] ;  /* 0x000000148c080981 */ /* 0x000f28000c1e1500 */
[----:B------:R-:W4:Y:S04]  /*de10*/  @P0 LDG.E.U16 R7, desc[UR20][R142.64] ;  /* 0x000000148e070981 */ /* 0x000f28000c1e1500 */
[----:B-1----:R-:W4:Y:S04]  /*de20*/  LDL.LU R15, [R1+0x270] ;  /* 0x00027000010f7983 */ /* 0x002f280000300800 */
[----:B------:R-:W4:Y:S04]  /*de30*/  LDL.LU R165, [R1+0x26c] ;  /* 0x00026c0001a57983 */ /* 0x000f280000300800 */
[----:B------:R-:W4:Y:S01]  /*de40*/  @P0 LDG.E.U16 R4, desc[UR20][R144.64] ;  /* 0x0000001490040981 */ /* 0x000f22000c1e1500 */
[----:B0-----:R-:W-:-:S02]  /*de50*/  PRMT R17, RZ, 0x7610, R17 ;  /* 0x00007610ff117816 */ /* 0x001fc40000000011 */
[----:B------:R-:W-:-:S04]  /*de60*/  PRMT R16, RZ, 0x7610, R16 ;  /* 0x00007610ff107816 */ /* 0x000fc80000000010 */
[----:B------:R-:W4:Y:S04]  /*de70*/  @P0 LDG.E.U16 R17, desc[UR20][R130.64] ;  /* 0x0000001482110981 */ /* 0x000f28000c1e1500 */
[----:B------:R-:W4:Y:S01]  /*de80*/  @P0 LDG.E.U16 R16, desc[UR20][R132.64] ;  /* 0x0000001484100981 */ /* 0x000f22000c1e1500 */
[----:B------:R-:W-:Y:S02]  /*de90*/  PRMT R28, RZ, 0x7610, R28 ;  /* 0x00007610ff1c7816 */ /* 0x000fe4000000001c */
[----:B------:R-:W-:Y:S02]  /*dea0*/  PRMT R27, RZ, 0x7610, R27 ;  /* 0x00007610ff1b7816 */ /* 0x000fe4000000001b */
[----:B------:R-:W-:Y:S02]  /*deb0*/  PRMT R2, RZ, 0x7610, R2 ;  /* 0x00007610ff027816 */ /* 0x000fe40000000002 */
[----:B------:R-:W-:Y:S01]  /*dec0*/  PRMT R26, RZ, 0x7610, R26 ;  /* 0x00007610ff1a7816 */ /* 0x000fe2000000001a */
[----:B------:R-:W4:Y:S01]  /*ded0*/  @P0 LDG.E.U16 R28, desc[UR20][R146.64] ;  /* 0x00000014921c0981 */ /* 0x000f22000c1e1500 */
[----:B------:R-:W-:-:S03]  /*dee0*/  PRMT R25, RZ, 0x7610, R25 ;  /* 0x00007610ff197816 */ /* 0x000fc60000000019 */
[----:B------:R-:W4:Y:S04]  /*def0*/  @P0 LDG.E.U16 R27, desc[UR20][R148.64] ;  /* 0x00000014941b0981 */ /* 0x000f28000c1e1500 */
[----:B------:R-:W4:Y:S04]  /*df00*/  @P0 LDG.E.U16 R2, desc[UR20][R150.64] ;  /* 0x0000001496020981 */ /* 0x000f28000c1e1500 */
[----:B------:R-:W4:Y:S04]  /*df10*/  @P0 LDG.E.U16 R26, desc[UR20][R152.64] ;  /* 0x00000014981a0981 */ /* 0x000f28000c1e1500 */
[----:B------:R-:W4:Y:S04]  /*df20*/  @P0 LDG.E.U16 R25, desc[UR20][R154.64] ;  /* 0x000000149a190981 */ /* 0x000f28000c1e1500 */
[----:B------:R-:W-:Y:S04]  /*df30*/  STS.U16 [R19+UR9+0x1b00], R34 ;  /* 0x001b002213007988 */ /* 0x000fe80008000409 */
[----:B------:R-:W-:Y:S04]  /*df40*/  STS.U16 [R19+UR9+0x1f00], R33 ;  /* 0x001f002113007988 */ /* 0x000fe80008000409 */
[----:B------:R-:W-:Y:S04]  /*df50*/  STS.U16 [R19+UR9+0x2300], R32 ;  /* 0x0023002013007988 */ /* 0x000fe80008000409 */
[----:B------:R-:W-:Y:S04]  /*df60*/  STS.U16 [R19+UR9+0x2700], R31 ;  /* 0x0027001f13007988 */ /* 0x000fe80008000409 */
[----:B------:R-:W-:Y:S04]  /*df70*/  STS.U16 [R19+UR9+0x2b00], R30 ;  /* 0x002b001e13007988 */ /* 0x000fe80008000409 */
[----:B------:R0:W-:Y:S04]  /*df80*/  STS.U16 [R19+UR9+0x2f00], R6 ;  /* 0x002f000613007988 */ /* 0x0001e80008000409 */
[----:B--2---:R-:W-:Y:S04]  /*df90*/  STS.U16 [R19+UR9+0x3300], R29 ;  /* 0x0033001d13007988 */ /* 0x004fe80008000409 */
[----:B---3--:R4:W-:Y:S01]  /*dfa0*/  STS.U16 [R19+UR9+0x3700], R22 ;  /* 0x0037001613007988 */ /* 0x0089e20008000409 */
[----:B------:R-:W-:-:S02]  /*dfb0*/  PRMT R24, RZ, 0x7610, R24 ;  /* 0x00007610ff187816 */ /* 0x000fc40000000018 */
[----:B------:R-:W-:Y:S01]  /*dfc0*/  PRMT R23, RZ, 0x7610, R23 ;  /* 0x00007610ff177816 */ /* 0x000fe20000000017 */
[----:B0-----:R-:W2:Y:S01]  /*dfd0*/  LDL.LU R6, [R1+0x268] ;  /* 0x0002680001067983 */ /* 0x001ea20000300800 */
[----:B------:R-:W-:-:S03]  /*dfe0*/  PRMT R20, RZ, 0x7610, R20 ;  /* 0x00007610ff147816 */ /* 0x000fc60000000014 */
[----:B------:R-:W3:Y:S01]  /*dff0*/  @P0 LDG.E.U16 R24, desc[UR20][R156.64] ;  /* 0x000000149c180981 */ /* 0x000ee2000c1e1500 */
[----:B----4-:R-:W-:-:S03]  /*e000*/  SHF.R.S32.HI R22, RZ, 0x1f, R18 ;  /* 0x0000001fff167819 */ /* 0x010fc60000011412 */
[----:B------:R-:W4:Y:S01]  /*e010*/  @P0 LDG.E.U16 R23, desc[UR20][R158.64] ;  /* 0x000000149e170981 */ /* 0x000f22000c1e1500 */
[----:B------:R-:W-:-:S03]  /*e020*/  SHF.L.U64.HI R22, R18, 0x1, R22 ;  /* 0x0000000112167819 */ /* 0x000fc60000010216 */
[----:B------:R-:W2:Y:S04]  /*e030*/  @P0 LDG.E.U16 R20, desc[UR20][R160.64] ;  /* 0x00000014a0140981 */ /* 0x000ea8000c1e1500 */
[----:B------:R0:W-:Y:S04]  /*e040*/  STS.U16 [R19+UR9+0x3b00], R17 ;  /* 0x003b001113007988 */ /* 0x0001e80008000409 */
[----:B------:R1:W-:Y:S01]  /*e050*/  STS.U16 [R19+UR9+0x3f00], R16 ;  /* 0x003f001013007988 */ /* 0x0003e20008000409 */
[----:B0-----:R-:W-:-:S03]  /*e060*/  LEA R17, P3, R9, R21, 0x1 ;  /* 0x0000001509117211 */ /* 0x001fc600078608ff */
[----:B------:R0:W-:Y:S01]  /*e070*/  STS.U16 [R19+UR9+0x4300], R14 ;  /* 0x0043000e13007988 */ /* 0x0001e20008000409 */
[----:B-1----:R-:W-:-:S03]  /*e080*/  SHF.R.S32.HI R16, RZ, 0x1f, R9 ;  /* 0x0000001fff107819 */ /* 0x002fc60000011409 */
[----:B------:R1:W-:Y:S01]  /*e090*/  STS.U16 [R19+UR9+0x4700], R13 ;  /* 0x0047000d13007988 */ /* 0x0003e20008000409 */
[----:B------:R-:W-:Y:S02]  /*e0a0*/  LEA.HI.X R9, R9, R22, R16, 0x1, P3 ;  /* 0x0000001609097211 */ /* 0x000fe400018f0c10 */
[----:B0-----:R-:W-:Y:S01]  /*e0b0*/  SHF.R.S32.HI R14, RZ, 0x1f, R12 ;  /* 0x0000001fff0e7819 */ /* 0x001fe2000001140c */
[----:B------:R0:W-:Y:S01]  /*e0c0*/  STS.U16 [R19+UR9+0x4b00], R10 ;  /* 0x004b000a13007988 */ /* 0x0001e20008000409 */
[----:B-1----:R-:W-:-:S03]  /*e0d0*/  LEA R13, P3, R12, R21, 0x1 ;  /* 0x000000150c0d7211 */ /* 0x002fc600078608ff */
[----:B------:R1:W-:Y:S01]  /*e0e0*/  STS.U16 [R19+UR9+0x4f00], R8 ;  /* 0x004f000813007988 */ /* 0x0003e20008000409 */
[----:B------:R-:W-:Y:S02]  /*e0f0*/  LEA.HI.X R14, R12, R22, R14, 0x1, P3 ;  /* 0x000000160c0e7211 */ /* 0x000fe400018f0c0e */
[----:B0-----:R-:W-:Y:S01]  /*e100*/  LEA R10, P3, R165, R21, 0x1 ;  /* 0x00000015a50a7211 */ /* 0x001fe200078608ff */
[----:B------:R0:W-:Y:S01]  /*e110*/  STS.U16 [R19+UR9+0x5300], R7 ;  /* 0x0053000713007988 */ /* 0x0001e20008000409 */
[----:B-1----:R-:W-:-:S03]  /*e120*/  SHF.R.S32.HI R8, RZ, 0x1f, R165 ;  /* 0x0000001fff087819 */ /* 0x002fc600000114a5 */
[----:B------:R1:W-:Y:S01]  /*e130*/  STS.U16 [R19+UR9+0x5700], R4 ;  /* 0x0057000413007988 */ /* 0x0003e20008000409 */
[----:B------:R-:W-:Y:S02]  /*e140*/  LEA.HI.X R165, R165, R22, R8, 0x1, P3 ;  /* 0x00000016a5a57211 */ /* 0x000fe400018f0c08 */
[----:B0-----:R-:W-:Y:S02]  /*e150*/  SHF.R.S32.HI R7, RZ, 0x1f, R164 ;  /* 0x0000001fff077819 */ /* 0x001fe400000114a4 */
[----:B-1----:R-:W-:-:S04]  /*e160*/  LEA R4, P3, R164, R21, 0x1 ;  /* 0x00000015a4047211 */ /* 0x002fc800078608ff */
[----:B------:R-:W-:Y:S02]  /*e170*/  LEA.HI.X R7, R164, R22, R7, 0x1, P3 ;  /* 0x00000016a4077211 */ /* 0x000fe400018f0c07 */
[----:B------:R-:W2:Y:S04]  /*e180*/  LDL.LU R164, [R1+0x5e0] ;  /* 0x0005e00001a47983 */ /* 0x000ea80000300800 */
[----:B------:R-:W-:Y:S04]  /*e190*/  STS.U16 [R19+UR9+0x5b00], R28 ;  /* 0x005b001c13007988 */ /* 0x000fe80008000409 */
[----:B------:R-:W-:Y:S04]  /*e1a0*/  STS.U16 [R19+UR9+0x5f00], R27 ;  /* 0x005f001b13007988 */ /* 0x000fe80008000409 */
[----:B------:R0:W-:Y:S04]  /*e1b0*/  STS.U16 [R19+UR9+0x6300], R2 ;  /* 0x0063000213007988 */ /* 0x0001e80008000409 */
[----:B------:R-:W-:Y:S01]  /*e1c0*/  STS.U16 [R19+UR9+0x6700], R26 ;  /* 0x0067001a13007988 */ /* 0x000fe20008000409 */
[----:B0-----:R-:W0:Y:S03]  /*e1d0*/  S2R R2, SR_TID.X ;  /* 0x0000000000027919 */ /* 0x001e260000002100 */
[----:B------:R1:W-:Y:S02]  /*e1e0*/  STS.U16 [R19+UR9+0x6b00], R25 ;  /* 0x006b001913007988 */ /* 0x0003e40008000409 */
[----:B-1----:R-:W1:Y:S02]  /*e1f0*/  S2R R25, SR_TID.X ;  /* 0x0000000000197919 */ /* 0x002e640000002100 */
[----:B---3--:R-:W-:Y:S04]  /*e200*/  STS.U16 [R19+UR9+0x6f00], R24 ;  /* 0x006f001813007988 */ /* 0x008fe80008000409 */
[----:B----4-:R-:W-:Y:S04]  /*e210*/  STS.U16 [R19+UR9+0x7300], R23 ;  /* 0x0073001713007988 */ /* 0x010fe80008000409 */
[----:B--2---:R1:W-:Y:S01]  /*e220*/  STS.U16 [R19+UR9+0x7700], R20 ;  /* 0x0077001413007988 */ /* 0x0043e20008000409 */
[----:B0-----:R-:W-:-:S04]  /*e230*/  SHF.R.U32.HI R2, RZ, 0x6, R2 ;  /* 0x00000006ff027819 */ /* 0x001fc80000011602 */
[----:B------:R-:W-:-:S04]  /*e240*/  SGXT.U32 R2, R2, 0x1 ;  /* 0x000000010202781a */ /* 0x000fc80000000000 */
[----:B------:R-:W-:Y:S02]  /*e250*/  LOP3.LUT R2, R2, 0x18, RZ, 0xfc, !PT ;  /* 0x0000001802027812 */ /* 0x000fe400078efcff */
[----:B-1----:R-:W-:-:S04]  /*e260*/  SHF.R.U32.HI R20, RZ, 0x6, R25 ;  /* 0x00000006ff147819 */ /* 0x002fc80000011619 */
[----:B------:R-:W-:Y:S02]  /*e270*/  SGXT.U32 R20, R20, 0x1 ;  /* 0x000000011414781a */ /* 0x000fe40000000000 */
[----:B------:R-:W-:Y:S02]  /*e280*/  SHF.R.U32.HI R23, RZ, 0x6, R25 ;  /* 0x00000006ff177819 */ /* 0x000fe40000011619 */
[----:B------:R-:W-:Y:S02]  /*e290*/  LOP3.LUT R20, R20, 0x20, RZ, 0xfc, !PT ;  /* 0x0000002014147812 */ /* 0x000fe400078efcff */
[----:B------:R-:W-:-:S04]  /*e2a0*/  SGXT.U32 R23, R23, 0x1 ;  /* 0x000000011717781a */ /* 0x000fc80000000000 */
[----:B------:R-:W-:Y:S02]  /*e2b0*/  LOP3.LUT R23, R23, 0x1c, RZ, 0xfc, !PT ;  /* 0x0000001c17177812 */ /* 0x000fe400078efcff */
[--C-:B------:R-:W-:Y:S02]  /*e2c0*/  SHF.R.U32.HI R24, RZ, 0x6, R25.reuse ;  /* 0x00000006ff187819 */ /* 0x100fe40000011619 */
[----:B------:R-:W-:-:S04]  /*e2d0*/  SHF.R.U32.HI R25, RZ, 0x6, R25 ;  /* 0x00000006ff197819 */ /* 0x000fc80000011619 */
[----:B------:R-:W-:-:S04]  /*e2e0*/  SGXT.U32 R25, R25, 0x1 ;  /* 0x000000011919781a */ /* 0x000fc80000000000 */
[----:B------:R-:W-:Y:S02]  /*e2f0*/  LOP3.LUT R25, R25, 0x1a, RZ, 0xfc, !PT ;  /* 0x0000001a19197812 */ /* 0x000fe400078efcff */
[----:B------:R-:W-:-:S04]  /*e300*/  SGXT.U32 R24, R24, 0x1 ;  /* 0x000000011818781a */ /* 0x000fc80000000000 */
[----:B------:R-:W-:Y:S02]  /*e310*/  LOP3.LUT R24, R24, 0x1e, RZ, 0xfc, !PT ;  /* 0x0000001e18187812 */ /* 0x000fe400078efcff */
[----:B------:R-:W-:Y:S02]  /*e320*/  PRMT R0, RZ, 0x7610, R0 ;  /* 0x00007610ff007816 */ /* 0x000fe40000000000 */
[----:B------:R-:W-:-:S04]  /*e330*/  SHF.R.S32.HI R29, RZ, 0x1f, R11 ;  /* 0x0000001fff1d7819 */ /* 0x000fc8000001140b */
[----:B------:R-:W2:Y:S01]  /*e340*/  @P0 LDG.E.U16 R0, desc[UR20][R162.64] ;  /* 0x00000014a2000981 */ /* 0x000ea2000c1e1500 */
[----:B------:R-:W-:-:S04]  /*e350*/  LEA R18, P0, R11, R21, 0x1 ;  /* 0x000000150b127211 */ /* 0x000fc800078008ff */
[----:B------:R-:W-:Y:S02]  /*e360*/  LEA.HI.X R11, R11, R22, R29, 0x1, P0 ;  /* 0x000000160b0b7211 */ /* 0x000fe400000f0c1d */
[----:B------:R-:W-:Y:S02]  /*e370*/  SHF.R.S32.HI R29, RZ, 0x1f, R5 ;  /* 0x0000001fff1d7819 */ /* 0x000fe40000011405 */
[----:B------:R-:W-:-:S04]  /*e380*/  LEA R16, P0, R5, R21, 0x1 ;  /* 0x0000001505107211 */ /* 0x000fc800078008ff */
[----:B------:R-:W-:Y:S02]  /*e390*/  LEA.HI.X R5, R5, R22, R29, 0x1, P0 ;  /* 0x0000001605057211 */ /* 0x000fe400000f0c1d */
[----:B------:R-:W-:Y:S02]  /*e3a0*/  SHF.R.S32.HI R29, RZ, 0x1f, R15 ;  /* 0x0000001fff1d7819 */ /* 0x000fe4000001140f */
[----:B------:R-:W-:-:S04]  /*e3b0*/  LEA R12, P0, R15, R21, 0x1 ;  /* 0x000000150f0c7211 */ /* 0x000fc800078008ff */
[----:B------:R-:W-:Y:S02]  /*e3c0*/  LEA.HI.X R15, R15, R22, R29, 0x1, P0 ;  /* 0x000000160f0f7211 */ /* 0x000fe400000f0c1d */
[----:B------:R-:W-:Y:S02]  /*e3d0*/  SHF.R.S32.HI R29, RZ, 0x1f, R6 ;  /* 0x0000001fff1d7819 */ /* 0x000fe40000011406 */
[----:B------:R-:W-:-:S04]  /*e3e0*/  LEA R8, P0, R6, R21, 0x1 ;  /* 0x0000001506087211 */ /* 0x000fc800078008ff */
[----:B------:R-:W-:Y:S01]  /*e3f0*/  LEA.HI.X R6, R6, R22, R29, 0x1, P0 ;  /* 0x0000001606067211 */ /* 0x000fe200000f0c1d */
[-C--:B------:R-:W-:Y:S02]  /*e400*/  IMAD R2, R2, R164.reuse, RZ ;  /* 0x000000a402027224 */ /* 0x080fe400078e02ff */
[-C--:B------:R-:W-:Y:S02]  /*e410*/  IMAD R26, R20, R164.reuse, RZ ;  /* 0x000000a4141a7224 */ /* 0x080fe400078e02ff */
[C---:B------:R-:W-:Y:S02]  /*e420*/  IMAD.SHL.U32 R20, R2.reuse, 0x2, RZ ;  /* 0x0000000202147824 */ /* 0x040fe400078e00ff */
[----:B------:R-:W-:Y:S02]  /*e430*/  IMAD.HI R45, R2, 0x2, RZ ;  /* 0x00000002022d7827 */ /* 0x000fe400078e02ff */
[----:B------:R-:W0:Y:S02]  /*e440*/  S2R R2, SR_TID.X ;  /* 0x0000000000027919 */ /* 0x000e240000002100 */
[----:B------:R-:W-:-:S04]  /*e450*/  IMAD R23, R23, R164, RZ ;  /* 0x000000a417177224 */ /* 0x000fc800078e02ff */
[C---:B------:R-:W-:Y:S02]  /*e460*/  IMAD.SHL.U32 R44, R23.reuse, 0x2, RZ ;  /* 0x00000002172c7824 */ /* 0x040fe400078e00ff */
[----:B------:R-:W-:Y:S02]  /*e470*/  IMAD.HI R81, R23, 0x2, RZ ;  /* 0x0000000217517827 */ /* 0x000fe400078e02ff */
[----:B------:R-:W1:Y:S02]  /*e480*/  S2R R23, SR_TID.X ;  /* 0x0000000000177919 */ /* 0x000e640000002100 */
[----:B------:R-:W-:-:S04]  /*e490*/  IMAD R25, R25, R164, RZ ;  /* 0x000000a419197224 */ /* 0x000fc800078e02ff */
[C---:B------:R-:W-:Y:S02]  /*e4a0*/  IMAD.SHL.U32 R40, R25.reuse, 0x2, RZ ;  /* 0x0000000219287824 */ /* 0x040fe400078e00ff */
[----:B------:R-:W-:-:S04]  /*e4b0*/  IMAD.HI R33, R25, 0x2, RZ ;  /* 0x0000000219217827 */ /* 0x000fc800078e02ff */
[----:B------:R-:W-:Y:S01]  /*e4c0*/  IMAD R24, R24, R164, RZ ;  /* 0x000000a418187224 */ /* 0x000fe200078e02ff */
[----:B0-----:R-:W-:-:S04]  /*e4d0*/  SHF.R.U32.HI R25, RZ, 0x6, R2 ;  /* 0x00000006ff197819 */ /* 0x001fc80000011602 */
[----:B------:R-:W-:-:S04]  /*e4e0*/  SGXT.U32 R25, R25, 0x1 ;  /* 0x000000011919781a */ /* 0x000fc80000000000 */
[----:B------:R-:W-:Y:S01]  /*e4f0*/  LOP3.LUT R25, R25, 0x22, RZ, 0xfc, !PT ;  /* 0x0000002219197812 */ /* 0x000fe200078efcff */
[C---:B------:R-:W-:Y:S02]  /*e500*/  IMAD.SHL.U32 R2, R24.reuse, 0x2, RZ ;  /* 0x0000000218027824 */ /* 0x040fe400078e00ff */
[----:B------:R-:W-:-:S04]  /*e510*/  IMAD.HI R85, R24, 0x2, RZ ;  /* 0x0000000218557827 */ /* 0x000fc800078e02ff */
[----:B------:R-:W-:Y:S01]  /*e520*/  IMAD R24, R25, R164, RZ ;  /* 0x000000a419187224 */ /* 0x000fe200078e02ff */
[----:B-1----:R-:W-:-:S04]  /*e530*/  SHF.R.U32.HI R25, RZ, 0x6, R23 ;  /* 0x00000006ff197819 */ /* 0x002fc80000011617 */
[----:B------:R-:W-:-:S04]  /*e540*/  SGXT.U32 R25, R25, 0x1 ;  /* 0x000000011919781a */ /* 0x000fc80000000000 */
[----:B------:R-:W-:Y:S01]  /*e550*/  LOP3.LUT R25, R25, 0x24, RZ, 0xfc, !PT ;  /* 0x0000002419197812 */ /* 0x000fe200078efcff */
[C---:B------:R-:W-:Y:S02]  /*e560*/  IMAD.SHL.U32 R80, R26.reuse, 0x2, RZ ;  /* 0x000000021a507824 */ /* 0x040fe400078e00ff */
[----:B------:R-:W-:-:S04]  /*e570*/  IMAD.HI R27, R26, 0x2, RZ ;  /* 0x000000021a1b7827 */ /* 0x000fc800078e02ff */
[----:B------:R-:W-:Y:S02]  /*e580*/  IMAD R26, R25, R164, RZ ;  /* 0x000000a4191a7224 */ /* 0x000fe400078e02ff */
[C---:B------:R-:W-:Y:S02]  /*e590*/  IMAD.SHL.U32 R84, R24.reuse, 0x2, RZ ;  /* 0x0000000218547824 */ /* 0x040fe400078e00ff */
[----:B------:R-:W-:-:S04]  /*e5a0*/  IMAD.HI R37, R24, 0x2, RZ ;  /* 0x0000000218257827 */ /* 0x000fc800078e02ff */
[C---:B------:R-:W-:Y:S02]  /*e5b0*/  IMAD.SHL.U32 R24, R26.reuse, 0x2, RZ ;  /* 0x000000021a187824 */ /* 0x040fe400078e00ff */
[----:B------:R-:W-:Y:S01]  /*e5c0*/  IMAD.HI R39, R26, 0x2, RZ ;  /* 0x000000021a277827 */ /* 0x000fe200078e02ff */
[----:B------:R-:W-:-:S04]  /*e5d0*/  SHF.R.U32.HI R26, RZ, 0x6, R23 ;  /* 0x00000006ff1a7819 */ /* 0x000fc80000011617 */
[----:B------:R-:W-:-:S04]  /*e5e0*/  SGXT.U32 R26, R26, 0x1 ;  /* 0x000000011a1a781a */ /* 0x000fc80000000000 */
[----:B------:R-:W-:Y:S02]  /*e5f0*/  LOP3.LUT R26, R26, 0x2a, RZ, 0xfc, !PT ;  /* 0x0000002a1a1a7812 */ /* 0x000fe400078efcff */
[----:B------:R-:W-:-:S03]  /*e600*/  SHF.R.U32.HI R25, RZ, 0x6, R23 ;  /* 0x00000006ff197819 */ /* 0x000fc60000011617 */
[----:B------:R-:W-:Y:S02]  /*e610*/  IMAD R29, R26, R164, RZ ;  /* 0x000000a41a1d7224 */ /* 0x000fe400078e02ff */
[----:B------:R-:W0:Y:S01]  /*e620*/  S2R R26, SR_TID.X ;  /* 0x00000000001a7919 */ /* 0x000e220000002100 */
[----:B------:R-:W-:-:S04]  /*e630*/  SGXT.U32 R25, R25, 0x1 ;  /* 0x000000011919781a */ /* 0x000fc80000000000 */
[----:B------:R-:W-:-:S05]  /*e640*/  LOP3.LUT R25, R25, 0x26, RZ, 0xfc, !PT ;  /* 0x0000002619197812 */ /* 0x000fca00078efcff */
[----:B------:R-:W-:Y:S01]  /*e650*/  IMAD R28, R25, R164, RZ ;  /* 0x000000a4191c7224 */ /* 0x000fe200078e02ff */
[--C-:B------:R-:W-:Y:S02]  /*e660*/  SHF.R.U32.HI R25, RZ, 0x6, R23.reuse ;  /* 0x00000006ff197819 */ /* 0x100fe40000011617 */
[----:B------:R-:W-:Y:S02]  /*e670*/  SHF.R.U32.HI R23, RZ, 0x6, R23 ;  /* 0x00000006ff177819 */ /* 0x000fe40000011617 */
[----:B------:R-:W-:Y:S02]  /*e680*/  SGXT.U32 R25, R25, 0x1 ;  /* 0x000000011919781a */ /* 0x000fe40000000000 */
[----:B------:R-:W-:Y:S02]  /*e690*/  SGXT.U32 R23, R23, 0x1 ;  /* 0x000000011717781a */ /* 0x000fe40000000000 */
[----:B------:R-:W-:Y:S02]  /*e6a0*/  LOP3.LUT R25, R25, 0x28, RZ, 0xfc, !PT ;  /* 0x0000002819197812 */ /* 0x000fe400078efcff */
[----:B------:R-:W-:-:S03]  /*e6b0*/  LOP3.LUT R23, R23, 0x2c, RZ, 0xfc, !PT ;  /* 0x0000002c17177812 */ /* 0x000fc600078efcff */
[----:B------:R-:W-:Y:S02]  /*e6c0*/  IMAD R25, R25, R164, RZ ;  /* 0x000000a419197224 */ /* 0x000fe400078e02ff */
[----:B------:R-:W-:-:S04]  /*e6d0*/  IMAD.HI R31, R29, 0x2, RZ ;  /* 0x000000021d1f7827 */ /* 0x000fc800078e02ff */
[C---:B------:R-:W-:Y:S02]  /*e6e0*/  IMAD.SHL.U32 R38, R25.reuse, 0x2, RZ ;  /* 0x0000000219267824 */ /* 0x040fe400078e00ff */
[----:B------:R-:W-:-:S04]  /*e6f0*/  IMAD.HI R35, R25, 0x2, RZ ;  /* 0x0000000219237827 */ /* 0x000fc800078e02ff */
[----:B------:R-:W-:Y:S02]  /*e700*/  IMAD R25, R23, R164, RZ ;  /* 0x000000a417197224 */ /* 0x000fe400078e02ff */
[----:B------:R-:W-:Y:S01]  /*e710*/  IMAD.SHL.U32 R23, R29, 0x2, RZ ;  /* 0x000000021d177824 */ /* 0x000fe200078e00ff */
[--C-:B0-----:R-:W-:Y:S02]  /*e720*/  SHF.R.U32.HI R29, RZ, 0x6, R26.reuse ;  /* 0x00000006ff1d7819 */ /* 0x101fe4000001161a */
[----:B------:R-:W-:Y:S02]  /*e730*/  SHF.R.U32.HI R26, RZ, 0x6, R26 ;  /* 0x00000006ff1a7819 */ /* 0x000fe4000001161a */
[----:B------:R-:W-:Y:S02]  /*e740*/  SGXT.U32 R29, R29, 0x1 ;  /* 0x000000011d1d781a */ /* 0x000fe40000000000 */
[----:B------:R-:W-:Y:S02]  /*e750*/  SGXT.U32 R26, R26, 0x1 ;  /* 0x000000011a1a781a */ /* 0x000fe40000000000 */
[----:B------:R-:W-:-:S02]  /*e760*/  LOP3.LUT R29, R29, 0x2e, RZ, 0xfc, !PT ;  /* 0x0000002e1d1d7812 */ /* 0x000fc400078efcff */
[----:B------:R-:W-:-:S03]  /*e770*/  LOP3.LUT R26, R26, 0x30, RZ, 0xfc, !PT ;  /* 0x000000301a1a7812 */ /* 0x000fc600078efcff */
[-C--:B------:R-:W-:Y:S02]  /*e780*/  IMAD R32, R29, R164.reuse, RZ ;  /* 0x000000a41d207224 */ /* 0x080fe400078e02ff */
[----:B------:R-:W-:Y:S02]  /*e790*/  IMAD R29, R26, R164, RZ ;  /* 0x000000a41a1d7224 */ /* 0x000fe400078e02ff */
[----:B------:R-:W0:Y:S01]  /*e7a0*/  S2R R26, SR_TID.X ;  /* 0x00000000001a7919 */ /* 0x000e220000002100 */
[--C-:B------:R-:W-:Y:S02]  /*e7b0*/  IADD3 R48, P4, P5, R20, UR16, R21.reuse ;  /* 0x0000001014307c10 */ /* 0x100fe4000fd9e015 */
[----:B------:R-:W-:Y:S02]  /*e7c0*/  IADD3 R40, P0, P3, R40, UR16, R21 ;  /* 0x0000001028287c10 */ /* 0x000fe4000fb1e015 */
[--C-:B------:R-:W-:Y:S02]  /*e7d0*/  IADD3.X R49, PT, PT, R45, UR17, R22.reuse, P4, P5 ;  /* 0x000000112d317c10 */ /* 0x100fe4000a7ea416 */
[----:B------:R-:W-:-:S02]  /*e7e0*/  IADD3.X R41, PT, PT, R33, UR17, R22, P0, P3 ;  /* 0x0000001121297c10 */ /* 0x000fc400087e6416 */
[--C-:B------:R-:W-:Y:S01]  /*e7f0*/  IADD3 R44, P4, P5, R44, UR16, R21.reuse ;  /* 0x000000102c2c7c10 */ /* 0x100fe2000fd9e015 */
[----:B------:R1:W-:Y:S03]  /*e800*/  STL.64 [R1+0x1e0], R48 ;  /* 0x0001e03001007387 */ /* 0x0003e60000100a00 */
[--C-:B------:R-:W-:Y:S02]  /*e810*/  IADD3.X R45, PT, PT, R81, UR17, R22.reuse, P4, P5 ;  /* 0x00000011512d7c10 */ /* 0x100fe4000a7ea416 */
[----:B------:R-:W-:Y:S01]  /*e820*/  IADD3 R80, P4, P5, R80, UR16, R21 ;  /* 0x0000001050507c10 */ /* 0x000fe2000fd9e015 */
[----:B-1----:R1:W5:Y:S04]  /*e830*/  LDL.LU.64 R48, [R1+0x5d8] ;  /* 0x0005d80001307983 */ /* 0x0023680000300a00 */
[----:B------:R3:W-:Y:S01]  /*e840*/  STL.64 [R1+0x1e8], R40 ;  /* 0x0001e82801007387 */ /* 0x0007e20000100a00 */
[----:B------:R-:W-:Y:S01]  /*e850*/  IADD3.X R81, PT, PT, R27, UR17, R22, P4, P5 ;  /* 0x000000111b517c10 */ /* 0x000fe2000a7ea416 */
[----:B------:R-:W-:-:S02]  /*e860*/  IMAD.SHL.U32 R36, R28, 0x2, RZ ;  /* 0x000000021c247824 */ /* 0x000fc400078e00ff */
[----:B------:R4:W-:Y:S01]  /*e870*/  STL.64 [R1+0x1f0], R44 ;  /* 0x0001f02c01007387 */ /* 0x0009e20000100a00 */
[----:B---3--:R-:W-:-:S04]  /*e880*/  IADD3 R40, P0, P3, R2, UR16, R21 ;  /* 0x0000001002287c10 */ /* 0x008fc8000fb1e015 */
[----:B------:R-:W-:Y:S01]  /*e890*/  IADD3.X R41, PT, PT, R85, UR17, R22, P0, P3 ;  /* 0x0000001155297c10 */ /* 0x000fe200087e6416 */
[----:B----4-:R1:W5:Y:S01]  /*e8a0*/  LDL.LU.64 R44, [R1+0x5d0] ;  /* 0x0005d000012c7983 */ /* 0x0103620000300a00 */
[----:B------:R-:W-:-:S03]  /*e8b0*/  IADD3 R84, P0, P3, R84, UR16, R21 ;  /* 0x0000001054547c10 */ /* 0x000fc6000fb1e015 */
[----:B------:R3:W-:Y:S01]  /*e8c0*/  STL.64 [R1+0x1f8], R40 ;  /* 0x0001f82801007387 */ /* 0x0007e20000100a00 */
[----:B------:R-:W-:Y:S01]  /*e8d0*/  IMAD.HI R28, R28, 0x2, RZ ;  /* 0x000000021c1c7827 */ /* 0x000fe200078e02ff */
[----:B------:R-:W-:Y:S02]  /*e8e0*/  IADD3.X R85, PT, PT, R37, UR17, R22, P0, P3 ;  /* 0x0000001125557c10 */ /* 0x000fe400087e6416 */
[----:B------:R-:W-:Y:S01]  /*e8f0*/  IADD3 R36, P0, P3, R36, UR16, R21 ;  /* 0x0000001024247c10 */ /* 0x000fe2000fb1e015 */
[----:B---3--:R1:W5:Y:S04]  /*e900*/  LDL.LU.64 R40, [R1+0x5c8] ;  /* 0x0005c80001287983 */ /* 0x0083680000300a00 */
[----:B------:R3:W-:Y:S01]  /*e910*/  STL.64 [R1+0x200], R80 ;  /* 0x0002005001007387 */ /* 0x0007e20000100a00 */
[----:B0-----:R-:W-:-:S02]  /*e920*/  SHF.R.U32.HI R26, RZ, 0x6, R26 ;  /* 0x00000006ff1a7819 */ /* 0x001fc4000001161a */
[----:B------:R-:W-:Y:S01]  /*e930*/  IADD3.X R37, PT, PT, R28, UR17, R22, P0, P3 ;  /* 0x000000111c257c10 */ /* 0x000fe200087e6416 */
[----:B------:R0:W-:Y:S01]  /*e940*/  STL.64 [R1+0x208], R84 ;  /* 0x0002085401007387 */ /* 0x0001e20000100a00 */
[----:B---3--:R-:W-:-:S04]  /*e950*/  IADD3 R80, P4, P5, R24, UR16, R21 ;  /* 0x0000001018507c10 */ /* 0x008fc8000fd9e015 */
[--C-:B------:R-:W-:Y:S01]  /*e960*/  IADD3.X R81, PT, PT, R39, UR17, R22.reuse, P4, P5 ;  /* 0x0000001127517c10 */ /* 0x100fe2000a7ea416 */
[----:B0-----:R1:W5:Y:S01]  /*e970*/  LDL.LU.64 R84, [R1+0x5c0] ;  /* 0x0005c00001547983 */ /* 0x0013620000300a00 */
[----:B------:R-:W-:Y:S01]  /*e980*/  SGXT.U32 R26, R26, 0x1 ;  /* 0x000000011a1a781a */ /* 0x000fe20000000000 */
[C---:B------:R-:W-:Y:S01]  /*e990*/  IMAD.SHL.U32 R34, R25.reuse, 0x2, RZ ;  /* 0x0000000219227824 */ /* 0x040fe200078e00ff */
[--C-:B------:R-:W-:Y:S01]  /*e9a0*/  IADD3 R38, P4, P5, R38, UR16, R21.reuse ;  /* 0x0000001026267c10 */ /* 0x100fe2000fd9e015 */
[----:B------:R0:W-:Y:S01]  /*e9b0*/  STL.64 [R1+0x280], R80 ;  /* 0x0002805001007387 */ /* 0x0001e20000100a00 */
[----:B------:R-:W-:Y:S01]  /*e9c0*/  IMAD.SHL.U32 R30, R32, 0x2, RZ ;  /* 0x00000002201e7824 */ /* 0x000fe200078e00ff */
[----:B------:R-:W-:Y:S01]  /*e9d0*/  LOP3.LUT R26, R26, 0x32, RZ, 0xfc, !PT ;  /* 0x000000321a1a7812 */ /* 0x000fe200078efcff */
[----:B------:R-:W-:Y:S01]  /*e9e0*/  IMAD.HI R25, R25, 0x2, RZ ;  /* 0x0000000219197827 */ /* 0x000fe200078e02ff */
[--C-:B------:R-:W-:Y:S02]  /*e9f0*/  IADD3.X R39, PT, PT, R35, UR17, R22.reuse, P4, P5 ;  /* 0x0000001123277c10 */ /* 0x100fe4000a7ea416 */
[----:B------:R-:W-:Y:S01]  /*ea00*/  IADD3 R34, P5, P4, R34, UR16, R21 ;  /* 0x0000001022227c10 */ /* 0x000fe2000fcbe015 */
[----:B0-----:R1:W5:Y:S04]  /*ea10*/  LDL.LU.64 R80, [R1+0x5b8] ;  /* 0x0005b80001507983 */ /* 0x0013680000300a00 */
[----:B------:R0:W-:Y:S01]  /*ea20*/  STL.64 [R1+0x288], R36 ;  /* 0x0002882401007387 */ /* 0x0001e20000100a00 */
[----:B------:R-:W-:Y:S01]  /*ea30*/  IMAD.HI R32, R32, 0x2, RZ ;  /* 0x0000000220207827 */ /* 0x000fe200078e02ff */
[----:B------:R-:W-:-:S03]  /*ea40*/  IADD3.X R35, PT, PT, R25, UR17, R22, P5, P4 ;  /* 0x0000001119237c10 */ /* 0x000fc6000afe8416 */
[----:B------:R-:W-:Y:S01]  /*ea50*/  IMAD R26, R26, R164, RZ ;  /* 0x000000a41a1a7224 */ /* 0x000fe200078e02ff */
[----:B0-----:R-:W-:-:S04]  /*ea60*/  IADD3 R36, P0, P3, R23, UR16, R21 ;  /* 0x0000001017247c10 */ /* 0x001fc8000fb1e015 */
[--C-:B------:R-:W-:Y:S02]  /*ea70*/  IADD3.X R37, PT, PT, R31, UR17, R22.reuse, P0, P3 ;  /* 0x000000111f257c10 */ /* 0x100fe400087e6416 */
[--C-:B------:R-:W-:Y:S01]  /*ea80*/  IADD3 R30, P0, P3, R30, UR16, R21.reuse ;  /* 0x000000101e1e7c10 */ /* 0x100fe2000fb1e015 */
[----:B------:R0:W-:Y:S01]  /*ea90*/  STL.64 [R1+0x290], R38 ;  /* 0x0002902601007387 */ /* 0x0001e20000100a00 */
[----:B------:R-:W-:Y:S02]  /*eaa0*/  IMAD.SHL.U32 R2, R26, 0x2, RZ ;  /* 0x000000021a027824 */ /* 0x000fe400078e00ff */
[----:B------:R-:W-:Y:S01]  /*eab0*/  IADD3.X R31, PT, PT, R32, UR17, R22, P0, P3 ;  /* 0x00000011201f7c10 */ /* 0x000fe200087e6416 */
[----:B0-----:R1:W5:Y:S04]  /*eac0*/  LDL.LU.64 R38, [R1+0x5b0] ;  /* 0x0005b00001267983 */ /* 0x0013680000300a00 */
[----:B------:R0:W-:Y:S04]  /*ead0*/  STL.64 [R1+0x298], R36 ;  /* 0x0002982401007387 */ /* 0x0001e80000100a00 */
[----:B0-----:R1:W5:Y:S04]  /*eae0*/  LDL.LU.64 R36, [R1+0x5a8] ;  /* 0x0005a80001247983 */ /* 0x0013680000300a00 */
[----:B------:R-:W-:Y:S04]  /*eaf0*/  STL.64 [R1+0x2a0], R34 ;  /* 0x0002a02201007387 */ /* 0x000fe80000100a00 */
[----:B------:R1:W5:Y:S04]  /*eb00*/  LDL.LU R32, [R1+0x5a0] ;  /* 0x0005a00001207983 */ /* 0x0003680000300800 */
[----:B------:R0:W-:Y:S02]  /*eb10*/  STL.64 [R1+0x2a8], R30 ;  /* 0x0002a81e01007387 */ /* 0x0001e40000100a00 */
[----:B0-----:R-:W-:-:S02]  /*eb20*/  IADD3 R30, P0, P3, R2, UR16, R21 ;  /* 0x00000010021e7c10 */ /* 0x001fc4000fb1e015 */
[----:B------:R-:W3:Y:S01]  /*eb30*/  LDL R2, [R1+0x2f4] ;  /* 0x0002f40001027983 */ /* 0x000ee20000100800 */
[----:B------:R-:W0:Y:S01]  /*eb40*/  S2R R27, SR_TID.X ;  /* 0x00000000001b7919 */ /* 0x000e220000002100 */
[----:B------:R-:W4:Y:S01]  /*eb50*/  S2R R33, SR_TID.X ;  /* 0x0000000000217919 */ /* 0x000f220000002100 */
[----:B------:R-:W1:Y:S01]  /*eb60*/  S2R R28, SR_TID.X ;  /* 0x00000000001c7919 */ /* 0x000e620000002100 */
[----:B------:R-:W1:Y:S01]  /*eb70*/  S2R R25, SR_TID.X ;  /* 0x0000000000197919 */ /* 0x000e620000002100 */
[C---:B------:R-:W-:Y:S02]  /*eb80*/  IMAD.SHL.U32 R20, R29.reuse, 0x2, RZ ;  /* 0x000000021d147824 */ /* 0x040fe400078e00ff */
[----:B------:R-:W-:-:S03]  /*eb90*/  IMAD.HI R29, R29, 0x2, RZ ;  /* 0x000000021d1d7827 */ /* 0x000fc600078e02ff */
[----:B------:R-:W-:Y:S01]  /*eba0*/  IADD3 R34, P5, P4, R20, UR16, R21 ;  /* 0x0000001014227c10 */ /* 0x000fe2000fcbe015 */
[----:B------:R-:W-:Y:S01]  /*ebb0*/  IMAD.HI R26, R26, 0x2, RZ ;  /* 0x000000021a1a7827 */ /* 0x000fe200078e02ff */
[----:B0-----:R-:W-:-:S04]  /*ebc0*/  SHF.R.U32.HI R27, RZ, 0x6, R27 ;  /* 0x00000006ff1b7819 */ /* 0x001fc8000001161b */
[----:B------:R-:W-:-:S04]  /*ebd0*/  SGXT.U32 R27, R27, 0x1 ;  /* 0x000000011b1b781a */ /* 0x000fc80000000000 */
[----:B------:R-:W-:Y:S02]  /*ebe0*/  LOP3.LUT R27, R27, 0x36, RZ, 0xfc, !PT ;  /* 0x000000361b1b7812 */ /* 0x000fe400078efcff */
[----:B------:R-:W-:-:S03]  /*ebf0*/  IADD3.X R35, PT, PT, R29, UR17, R22, P5, P4 ;  /* 0x000000111d237c10 */ /* 0x000fc6000afe8416 */
[----:B------:R-:W-:Y:S01]  /*ec00*/  IMAD R27, R27, R164, RZ ;  /* 0x000000a41b1b7224 */ /* 0x000fe200078e02ff */
[----:B------:R-:W-:Y:S01]  /*ec10*/  IADD3.X R31, PT, PT, R26, UR17, R22, P0, P3 ;  /* 0x000000111a1f7c10 */ /* 0x000fe200087e6416 */
[----:B------:R0:W-:Y:S02]  /*ec20*/  STL.64 [R1+0x2b0], R34 ;  /* 0x0002b02201007387 */ /* 0x0001e40000100a00 */
[C---:B------:R-:W-:Y:S01]  /*ec30*/  IMAD.SHL.U32 R23, R27.reuse, 0x2, RZ ;  /* 0x000000021b177824 */ /* 0x040fe200078e00ff */
[----:B----4-:R-:W-:Y:S01]  /*ec40*/  SHF.R.U32.HI R33, RZ, 0x6, R33 ;  /* 0x00000006ff217819 */ /* 0x010fe20000011621 */
[----:B------:R-:W-:-:S03]  /*ec50*/  IMAD.HI R27, R27, 0x2, RZ ;  /* 0x000000021b1b7827 */ /* 0x000fc600078e02ff */
[----:B------:R-:W-:Y:S01]  /*ec60*/  SGXT.U32 R33, R33, 0x1 ;  /* 0x000000012121781a */ /* 0x000fe20000000000 */
[----:B0-----:R0:W5:Y:S04]  /*ec70*/  LDL.LU.64 R34, [R1+0x598] ;  /* 0x0005980001227983 */ /* 0x0011680000300a00 */
[----:B------:R4:W-:Y:S01]  /*ec80*/  STL.64 [R1+0x2b8], R30 ;  /* 0x0002b81e01007387 */ /* 0x0009e20000100a00 */
[----:B------:R-:W-:Y:S02]  /*ec90*/  LOP3.LUT R33, R33, 0x34, RZ, 0xfc, !PT ;  /* 0x0000003421217812 */ /* 0x000fe400078efcff */
[----:B-1----:R-:W-:Y:S02]  /*eca0*/  SHF.R.U32.HI R28, RZ, 0x6, R28 ;  /* 0x00000006ff1c7819 */ /* 0x002fe4000001161c */
[----:B----4-:R-:W-:-:S02]  /*ecb0*/  IADD3 R30, P0, P3, R23, UR16, R21 ;  /* 0x00000010171e7c10 */ /* 0x010fc4000fb1e015 */
[----:B------:R-:W1:Y:S02]  /*ecc0*/  S2R R23, SR_TID.X ;  /* 0x0000000000177919 */ /* 0x000e640000002100 */
[----:B------:R-:W-:Y:S02]  /*ecd0*/  IADD3.X R31, PT, PT, R27, UR17, R22, P0, P3 ;  /* 0x000000111b1f7c10 */ /* 0x000fe400087e6416 */
[----:B------:R-:W4:Y:S01]  /*ece0*/  S2R R27, SR_TID.X ;  /* 0x00000000001b7919 */ /* 0x000f220000002100 */
[----:B------:R-:W-:Y:S01]  /*ecf0*/  SHF.R.U32.HI R25, RZ, 0x6, R25 ;  /* 0x00000006ff197819 */ /* 0x000fe20000011619 */
[----:B------:R-:W-:Y:S01]  /*ed00*/  IMAD R33, R33, R164, RZ ;  /* 0x000000a421217224 */ /* 0x000fe200078e02ff */
[----:B------:R-:W-:Y:S02]  /*ed10*/  SGXT.U32 R28, R28, 0x1 ;  /* 0x000000011c1c781a */ /* 0x000fe40000000000 */
[----:B------:R-:W-:Y:S01]  /*ed20*/  SGXT.U32 R25, R25, 0x1 ;  /* 0x000000011919781a */ /* 0x000fe20000000000 */
[C---:B------:R-:W-:Y:S01]  /*ed30*/  IMAD.SHL.U32 R24, R33.reuse, 0x2, RZ ;  /* 0x0000000221187824 */ /* 0x040fe200078e00ff */
[----:B------:R-:W-:Y:S01]  /*ed40*/  LOP3.LUT R28, R28, 0x38, RZ, 0xfc, !PT ;  /* 0x000000381c1c7812 */ /* 0x000fe200078efcff */
[----:B------:R-:W-:Y:S01]  /*ed50*/  IMAD.HI R33, R33, 0x2, RZ ;  /* 0x0000000221217827 */ /* 0x000fe200078e02ff */
[----:B------:R-:W-:-:S02]  /*ed60*/  LOP3.LUT R25, R25, 0x3a, RZ, 0xfc, !PT ;  /* 0x0000003a19197812 */ /* 0x000fc400078efcff */
[----:B------:R-:W-:Y:S01]  /*ed70*/  IADD3 R24, P5, P4, R24, UR16, R21 ;  /* 0x0000001018187c10 */ /* 0x000fe2000fcbe015 */
[-C--:B------:R-:W-:Y:S02]  /*ed80*/  IMAD R28, R28, R164.reuse, RZ ;  /* 0x000000a41c1c7224 */ /* 0x080fe400078e02ff */
[----:B------:R-:W-:Y:S01]  /*ed90*/  IMAD R29, R25, R164, RZ ;  /* 0x000000a4191d7224 */ /* 0x000fe200078e02ff */
[----:B------:R-:W-:Y:S01]  /*eda0*/  IADD3.X R25, PT, PT, R33, UR17, R22, P5, P4 ;  /* 0x0000001121197c10 */ /* 0x000fe2000afe8416 */
[C---:B------:R-:W-:Y:S01]  /*edb0*/  IMAD.SHL.U32 R20, R28.reuse, 0x2, RZ ;  /* 0x000000021c147824 */ /* 0x040fe200078e00ff */
[----:B------:R0:W5:Y:S01]  /*edc0*/  LDL.LU R33, [R1+0x590] ;  /* 0x0005900001217983 */ /* 0x0001620000300800 */
[----:B------:R-:W-:-:S03]  /*edd0*/  IMAD.HI R28, R28, 0x2, RZ ;  /* 0x000000021c1c7827 */ /* 0x000fc600078e02ff */
[----:B------:R0:W-:Y:S04]  /*ede0*/  STL.64 [R1+0x2c0], R24 ;  /* 0x0002c01801007387 */ /* 0x0001e80000100a00 */
[----:B------:R2:W-:Y:S01]  /*edf0*/  STL.64 [R1+0x2c8], R30 ;  /* 0x0002c81e01007387 */ /* 0x0005e20000100a00 */
[----:B0-----:R-:W-:Y:S02]  /*ee00*/  IADD3 R24, P5, P4, R20, UR16, R21 ;  /* 0x0000001014187c10 */ /* 0x001fe4000fcbe015 */
[--C-:B-1----:R-:W-:Y:S02]  /*ee10*/  SHF.R.U32.HI R20, RZ, 0x6, R23.reuse ;  /* 0x00000006ff147819 */ /* 0x102fe40000011617 */
[----:B------:R-:W-:Y:S01]  /*ee20*/  SHF.R.U32.HI R23, RZ, 0x6, R23 ;  /* 0x00000006ff177819 */ /* 0x000fe20000011617 */
[----:B--2---:R0:W5:Y:S01]  /*ee30*/  LDL.LU.64 R30, [R1+0x588] ;  /* 0x00058800011e7983 */ /* 0x0041620000300a00 */
[----:B------:R-:W-:-:S02]  /*ee40*/  IADD3.X R25, PT, PT, R28, UR17, R22, P5, P4 ;  /* 0x000000111c197c10 */ /* 0x000fc4000afe8416 */
[----:B------:R-:W-:Y:S01]  /*ee50*/  SGXT.U32 R20, R20, 0x1 ;  /* 0x000000011414781a */ /* 0x000fe20000000000 */
[----:B------:R0:W5:Y:S01]  /*ee60*/  LDL.LU R28, [R1+0x584] ;  /* 0x00058400011c7983 */ /* 0x0001620000300800 */
[----:B------:R-:W-:-:S03]  /*ee70*/  SGXT.U32 R23, R23, 0x1 ;  /* 0x000000011717781a */ /* 0x000fc60000000000 */
[----:B------:R4:W-:Y:S01]  /*ee80*/  STL.64 [R1+0x2d0], R24 ;  /* 0x0002d01801007387 */ /* 0x0009e20000100a00 */
[----:B------:R-:W-:Y:S02]  /*ee90*/  LOP3.LUT R23, R23, 0x3c, RZ, 0xfc, !PT ;  /* 0x0000003c17177812 */ /* 0x000fe400078efcff */
[----:B------:R-:W-:Y:S01]  /*eea0*/  LOP3.LUT R20, R20, 0x3e, RZ, 0xfc, !PT ;  /* 0x0000003e14147812 */ /* 0x000fe200078efcff */
[----:B------:R-:W-:Y:S01]  /*eeb0*/  IMAD.SHL.U32 R26, R29, 0x2, RZ ;  /* 0x000000021d1a7824 */ /* 0x000fe200078e00ff */
[----:B----4-:R-:W-:Y:S01]  /*eec0*/  SHF.R.U32.HI R25, RZ, 0x6, R27 ;  /* 0x00000006ff197819 */ /* 0x010fe2000001161b */
[----:B------:R-:W-:-:S03]  /*eed0*/  IMAD R23, R23, R164, RZ ;  /* 0x000000a417177224 */ /* 0x000fc600078e02ff */
[----:B------:R-:W-:Y:S01]  /*eee0*/  SGXT.U32 R25, R25, 0x1 ;  /* 0x000000011919781a */ /* 0x000fe20000000000 */
[----:B------:R-:W-:-:S03]  /*eef0*/  IMAD R20, R20, R164, RZ ;  /* 0x000000a414147224 */ /* 0x000fc600078e02ff */
[----:B------:R-:W-:Y:S01]  /*ef00*/  LOP3.LUT R25, R25, 0x3e, RZ, 0xfc, !PT ;  /* 0x0000003e19197812 */ /* 0x000fe200078efcff */
[----:B------:R-:W-:Y:S01]  /*ef10*/  IMAD.HI R29, R29, 0x2, RZ ;  /* 0x000000021d1d7827 */ /* 0x000fe200078e02ff */
[----:B------:R-:W-:-:S03]  /*ef20*/  IADD3 R26, P0, P3, R26, UR16, R21 ;  /* 0x000000101a1a7c10 */ /* 0x000fc6000fb1e015 */
[----:B------:R-:W-:Y:S02]  /*ef30*/  IMAD.SHL.U32 R24, R23, 0x2, RZ ;  /* 0x0000000217187824 */ /* 0x000fe400078e00ff */
[----:B------:R-:W-:Y:S02]  /*ef40*/  IMAD.SHL.U32 R20, R20, 0x2, RZ ;  /* 0x0000000214147824 */ /* 0x000fe400078e00ff */
[----:B------:R-:W-:Y:S01]  /*ef50*/  IMAD R25, R25, R164, RZ ;  /* 0x000000a419197224 */ /* 0x000fe200078e02ff */
[--C-:B------:R-:W-:Y:S01]  /*ef60*/  IADD3.X R27, PT, PT, R29, UR17, R22.reuse, P0, P3 ;  /* 0x000000111d1b7c10 */ /* 0x100fe200087e6416 */
[----:B------:R-:W-:Y:S01]  /*ef70*/  IMAD.HI R23, R23, 0x2, RZ ;  /* 0x0000000217177827 */ /* 0x000fe200078e02ff */
[--C-:B------:R-:W-:Y:S01]  /*ef80*/  IADD3 R24, P5, P4, R24, UR16, R21.reuse ;  /* 0x0000001018187c10 */ /* 0x100fe2000fcbe015 */
[----:B------:R0:W5:Y:S01]  /*ef90*/  LDL.LU R29, [R1+0x580] ;  /* 0x00058000011d7983 */ /* 0x0001620000300800 */
[----:B------:R-:W-:Y:S01]  /*efa0*/  IADD3 R20, P0, P3, R20, UR16, R21 ;  /* 0x0000001014147c10 */ /* 0x000fe2000fb1e015 */
[----:B------:R-:W-:Y:S01]  /*efb0*/  IMAD.HI R21, R25, 0x2, RZ ;  /* 0x0000000219157827 */ /* 0x000fe200078e02ff */
[--C-:B------:R-:W-:Y:S01]  /*efc0*/  IADD3.X R25, PT, PT, R23, UR17, R22.reuse, P5, P4 ;  /* 0x0000001117197c10 */ /* 0x100fe2000afe8416 */
[----:B------:R1:W-:Y:S03]  /*efd0*/  STL.64 [R1+0x2d8], R26 ;  /* 0x0002d81a01007387 */ /* 0x0003e60000100a00 */
[----:B------:R-:W-:-:S02]  /*efe0*/  IADD3.X R21, PT, PT, R21, UR17, R22, P0, P3 ;  /* 0x0000001115157c10 */ /* 0x000fc400087e6416 */
[----:B------:R-:W-:Y:S01]  /*eff0*/  IADD3 R22, P3, PT, R18, UR16, RZ ;  /* 0x0000001012167c10 */ /* 0x000fe2000ff7e0ff */
[----:B-1----:R0:W5:Y:S04]  /*f000*/  LDL.LU.64 R26, [R1+0x578] ;  /* 0x00057800011a7983 */ /* 0x0021680000300a00 */
[----:B------:R1:W-:Y:S01]  /*f010*/  STL.64 [R1+0x2e0], R24 ;  /* 0x0002e01801007387 */ /* 0x0003e20000100a00 */
[----:B------:R-:W-:Y:S02]  /*f020*/  IADD3 R18, P5, PT, R16, UR16, RZ ;  /* 0x0000001010127c10 */ /* 0x000fe4000ffbe0ff */
[----:B------:R-:W-:Y:S01]  /*f030*/  IADD3.X R23, PT, PT, R11, UR17, RZ, P3, !PT ;  /* 0x000000110b177c10 */ /* 0x000fe20009ffe4ff */
[----:B------:R2:W-:Y:S01]  /*f040*/  STS.U16 [R19+UR9+0x7b00], R0 ;  /* 0x007b000013007988 */ /* 0x0005e20008000409 */
[----:B------:R-:W-:-:S03]  /*f050*/  IADD3 R16, P0, PT, R13, UR16, RZ ;  /* 0x000000100d107c10 */ /* 0x000fc6000ff1e0ff */
[----:B-1----:R0:W5:Y:S04]  /*f060*/  LDL.LU.64 R24, [R1+0x570] ;  /* 0x0005700001187983 */ /* 0x0021680000300a00 */
[----:B------:R1:W-:Y:S01]  /*f070*/  STL.64 [R1+0x2e8], R20 ;  /* 0x0002e81401007387 */ /* 0x0003e20000100a00 */
[----:B--2---:R-:W-:Y:S02]  /*f080*/  IADD3.X R19, PT, PT, R5, UR17, RZ, P5, !PT ;  /* 0x0000001105137c10 */ /* 0x004fe4000affe4ff */
[----:B------:R-:W-:Y:S01]  /*f090*/  IADD3 R12, P4, PT, R12, UR16, RZ ;  /* 0x000000100c0c7c10 */ /* 0x000fe2000ff9e0ff */
[----:B------:R2:W-:Y:S01]  /*f0a0*/  STL.64 [R1+0x1a0], R22 ;  /* 0x0001a01601007387 */ /* 0x0005e20000100a00 */
[----:B------:R-:W-:Y:S01]  /*f0b0*/  IADD3 R10, P3, PT, R10, UR16, RZ ;  /* 0x000000100a0a7c10 */ /* 0x000fe2000ff7e0ff */
[----:B------:R4:W-:Y:S06]  /*f0c0*/  MEMBAR.ALL.CTA ;  /* 0x0000000000007992 */ /* 0x0009ec0000008000 */
[----:B----4-:R-:W4:Y:S01]  /*f0d0*/  FENCE.VIEW.ASYNC.S ;  /* 0x00000000000073c6 */ /* 0x010f220000000000 */
[----:B-1----:R-:W-:-:S04]  /*f0e0*/  IADD3 R20, P6, PT, R17, UR16, RZ ;  /* 0x0000001011147c10 */ /* 0x002fc8000ffde0ff */
[----:B------:R-:W-:Y:S01]  /*f0f0*/  IADD3.X R21, PT, PT, R9, UR17, RZ, P6, !PT ;  /* 0x0000001109157c10 */ /* 0x000fe2000b7fe4ff */
[----:B--2---:R0:W5:Y:S01]  /*f100*/  LDL.LU.64 R22, [R1+0x568] ;  /* 0x0005680001167983 */ /* 0x0041620000300a00 */
[----:B------:R-:W-:-:S03]  /*f110*/  IADD3.X R17, PT, PT, R14, UR17, RZ, P0, !PT ;  /* 0x000000110e117c10 */ /* 0x000fc600087fe4ff */
[----:B------:R1:W-:Y:S01]  /*f120*/  STL.64 [R1+0x1a8], R20 ;  /* 0x0001a81401007387 */ /* 0x0003e20000100a00 */
[----:B------:R-:W-:Y:S02]  /*f130*/  IADD3.X R13, PT, PT, R15, UR17, RZ, P4, !PT ;  /* 0x000000110f0d7c10 */ /* 0x000fe4000a7fe4ff */
[----:B------:R-:W-:Y:S02]  /*f140*/  IADD3 R8, P6, PT, R8, UR16, RZ ;  /* 0x0000001008087c10 */ /* 0x000fe4000ffde0ff */
[----:B------:R-:W-:Y:S01]  /*f150*/  IADD3.X R11, PT, PT, R165, UR17, RZ, P3, !PT ;  /* 0x00000011a50b7c10 */ /* 0x000fe20009ffe4ff */
[----:B-1----:R0:W5:Y:S04]  /*f160*/  LDL.LU.64 R20, [R1+0x560] ;  /* 0x0005600001147983 */ /* 0x0021680000300a00 */
[----:B------:R1:W-:Y:S01]  /*f170*/  STL.64 [R1+0x1b0], R18 ;  /* 0x0001b01201007387 */ /* 0x0003e20000100a00 */
[----:B------:R-:W-:-:S02]  /*f180*/  IADD3 R4, P5, PT, R4, UR16, RZ ;  /* 0x0000001004047c10 */ /* 0x000fc4000ffbe0ff */
[----:B------:R-:W-:Y:S01]  /*f190*/  IADD3.X R9, PT, PT, R6, UR17, RZ, P6, !PT ;  /* 0x0000001106097c10 */ /* 0x000fe2000b7fe4ff */
[----:B-1----:R0:W5:Y:S04]  /*f1a0*/  LDL.LU.64 R18, [R1+0x558] ;  /* 0x0005580001127983 */ /* 0x0021680000300a00 */
[----:B------:R0:W5:Y:S04]  /*f1b0*/  LDL.LU R14, [R1+0x550] ;  /* 0x00055000010e7983 */ /* 0x0001680000300800 */
[----:B------:R1:W-:Y:S01]  /*f1c0*/  STL.64 [R1+0x1b8], R16 ;  /* 0x0001b81001007387 */ /* 0x0003e20000100a00 */
[----:B------:R-:W-:-:S03]  /*f1d0*/  IADD3.X R5, PT, PT, R7, UR17, RZ, P5, !PT ;  /* 0x0000001107057c10 */ /* 0x000fc6000affe4ff */
[----:B-1----:R0:W5:Y:S04]  /*f1e0*/  LDL.LU.64 R16, [R1+0x548] ;  /* 0x0005480001107983 */ /* 0x0021680000300a00 */
[----:B------:R0:W5:Y:S04]  /*f1f0*/  LDL.LU R15, [R1+0x540] ;  /* 0x00054000010f7983 */ /* 0x0001680000300800 */
[----:B------:R1:W-:Y:S04]  /*f200*/  STL.64 [R1+0x1c0], R12 ;  /* 0x0001c00c01007387 */ /* 0x0003e80000100a00 */
[----:B-1----:R0:W5:Y:S04]  /*f210*/  LDL.LU.64 R12, [R1+0x538] ;  /* 0x00053800010c7983 */ /* 0x0021680000300a00 */
[----:B------:R-:W2:Y:S01]  /*f220*/  LDL.LU R165, [R1+0x530] ;  /* 0x0005300001a57983 */ /* 0x000ea20000300800 */
[----:B---3--:R-:W-:-:S04]  /*f230*/  SHF.R.S32.HI R0, RZ, 0x1f, R2 ;  /* 0x0000001fff007819 */ /* 0x008fc80000011402 */
[----:B------:R-:W-:-:S04]  /*f240*/  LEA.HI R0, R0, R2, RZ, 0x6 ;  /* 0x0000000200007211 */ /* 0x000fc800078f30ff */
[----:B------:R-:W-:Y:S01]  /*f250*/  SHF.R.S32.HI R0, RZ, 0x6, R0 ;  /* 0x00000006ff007819 */ /* 0x000fe20000011400 */
[----:B------:R1:W-:Y:S03]  /*f260*/  STL.64 [R1+0x1c8], R10 ;  /* 0x0001c80a01007387 */ /* 0x0003e60000100a00 */
[----:B------:R-:W-:Y:S02]  /*f270*/  VIMNMX R0, PT, PT, R0, 0x1, !PT ;  /* 0x0000000100007848 */ /* 0x000fe40007fe0100 */
[----:B------:R-:W-:-:S03]  /*f280*/  ISETP.LT.OR P0, PT, R2, 0x40, P2 ;  /* 0x000000400200780c */ /* 0x000fc60001701670 */
[----:B------:R-:W-:Y:S01]  /*f290*/  VIADD R0, R0, 0xffffffff ;  /* 0xffffffff00007836 */ /* 0x000fe20000000000 */
[----:B-1----:R0:W5:Y:S04]  /*f2a0*/  LDL.LU.64 R10, [R1+0x528] ;  /* 0x00052800010a7983 */ /* 0x0021680000300a00 */
[----:B------:R0:W5:Y:S04]  /*f2b0*/  LDL.LU R6, [R1+0x520] ;  /* 0x0005200001067983 */ /* 0x0001680000300800 */
[----:B------:R1:W-:Y:S01]  /*f2c0*/  STL.64 [R1+0x1d0], R8 ;  /* 0x0001d00801007387 */ /* 0x0003e20000100a00 */
[----:B------:R-:W-:-:S03]  /*f2d0*/  ISETP.NE.U32.AND P3, PT, R0, RZ, PT ;  /* 0x000000ff0000720c */ /* 0x000fc60003f65070 */
[----:B-1----:R0:W5:Y:S04]  /*f2e0*/  LDL.LU.64 R8, [R1+0x518] ;  /* 0x0005180001087983 */ /* 0x0021680000300a00 */
[----:B------:R0:W5:Y:S04]  /*f2f0*/  LDL.LU R7, [R1+0x510] ;  /* 0x0005100001077983 */ /* 0x0001680000300800 */
[----:B------:R1:W-:Y:S04]  /*f300*/  STL.64 [R1+0x1d8], R4 ;  /* 0x0001d80401007387 */ /* 0x0003e80000100a00 */
[----:B-1----:R0:W5:Y:S04]  /*f310*/  LDL.LU.64 R4, [R1+0x508] ;  /* 0x0005080001047983 */ /* 0x0021680000300a00 */
[----:B------:R0:W5:Y:S04]  /*f320*/  LDL.LU R2, [R1+0x500] ;  /* 0x0005000001027983 */ /* 0x0001680000300800 */
[----:B------:R1:W-:Y:S04]  /*f330*/  STL [R1+0x210], R0 ;  /* 0x0002100001007387 */ /* 0x0003e80000100800 */
[----:B-1----:R0:W5:Y:S01]  /*f340*/  LDL.LU R0, [R1+0x4fc] ;  /* 0x0004fc0001007983 */ /* 0x0021620000300800 */
[----:B------:R-:W-:-:S02]  /*f350*/  UIADD3 UR7, UPT, UPT, UR9, 0x8000, URZ ;  /* 0x0000800009077890 */ /* 0x000fc4000fffe0ff */
[----:B------:R-:W-:Y:S02]  /*f360*/  UIADD3 UR6, UPT, UPT, UR9, 0x12000, URZ ;  /* 0x0001200009067890 */ /* 0x000fe4000fffe0ff */
[----:B------:R-:W-:Y:S02]  /*f370*/  USHF.R.U32.HI UR7, URZ, 0x4, UR7 ;  /* 0x00000004ff077899 */ /* 0x000fe40008011607 */
[----:B------:R-:W-:Y:S02]  /*f380*/  USHF.R.U32.HI UR6, URZ, 0x4, UR6 ;  /* 0x00000004ff067899 */ /* 0x000fe40008011606 */
[----:B------:R-:W-:Y:S02]  /*f390*/  USGXT.U32 UR12, UR7, 0xe ;  /* 0x0000000e070c789a */ /* 0x000fe40008000000 */
[----:B------:R-:W-:Y:S02]  /*f3a0*/  USGXT.U32 UR14, UR6, 0xe ;  /* 0x0000000e060e789a */ /* 0x000fe40008000000 */
[----:B------:R-:W-:-:S02]  /*f3b0*/  UIADD3 UR24, UP2, UPT, UR12, 0x2, URZ ;  /* 0x000000020c187890 */ /* 0x000fc4000ff5e0ff */
[----:B------:R-:W-:Y:S01]  /*f3c0*/  UIADD3 UR22, UP1, UPT, UR14, 0x80, URZ ;  /* 0x000000800e167890 */ /* 0x000fe2000ff3e0ff */
[----:B------:R-:W-:Y:S01]  /*f3d0*/  UMOV UR4, URZ ;  /* 0x000000ff00047c82 */ /* 0x000fe20008000000 */
[----:B------:R-:W-:Y:S02]  /*f3e0*/  UMOV UR5, URZ ;  /* 0x000000ff00057c82 */ /* 0x000fe40008000000 */
[----:B------:R-:W-:Y:S02]  /*f3f0*/  UIADD3.X UR23, UPT, UPT, UR4, 0x40004040, URZ, UP1, !UPT ;  /* 0x4000404004177890 */ /* 0x000fe40008ffe4ff */
[----:B------:R-:W-:Y:S01]  /*f400*/  UIADD3.X UR25, UPT, UPT, UR5, 0x40004040, URZ, UP2, !UPT ;  /* 0x4000404005197890 */ /* 0x000fe200097fe4ff */
[----:B------:R-:W-:Y:S01]  /*f410*/  UMOV UR6, URZ ;  /* 0x000000ff00067c82 */ /* 0x000fe20008000000 */
[----:B------:R-:W-:Y:S02]  /*f420*/  IMAD.SHL.U32 R164, R164, 0x40, RZ ;  /* 0x00000040a4a47824 */ /* 0x000fe400078e00ff */
[----:B--2---:R-:W-:Y:S01]  /*f430*/  IMAD.SHL.U32 R165, R165, 0x40, RZ ;  /* 0x00000040a5a57824 */ /* 0x004fe200078e00ff */
[----:B----4-:R-:W-:Y:S06]  /*f440*/  BAR.SYNC.DEFER_BLOCKING 0x0 ;  /* 0x0000000000007b1d */ /* 0x010fec0000010000 */
[----:B0-----:R-:W-:Y:S05]  /*f450*/  @P0 BRA `(.L_x_6) ;  /* 0x0000000000840947 */ /* 0x001fea0003800000 */
        /* <DEDUP_REMOVED lines=8> */
[----:B------:R-:W-:Y:S01]  /*f4e0*/  UMOV UR38, 0x0 ;  /* 0x0000000000267882 */ /* 0x000fe20000000000 */
[----:B------:R-:W-:Y:S02]  /*f4f0*/  UIADD3.X UR37, UPT, UPT, UR4, 0x40004040, URZ, UP2, !UPT ;  /* 0x4000404004257890 */ /* 0x000fe400097fe4ff */
[----:B------:R-:W-:Y:S02]  /*f500*/  UIADD3.X UR35, UPT, UPT, UR4, 0x40004040, URZ, UP1, !UPT ;  /* 0x4000404004237890 */ /* 0x000fe40008ffe4ff */
[----:B------:R-:W-:Y:S02]  /*f510*/  UIADD3.64 UR28, UPT, UPT, UR36, 0x2, URZ ;  /* 0x00000002241c7897 */ /* 0x000fe4000fffe0ff */
[----:B------:R-:W-:Y:S02]  /*f520*/  UIADD3.64 UR26, UPT, UPT, UR34, 0x80, URZ ;  /* 0x00000080221a7897 */ /* 0x000fe4000fffe0ff */
[----:B------:R-:W-:-:S02]  /*f530*/  UIADD3.64 UR32, UPT, UPT, UR36, 0x4, URZ ;  /* 0x0000000424207897 */ /* 0x000fc4000fffe0ff */
[----:B------:R-:W-:Y:S01]  /*f540*/  UIADD3.64 UR30, UPT, UPT, UR34, 0x100, URZ ;  /* 0x00000100221e7897 */ /* 0x000fe2000fffe0ff */
[----:B------:R-:W-:Y:S01]  /*f550*/  UMOV UR39, 0x4408490 ;  /* 0x0440849000277882 */ /* 0x000fe20000000000 */
[----:B------:R-:W-:Y:S01]  /*f560*/  UMOV UR19, 0x40004040 ;  /* 0x4000404000137882 */ /* 0x000fe20000000000 */
[----:B------:R-:W-:Y:S01]  /*f570*/  UMOV UR17, 0x40004040 ;  /* 0x4000404000117882 */ /* 0x000fe20000000000 */
[----:B------:R-:W-:Y:S01]  /*f580*/  UMOV UR40, 0x0 ;  /* 0x0000000000287882 */ /* 0x000fe20000000000 */
[----:B------:R-:W-:Y:S01]  /*f590*/  UMOV UR41, 0x4408490 ;  /* 0x0440849000297882 */ /* 0x000fe20000000000 */
[----:B------:R-:W-:Y:S01]  /*f5a0*/  UMOV UR42, 0x0 ;  /* 0x00000000002a7882 */ /* 0x000fe20000000000 */
[----:B------:R-:W-:Y:S01]  /*f5b0*/  UMOV UR43, 0x4408490 ;  /* 0x04408490002b7882 */ /* 0x000fe20000000000 */
[----:B------:R-:W-:Y:S01]  /*f5c0*/  UMOV UR4, UR11 ;  /* 0x0000000b00047c82 */ /* 0x000fe20008000000 */
[----:B------:R-:W-:Y:S01]  /*f5d0*/  UMOV UR5, URZ ;  /* 0x000000ff00057c82 */ /* 0x000fe20008000000 */
[----:B------:R0:W-:Y:S01]  /*f5e0*/  UTCHMMA gdesc[UR16], gdesc[UR18], tmem[UR8], tmem[UR38], idesc[UR39], !UPT ;  /* 0x00ff2612100075ea */ /* 0x0001e2000f800008 */
[----:B------:R-:W-:Y:S01]  /*f5f0*/  UMOV UR44, 0x0 ;  /* 0x00000000002c7882 */ /* 0x000fe20000000000 */
[----:B------:R-:W-:Y:S01]  /*f600*/  UMOV UR45, 0x4408490 ;  /* 0x04408490002d7882 */ /* 0x000fe20000000000 */
[----:B------:R0:W-:Y:S01]  /*f610*/  UTCHMMA gdesc[UR34], gdesc[UR36], tmem[UR8], tmem[UR40], idesc[UR41], UPT ;  /* 0x00ff2824220075ea */ /* 0x0001e2000b800008 */
[----:B------:R-:W-:Y:S01]  /*f620*/  UMOV UR4, UR4 ;  /* 0x0000000400047c82 */ /* 0x000fe20008000000 */
[----:B------:R0:W-:Y:S01]  /*f630*/  UTCHMMA gdesc[UR26], gdesc[UR28], tmem[UR8], tmem[UR42], idesc[UR43], UPT ;  /* 0x00ff2a1c1a0075ea */ /* 0x0001e2000b800008 */
[----:B------:R0:W-:Y:S01]  /*f640*/  UTCHMMA gdesc[UR30], gdesc[UR32], tmem[UR8], tmem[UR44], idesc[UR45], UPT ;  /* 0x00ff2c201e0075ea */ /* 0x0001e2000b800008 */
[----:B------:R0:W-:Y:S01]  /*f650*/  UTCBAR [UR4], URZ ;  /* 0x000000ff040073e9 */ /* 0x0001e200080000ff */
[----:B------:R-:W-:Y:S01]  /*f660*/  NOP ;  /* 0x0000000000007918 */ /* 0x000fe20000000000 */
.L_x_6:
[----:B------:R-:W-:Y:S05]  /*f670*/  @!P3 BRA `(.L_x_7) ;  /* 0x00000054006cb947 */ /* 0x000fea0003800000 */
[----:B-----5:R-:W-:Y:S01]  /*f680*/  VIADD R2, R2, 0xffffffc0 ;  /* 0xffffffc002027836 */ /* 0x020fe20000000000 */
[----:B------:R1:W-:Y:S01]  /*f690*/  STL.64 [R1+0x500], R4 ;  /* 0x0005000401007387 */ /* 0x0003e20000100a00 */
[----:B0-----:R-:W-:Y:S02]  /*f6a0*/  UIADD3.64 UR18, UPT, UPT, UR22, 0x80, URZ ;  /* 0x0000008016127897 */ /* 0x001fe4000fffe0ff */
[----:B------:R-:W-:Y:S01]  /*f6b0*/  UIADD3.64 UR26, UPT, UPT, UR24, 0x2, URZ ;  /* 0x00000002181a7897 */ /* 0x000fe2000fffe0ff */
[----:B------:R-:W-:Y:S01]  /*f6c0*/  R2UR UR32, R2 ;  /* 0x00000000022072ca */ /* 0x000fe200000e0000 */
[----:B------:R-:W-:Y:S01]  /*f6d0*/  UIADD3.64 UR28, UPT, UPT, UR22, 0x100, URZ ;  /* 0x00000100161c7897 */ /* 0x000fe2000fffe0ff */
[----:B------:R-:W2:Y:S01]  /*f6e0*/  LDL.LU R2, [R1+0x210] ;  /* 0x0002100001027983 */ /* 0x000ea20000300800 */
[----:B------:R-:W-:-:S03]  /*f6f0*/  UIADD3.64 UR30, UPT, UPT, UR24, 0x4, URZ ;  /* 0x00000004181e7897 */ /* 0x000fc6000fffe0ff */
[----:B-1----:R-:W3:Y:S04]  /*f700*/  LDL.LU.64 R4, [R1+0x1a0] ;  /* 0x0001a00001047983 */ /* 0x002ee80000300a00 */
[----:B--2---:R-:W-:Y:S04]  /*f710*/  STL [R1+0x2f0], R2 ;  /* 0x0002f00201007387 */ /* 0x004fe80000100800 */
[----:B---3--:R0:W-:Y:S04]  /*f720*/  STL.64 [R1+0x278], R4 ;  /* 0x0002780401007387 */ /* 0x0081e80000100a00 */
[----:B0-----:R-:W2:Y:S04]  /*f730*/  LDL.LU.64 R4, [R1+0x1a8] ;  /* 0x0001a80001047983 */ /* 0x001ea80000300a00 */
[----:B--2---:R0:W-:Y:S04]  /*f740*/  STL.64 [R1+0x270], R4 ;  /* 0x0002700401007387 */ /* 0x0041e80000100a00 */
        /* <DEDUP_REMOVED lines=52> */
[----:B0-----:R0:W5:Y:S01]  /*fa90*/  LDL.LU.64 R4, [R1+0x500] ;  /* 0x0005000001047983 */ /* 0x0011620000300a00 */
[----:B------:R-:W-:Y:S01]  /*faa0*/  UMOV UR5, 0x1 ;  /* 0x0000000100057882 */ /* 0x000fe20000000000 */
[----:B------:R-:W-:-:S05]  /*fab0*/  UMOV UR4, URZ ;  /* 0x000000ff00047c82 */ /* 0x000fca0008000000 */
.L_x_10:
[----:B-1---5:R1:W-:Y:S04]  /*fac0*/  STL.64 [R1+0x530], R14 ;  /* 0x0005300e01007387 */ /* 0x0223e80000100a00 */
[----:B-1----:R-:W2:Y:S04]  /*fad0*/  LDL.LU.64 R14, [R1+0x238] ;  /* 0x00023800010e7983 */ /* 0x002ea80000300a00 */
[----:B------:R1:W-:Y:S04]  /*fae0*/  STL.64 [R1+0x528], R12 ;  /* 0x0005280c01007387 */ /* 0x0003e80000100a00 */
[----:B-1----:R-:W3:Y:S04]  /*faf0*/  LDL.LU.64 R12, [R1+0x258] ;  /* 0x00025800010c7983 */ /* 0x002ee80000300a00 */
[----:B------:R-:W-:Y:S04]  /*fb00*/  STL [R1+0x520], R11 ;  /* 0x0005200b01007387 */ /* 0x000fe80000100800 */
[----:B------:R-:W-:Y:S04]  /*fb10*/  STL [R1+0x51c], R10 ;  /* 0x00051c0a01007387 */ /* 0x000fe80000100800 */
[----:B-----5:R-:W-:Y:S04]  /*fb20*/  STL [R1+0x518], R5 ;  /* 0x0005180501007387 */ /* 0x020fe80000100800 */
[----:B------:R1:W-:Y:S04]  /*fb30*/  STL.64 [R1+0x510], R8 ;  /* 0x0005100801007387 */ /* 0x0003e80000100a00 */
[----:B-1----:R-:W4:Y:S04]  /*fb40*/  LDL.LU.64 R8, [R1+0x278] ;  /* 0x0002780001087983 */ /* 0x002f280000300a00 */
[----:B------:R1:W-:Y:S04]  /*fb50*/  STL.64 [R1+0x508], R6 ;  /* 0x0005080601007387 */ /* 0x0003e80000100a00 */
[----:B-1----:R-:W4:Y:S01]  /*fb60*/  LDL.LU.64 R6, [R1+0x198] ;  /* 0x0001980001067983 */ /* 0x002f220000300a00 */
[----:B------:R-:W-:Y:S01]  /*fb70*/  USHF.L.U32 UR6, UR6, 0x1f, URZ ;  /* 0x0000001f06067899 */ /* 0x000fe200080006ff */
[----:B------:R-:W1:Y:S05]  /*fb80*/  S2R R11, SR_TID.X ;  /* 0x00000000000b7919 */ /* 0x000e6a0000002100 */
[----:B------:R-:W-:Y:S01]  /*fb90*/  IMAD.U32 R2, RZ, RZ, UR6 ;  /* 0x00000006ff027e24 */ /* 0x000fe2000f8e00ff */
[----:B------:R-:W-:Y:S03]  /*fba0*/  STL [R1+0x504], R4 ;  /* 0x0005040401007387 */ /* 0x000fe60000100800 */
[----:B------:R1:W0:Y:S01]  /*fbb0*/  SYNCS.PHASECHK.TRANS64.TRYWAIT P6, [UR11], R2 ;  /* 0x00000002ff0075a7 */ /* 0x00022200080c110b */
[----:B------:R-:W-:Y:S04]  /*fbc0*/  STL [R1+0x500], R3 ;  /* 0x0005000301007387 */ /* 0x000fe80000100800 */
[----:B------:R-:W-:Y:S04]  /*fbd0*/  STL [R1+0x4fc], R0 ;  /* 0x0004fc0001007387 */ /* 0x000fe80000100800 */
[----:B------:R1:W-:Y:S02]  /*fbe0*/  STL [R1+0x28c], R2 ;  /* 0x00028c0201007387 */ /* 0x0003e40000100800 */
[----:B-1----:R-:W-:-:S02]  /*fbf0*/  SHF.R.U32.HI R2, RZ, 0x6, R11 ;  /* 0x00000006ff027819 */ /* 0x002fc4000001160b */
[--C-:B------:R-:W-:Y:S02]  /*fc00*/  SHF.R.U32.HI R5, RZ, 0x6, R11.reuse ;  /* 0x00000006ff057819 */ /* 0x100fe4000001160b */
[--C-:B------:R-:W-:Y:S02]  /*fc10*/  SHF.R.U32.HI R10, RZ, 0x6, R11.reuse ;  /* 0x00000006ff0a7819 */ /* 0x100fe4000001160b */
[----:B------:R-:W-:Y:S02]  /*fc20*/  SHF.R.U32.HI R11, RZ, 0x6, R11 ;  /* 0x00000006ff0b7819 */ /* 0x000fe4000001160b */
[----:B------:R-:W-:Y:S02]  /*fc30*/  SGXT.U32 R10, R10, 0x1 ;  /* 0x000000010a0a781a */ /* 0x000fe40000000000 */
[----:B------:R-:W-:Y:S02]  /*fc40*/  SGXT.U32 R11, R11, 0x1 ;  /* 0x000000010b0b781a */ /* 0x000fe40000000000 */
[----:B------:R-:W-:-:S02]  /*fc50*/  SGXT.U32 R5, R5, 0x1 ;  /* 0x000000010505781a */ /* 0x000fc40000000000 */
[----:B------:R-:W-:Y:S02]  /*fc60*/  LOP3.LUT R11, R11, 0x8, RZ, 0xfc, !PT ;  /* 0x000000080b0b7812 */ /* 0x000fe400078efcff */
[----:B------:R-:W-:Y:S02]  /*fc70*/  LOP3.LUT R10, R10, 0x10, RZ, 0xfc, !PT ;  /* 0x000000100a0a7812 */ /* 0x000fe400078efcff */
[----:B------:R-:W-:Y:S02]  /*fc80*/  LOP3.LUT R5, R5, 0x18, RZ, 0xfc, !PT ;  /* 0x0000001805057812 */ /* 0x000fe400078efcff */
[----:B------:R-:W-:Y:S02]  /*fc90*/  ISETP.GE.AND P4, PT, R11, UR32, PT ;  /* 0x000000200b007c0c */ /* 0x000fe4000bf86270 */
[----:B------:R-:W-:Y:S02]  /*fca0*/  ISETP.GE.AND P3, PT, R10, UR32, PT ;  /* 0x000000200a007c0c */ /* 0x000fe4000bf66270 */
[----:B------:R-:W-:-:S02]  /*fcb0*/  ISETP.GE.AND P0, PT, R5, UR32, PT ;  /* 0x0000002005007c0c */ /* 0x000fc4000bf06270 */
[----:B------:R-:W-:Y:S02]  /*fcc0*/  PRMT R4, RZ, 0x7610, R4 ;  /* 0x00007610ff047816 */ /* 0x000fe40000000004 */
[----:B------:R-:W-:Y:S02]  /*fcd0*/  PRMT R3, RZ, 0x7610, R3 ;  /* 0x00007610ff037816 */ /* 0x000fe40000000003 */
[----:B------:R-:W-:Y:S02]  /*fce0*/  PRMT R0, RZ, 0x7610, R0 ;  /* 0x00007610ff007816 */ /* 0x000fe40000000000 */
[----:B------:R-:W-:Y:S01]  /*fcf0*/  SGXT.U32 R2, R2, 0x1 ;  /* 0x000000010202781a */ /* 0x000fe20000000000 */
[----:B--2---:R-:W-:-:S05]  /*fd00*/  IMAD.WIDE R14, R164, 0x2, R14 ;  /* 0x00000002a40e7825 */ /* 0x004fca00078e020e */
[----:B------:R1:W-:Y:S01]  /*fd10*/  STL.64 [R1+0x238], R14 ;  /* 0x0002380e01007387 */ /* 0x0003e20000100a00 */
[----:B---3--:R-:W-:-:S03]  /*fd20*/  IMAD.WIDE R12, R164, 0x2, R12 ;  /* 0x00000002a40c7825 */ /* 0x008fc600078e020c */
[----:B-1----:R1:W5:Y:S01]  /*fd30*/  LDL.LU.64 R14, [R1+0x530] ;  /* 0x00053000010e7983 */ /* 0x0023620000300a00 */
[----:B------:R-:W-:-:S03]  /*fd40*/  ISETP.GE.AND P5, PT, R2, UR32, PT ;  /* 0x0000002002007c0c */ /* 0x000fc6000bfa6270 */
[----:B------:R2:W-:Y:S04]  /*fd50*/  STL.64 [R1+0x258], R12 ;  /* 0x0002580c01007387 */ /* 0x0005e80000100a00 */
[----:B--2---:R1:W5:Y:S04]  /*fd60*/  LDL.LU.64 R12, [R1+0x528] ;  /* 0x00052800010c7983 */ /* 0x0043680000300a00 */
[----:B------:R1:W5:Y:S04]  /*fd70*/  LDL.LU R11, [R1+0x520] ;  /* 0x00052000010b7983 */ /* 0x0003680000300800 */
[----:B------:R1:W5:Y:S01]  /*fd80*/  LDL.LU R10, [R1+0x51c] ;  /* 0x00051c00010a7983 */ /* 0x0003620000300800 */
[----:B----4-:R-:W-:-:S03]  /*fd90*/  IMAD.WIDE R8, R164, 0x2, R8 ;  /* 0x00000002a4087825 */ /* 0x010fc600078e0208 */
[----:B------:R1:W5:Y:S04]  /*fda0*/  LDL.LU R5, [R1+0x518] ;  /* 0x0005180001057983 */ /* 0x0003680000300800 */
[----:B------:R2:W-:Y:S01]  /*fdb0*/  STL.64 [R1+0x278], R8 ;  /* 0x0002780801007387 */ /* 0x0005e20000100a00 */
[----:B------:R-:W-:-:S03]  /*fdc0*/  IMAD.WIDE R6, R164, 0x2, R6 ;  /* 0x00000002a4067825 */ /* 0x000fc600078e0206 */
[----:B--2---:R1:W5:Y:S04]  /*fdd0*/  LDL.LU.64 R8, [R1+0x510] ;  /* 0x0005100001087983 */ /* 0x0043680000300a00 */
[----:B------:R2:W-:Y:S04]  /*fde0*/  STL.64 [R1+0x198], R6 ;  /* 0x0001980601007387 */ /* 0x0005e80000100a00 */
[----:B--2---:R1:W5:Y:S04]  /*fdf0*/  LDL.LU.64 R6, [R1+0x508] ;  /* 0x0005080001067983 */ /* 0x0043680000300a00 */
[----:B------:R2:W-:Y:S04]  /*fe00*/  STL.S16 [R1+0x288], R4 ;  /* 0x0002880401007387 */ /* 0x0005e80000100600 */
[----:B--2---:R1:W5:Y:S04]  /*fe10*/  LDL.LU R4, [R1+0x504] ;  /* 0x0005040001047983 */ /* 0x0043680000300800 */
[----:B------:R2:W-:Y:S04]  /*fe20*/  STL.S16 [R1+0x284], R3 ;  /* 0x0002840301007387 */ /* 0x0005e80000100600 */
[----:B--2---:R1:W5:Y:S04]  /*fe30*/  LDL.LU R3, [R1+0x500] ;  /* 0x0005000001037983 */ /* 0x0043680000300800 */
[----:B------:R2:W-:Y:S04]  /*fe40*/  STL.S16 [R1+0x280], R0 ;  /* 0x0002800001007387 */ /* 0x0005e80000100600 */
[----:B--2---:R1:W5:Y:S01]  /*fe50*/  LDL.LU R0, [R1+0x4fc] ;  /* 0x0004fc0001007983 */ /* 0x0043620000300800 */
[----:B------:R-:W-:Y:S01]  /*fe60*/  PRMT R2, RZ, 0x7610, R2 ;  /* 0x00007610ff027816 */ /* 0x000fe20000000002 */
[----:B0-----:R-:W-:Y:S06]  /*fe70*/  @!P6 BRA `(.L_x_8) ;  /* 0x000000940050e947 */ /* 0x001fec0003800000 */
.L_x_16:
[----:B------:R0:W-:Y:S04]  /*fe80*/  STL.64 [R1+0x828], R22 ;  /* 0x0008281601007387 */ /* 0x0001e80000100a00 */
[----:B0-----:R-:W2:Y:S04]  /*fe90*/  LDL.64 R22, [R1+0x238] ;  /* 0x0002380001167983 */ /* 0x001ea80000100a00 */
[----:B------:R0:W-:Y:S04]  /*fea0*/  STL.64 [R1+0x820], R20 ;  /* 0x0008201401007387 */ /* 0x0001e80000100a00 */
[----:B0-----:R-:W3:Y:S04]  /*feb0*/  LDL.64 R20, [R1+0x258] ;  /* 0x0002580001147983 */ /* 0x001ee80000100a00 */
[----:B------:R0:W-:Y:S04]  /*fec0*/  STL.64 [R1+0x818], R18 ;  /* 0x0008181201007387 */ /* 0x0001e80000100a00 */
[----:B0-----:R-:W4:Y:S04]  /*fed0*/  LDL.64 R18, [R1+0x278] ;  /* 0x0002780001127983 */ /* 0x001f280000100a00 */
[----:B------:R0:W-:Y:S04]  /*fee0*/  STL.64 [R1+0x810], R16 ;  /* 0x0008101001007387 */ /* 0x0001e80000100a00 */
[----:B0-----:R-:W2:Y:S04]  /*fef0*/  LDL.64 R16, [R1+0x198] ;  /* 0x0001980001107983 */ /* 0x001ea80000100a00 */
[----:B------:R-:W-:Y:S04]  /*ff00*/  STL.64 [R1+0x808], R54 ;  /* 0x0008083601007387 */ /* 0x000fe80000100a00 */
[----:B-----5:R-:W-:Y:S04]  /*ff10*/  STL.64 [R1+0x800], R14 ;  /* 0x0008000e01007387 */ /* 0x020fe80000100a00 */
[----:B------:R-:W-:Y:S04]  /*ff20*/  STL.64 [R1+0x7f8], R52 ;  /* 0x0007f83401007387 */ /* 0x000fe80000100a00 */
[----:B------:R-:W-:Y:S04]  /*ff30*/  STL.64 [R1+0x7f0], R12 ;  /* 0x0007f00c01007387 */ /* 0x000fe80000100a00 */
[----:B------:R-:W-:Y:S04]  /*ff40*/  STL.64 [R1+0x7e8], R50 ;  /* 0x0007e83201007387 */ /* 0x000fe80000100a00 */
[----:B------:R-:W-:Y:S04]  /*ff50*/  STL.64 [R1+0x7e0], R10 ;  /* 0x0007e00a01007387 */ /* 0x000fe80000100a00 */
[----:B------:R-:W-:Y:S04]  /*ff60*/  STL.64 [R1+0x7d8], R48 ;  /* 0x0007d83001007387 */ /* 0x000fe80000100a00 */
[----:B------:R-:W-:Y:S04]  /*ff70*/  STL.64 [R1+0x7d0], R8 ;  /* 0x0007d00801007387 */ /* 0x000fe80000100a00 */
[----:B------:R-:W-:Y:S04]  /*ff80*/  STL.64 [R1+0x7c8], R44 ;  /* 0x0007c82c01007387 */ /* 0x000fe80000100a00 */
[----:B------:R-:W-:Y:S04]  /*ff90*/  STL.64 [R1+0x7c0], R6 ;  /* 0x0007c00601007387 */ /* 0x000fe80000100a00 */
[----:B------:R0:W-:Y:S04]  /*ffa0*/  STL.64 [R1+0x7b8], R40 ;  /* 0x0007b82801007387 */ /* 0x0001e80000100a00 */
[----:B0-----:R-:W2:Y:S04]  /*ffb0*/  LDL.LU.64 R40, [R1+0x1e0] ;  /* 0x0001e00001287983 */ /* 0x001ea80000300a00 */
[----:B------:R0:W-:Y:S04]  /*ffc0*/  STL.64 [R1+0x7b0], R4 ;  /* 0x0007b00401007387 */ /* 0x0001e80000100a00 */
[----:B0-----:R-:W2:Y:S04]  /*ffd0*/  LDL.LU R4, [R1+0x288] ;  /* 0x0002880001047983 */ /* 0x001ea80000300800 */
[----:B------:R-:W4:Y:S04]  /*ffe0*/  LDL.LU R5, [R1+0x284] ;  /* 0x0002840001057983 */ /* 0x000f280000300800 */
[----:B------:R0:W-:Y:S04]  /*fff0*/  STL.64 [R1+0x7a8], R86 ;  /* 0x0007a85601007387 */ /* 0x0001e80000100a00 */
[----:B0-----:R-:W3:Y:S04]  /*10000*/  LDL.LU R87, [R1+0x280] ;  /* 0x0002800001577983 */ /* 0x001ee80000300800 */
[----:B------:R0:W-:Y:S04]  /*10010*/  STL.64 [R1+0x7a0], R82 ;  /* 0x0007a05201007387 */ /* 0x0001e80000100a00 */
[----:B0-----:R-:W2:Y:S04]  /*10020*/  LDL.LU.64 R82, [R1+0x1a0] ;  /* 0x0001a00001527983 */ /* 0x001ea80000300a00 */
        /* <DEDUP_REMOVED lines=8> */
[----:B------:R-:W-:Y:S04]  /*100b0*/  STL.64 [R1+0x778], R70 ;  /* 0x0007784601007387 */ /* 0x000fe80000100a00 */
[----:B------:R0:W-:Y:S04]  /*100c0*/  STL.64 [R1+0x770], R110 ;  /* 0x0007706e01007387 */ /* 0x0001e80000100a00 */
[----:B0-----:R-:W3:Y:S04]  /*100d0*/  LDL.LU.64 R110, [R1+0x1d0] ;  /* 0x0001d000016e7983 */ /* 0x001ee80000300a00 */
[----:B------:R-:W-:Y:S04]  /*100e0*/  STL.64 [R1+0x768], R68 ;  /* 0x0007684401007387 */ /* 0x000fe80000100a00 */
[----:B------:R0:W-:Y:S04]  /*100f0*/  STL.64 [R1+0x760], R108 ;  /* 0x0007606c01007387 */ /* 0x0001e80000100a00 */
[----:B0-----:R-:W3:Y:S04]  /*10100*/  LDL.LU.64 R108, [R1+0x1d8] ;  /* 0x0001d800016c7983 */ /* 0x001ee80000300a00 */
        /* <DEDUP_REMOVED lines=64> */
[----:B----4-:R4:W4:Y:S04]  /*10510*/  @!P4 LDG.E.U16 R5, desc[UR20][R18.64] ;  /* 0x000000141205c981 */ /* 0x010928000c1e1500 */
[----:B------:R-:W4:Y:S01]  /*10520*/  LDL.LU.64 R14, [R1+0x190] ;  /* 0x00019000010e7983 */ /* 0x000f220000300a00 */
[----:B--2---:R-:W-:-:S03]  /*10530*/  IMAD.WIDE R40, R164, 0x2, R40 ;  /* 0x00000002a4287825 */ /* 0x004fc600078e0228 */
[----:B------:R2:W2:Y:S04]  /*10540*/  @!P0 LDG.E.U16 R2, desc[UR20][R22.64] ;  /* 0x0000001416028981 */ /* 0x0004a8000c1e1500 */
[----:B------:R-:W2:Y:S04]  /*10550*/  LDL.LU.64 R18, [R1+0x268] ;  /* 0x0002680001127983 */ /* 0x000ea80000300a00 */
[----:B------:R-:W2:Y:S04]  /*10560*/  LDL.LU.64 R54, [R1+0x250] ;  /* 0x0002500001367983 */ /* 0x000ea80000300a00 */
[----:B------:R-:W2:Y:S04]  /*10570*/  LDL.LU.64 R52, [R1+0x240] ;  /* 0x0002400001347983 */ /* 0x000ea80000300a00 */
[----:B------:R-:W2:Y:S04]  /*10580*/  LDL.LU.64 R50, [R1+0x228] ;  /* 0x0002280001327983 */ /* 0x000ea80000300a00 */
[----:B------:R-:W2:Y:S04]  /*10590*/  LDL.LU.64 R10, [R1+0x220] ;  /* 0x00022000010a7983 */ /* 0x000ea80000300a00 */
[----:B------:R-:W2:Y:S04]  /*105a0*/  LDL.LU.64 R48, [R1+0x218] ;  /* 0x0002180001307983 */ /* 0x000ea80000300a00 */
[----:B------:R-:W2:Y:S04]  /*105b0*/  LDL.LU.64 R8, [R1+0x210] ;  /* 0x0002100001087983 */ /* 0x000ea80000300a00 */
[----:B------:R-:W4:Y:S04]  /*105c0*/  LDL.LU.64 R44, [R1+0x208] ;  /* 0x00020800012c7983 */ /* 0x000f280000300a00 */
[----:B------:R-:W4:Y:S04]  /*105d0*/  LDL.LU.64 R6, [R1+0x200] ;  /* 0x0002000001067983 */ /* 0x000f280000300a00 */
[----:B------:R-:W4:Y:S01]  /*105e0*/  LDL.LU.64 R70, [R1+0x1f8] ;  /* 0x0001f80001467983 */ /* 0x000f220000300a00 */
[----:B------:R-:W-:-:S03]  /*105f0*/  IMAD.WIDE R82, R164, 0x2, R82 ;  /* 0x00000002a4527825 */ /* 0x000fc600078e0252 */
[----:B---3--:R3:W3:Y:S01]  /*10600*/  @!P3 LDG.E.U16 R87, desc[UR20][R20.64] ;  /* 0x000000141457b981 */ /* 0x0086e2000c1e1500 */
[C---:B------:R-:W-:Y:S01]  /*10610*/  IMAD.WIDE R78, R164.reuse, 0x2, R78 ;  /* 0x00000002a44e7825 */ /* 0x040fe200078e024e */
[----:B------:R-:W0:Y:S03]  /*10620*/  S2R R12, SR_TID.X ;  /* 0x00000000000c7919 */ /* 0x000e260000002100 */
[C---:B------:R-:W-:Y:S01]  /*10630*/  IMAD.WIDE R76, R164.reuse, 0x2, R76 ;  /* 0x00000002a44c7825 */ /* 0x040fe200078e024c */
[----:B------:R-:W0:Y:S03]  /*10640*/  S2R R13, SR_TID.X ;  /* 0x00000000000d7919 */ /* 0x000e260000002100 */
[C---:B------:R-:W-:Y:S01]  /*10650*/  IMAD.WIDE R110, R164.reuse, 0x2, R110 ;  /* 0x00000002a46e7825 */ /* 0x040fe200078e026e */
[----:B------:R-:W-:Y:S03]  /*10660*/  STL.64 [R1+0x1a0], R82 ;  /* 0x0001a05201007387 */ /* 0x000fe60000100a00 */
[C---:B------:R-:W-:Y:S01]  /*10670*/  IMAD.WIDE R108, R164.reuse, 0x2, R108 ;  /* 0x00000002a46c7825 */ /* 0x040fe200078e026c */
[----:B------:R-:W-:Y:S03]  /*10680*/  STL.64 [R1+0x1c0], R78 ;  /* 0x0001c04e01007387 */ /* 0x000fe60000100a00 */
[C---:B------:R-:W-:Y:S01]  /*10690*/  IMAD.WIDE R74, R164.reuse, 0x2, R74 ;  /* 0x00000002a44a7825 */ /* 0x040fe200078e024a */
[----:B------:R-:W-:Y:S03]  /*106a0*/  STL.64 [R1+0x1c8], R76 ;  /* 0x0001c84c01007387 */ /* 0x000fe60000100a00 */
[----:B------:R-:W-:Y:S01]  /*106b0*/  IMAD.WIDE R72, R164, 0x2, R72 ;  /* 0x00000002a4487825 */ /* 0x000fe200078e0248 */
[----:B------:R-:W-:Y:S04]  /*106c0*/  STL.64 [R1+0x1d0], R110 ;  /* 0x0001d06e01007387 */ /* 0x000fe80000100a00 */
[----:B------:R-:W-:Y:S04]  /*106d0*/  STL.64 [R1+0x1d8], R108 ;  /* 0x0001d86c01007387 */ /* 0x000fe80000100a00 */
[----:B------:R-:W-:Y:S04]  /*106e0*/  STL.64 [R1+0x1e0], R40 ;  /* 0x0001e02801007387 */ /* 0x000fe80000100a00 */
[----:B------:R-:W-:Y:S04]  /*106f0*/  STL.64 [R1+0x1e8], R74 ;  /* 0x0001e84a01007387 */ /* 0x000fe80000100a00 */
[----:B------:R-:W-:Y:S01]  /*10700*/  STL.64 [R1+0x1f0], R72 ;  /* 0x0001f04801007387 */ /* 0x000fe20000100a00 */
[----:B0-----:R-:W-:-:S03]  /*10710*/  SHF.R.U32.HI R12, RZ, 0x6, R12 ;  /* 0x00000006ff0c7819 */ /* 0x001fc6000001160c */
[----:B------:R-:W3:Y:S01]  /*10720*/  @!P5 LDG.E.U16 R4, desc[UR20][R16.64] ;  /* 0x000000141004d981 */ /* 0x000ee2000c1e1500 */
[----:B--2---:R-:W-:-:S04]  /*10730*/  IMAD.WIDE R8, R164, 0x2, R8 ;  /* 0x00000002a4087825 */ /* 0x004fc800078e0208 */
[----:B----4-:R-:W-:-:S04]  /*10740*/  IMAD.WIDE R44, R164, 0x2, R44 ;  /* 0x00000002a42c7825 */ /* 0x010fc800078e022c */
[----:B------:R-:W-:-:S04]  /*10750*/  IMAD.WIDE R6, R164, 0x2, R6 ;  /* 0x00000002a4067825 */ /* 0x000fc800078e0206 */
[----:B------:R-:W-:-:S05]  /*10760*/  IMAD.WIDE R70, R164, 0x2, R70 ;  /* 0x00000002a4467825 */ /* 0x000fca00078e0246 */
[----:B------:R-:W-:Y:S04]  /*10770*/  STL.64 [R1+0x1f8], R70 ;  /* 0x0001f84601007387 */ /* 0x000fe80000100a00 */
[----:B------:R-:W-:Y:S04]  /*10780*/  STL.64 [R1+0x200], R6 ;  /* 0x0002000601007387 */ /* 0x000fe80000100a00 */
[----:B------:R-:W-:Y:S04]  /*10790*/  STL.64 [R1+0x208], R44 ;  /* 0x0002082c01007387 */ /* 0x000fe80000100a00 */
[----:B------:R-:W-:Y:S04]  /*107a0*/  STL.64 [R1+0x210], R8 ;  /* 0x0002100801007387 */ /* 0x000fe80000100a00 */
[----:B------:R-:W2:Y:S04]  /*107b0*/  LDL.LU.64 R22, [R1+0x188] ;  /* 0x0001880001167983 */ /* 0x000ea80000300a00 */
[----:B------:R-:W4:Y:S04]  /*107c0*/  LDL.LU.64 R68, [R1+0x180] ;  /* 0x0001800001447983 */ /* 0x000f280000300a00 */
[----:B------:R-:W3:Y:S01]  /*107d0*/  LDL.LU.64 R20, [R1+0x270] ;  /* 0x0002700001147983 */ /* 0x000ee20000300a00 */
[----:B------:R-:W-:-:S04]  /*107e0*/  SGXT.U32 R12, R12, 0x1 ;  /* 0x000000010c0c781a */ /* 0x000fc80000000000 */
[----:B------:R-:W-:-:S04]  /*107f0*/  LOP3.LUT R12, R12, 0x2, RZ, 0xfc, !PT ;  /* 0x000000020c0c7812 */ /* 0x000fc800078efcff */
[----:B------:R-:W-:Y:S02]  /*10800*/  ISETP.GE.AND P3, PT, R12, UR32, PT ;  /* 0x000000200c007c0c */ /* 0x000fe4000bf66270 */
[----:B------:R-:W-:-:S04]  /*10810*/  SHF.R.U32.HI R12, RZ, 0x6, R13 ;  /* 0x00000006ff0c7819 */ /* 0x000fc8000001160d */
[----:B------:R-:W-:-:S04]  /*10820*/  SGXT.U32 R12, R12, 0x1 ;  /* 0x000000010c0c781a */ /* 0x000fc80000000000 */
[----:B------:R-:W-:-:S04]  /*10830*/  LOP3.LUT R12, R12, 0x6, RZ, 0xfc, !PT ;  /* 0x000000060c0c7812 */ /* 0x000fc800078efcff */
[----:B------:R-:W-:Y:S02]  /*10840*/  ISETP.GE.AND P0, PT, R12, UR32, PT ;  /* 0x000000200c007c0c */ /* 0x000fe4000bf06270 */
[----:B------:R-:W0:Y:S01]  /*10850*/  S2R R12, SR_TID.X ;  /* 0x00000000000c7919 */ /* 0x000e220000002100 */
[----:B------:R-:W-:-:S04]  /*10860*/  IMAD.WIDE R48, R164, 0x2, R48 ;  /* 0x00000002a4307825 */ /* 0x000fc800078e0230 */
[C---:B------:R-:W-:Y:S01]  /*10870*/  IMAD.WIDE R10, R164.reuse, 0x2, R10 ;  /* 0x00000002a40a7825 */ /* 0x040fe200078e020a */
[----:B------:R-:W-:Y:S03]  /*10880*/  STL.64 [R1+0x218], R48 ;  /* 0x0002183001007387 */ /* 0x000fe60000100a00 */
[C---:B------:R-:W-:Y:S01]  /*10890*/  IMAD.WIDE R50, R164.reuse, 0x2, R50 ;  /* 0x00000002a4327825 */ /* 0x040fe200078e0232 */
[----:B------:R-:W-:Y:S03]  /*108a0*/  STL.64 [R1+0x220], R10 ;  /* 0x0002200a01007387 */ /* 0x000fe60000100a00 */
[C---:B------:R-:W-:Y:S01]  /*108b0*/  IMAD.WIDE R52, R164.reuse, 0x2, R52 ;  /* 0x00000002a4347825 */ /* 0x040fe200078e0234 */
[----:B------:R-:W-:Y:S03]  /*108c0*/  STL.64 [R1+0x228], R50 ;  /* 0x0002283201007387 */ /* 0x000fe60000100a00 */
[C---:B------:R-:W-:Y:S01]  /*108d0*/  IMAD.WIDE R54, R164.reuse, 0x2, R54 ;  /* 0x00000002a4367825 */ /* 0x040fe200078e0236 */
[----:B------:R-:W-:Y:S03]  /*108e0*/  STL.64 [R1+0x240], R52 ;  /* 0x0002403401007387 */ /* 0x000fe60000100a00 */
[----:B------:R-:W-:Y:S01]  /*108f0*/  IMAD.WIDE R14, R164, 0x2, R14 ;  /* 0x00000002a40e7825 */ /* 0x000fe200078e020e */
[----:B------:R-:W-:Y:S01]  /*10900*/  SHF.R.U32.HI R13, RZ, 0x6, R13 ;  /* 0x00000006ff0d7819 */ /* 0x000fe2000001160d */
[----:B------:R-:W-:Y:S04]  /*10910*/  STL.64 [R1+0x250], R54 ;  /* 0x0002503601007387 */ /* 0x000fe80000100a00 */
[----:B------:R1:W-:Y:S01]  /*10920*/  STL.64 [R1+0x190], R14 ;  /* 0x0001900e01007387 */ /* 0x0003e20000100a00 */
[----:B------:R-:W-:-:S03]  /*10930*/  SGXT.U32 R13, R13, 0x1 ;  /* 0x000000010d0d781a */ /* 0x000fc60000000000 */
[----:B------:R-:W3:Y:S01]  /*10940*/  LDL.LU.64 R16, [R1+0x260] ;  /* 0x0002600001107983 */ /* 0x000ee20000300a00 */
[----:B------:R-:W-:-:S04]  /*10950*/  LOP3.LUT R13, R13, 0x4, RZ, 0xfc, !PT ;  /* 0x000000040d0d7812 */ /* 0x000fc800078efcff */
[----:B------:R-:W-:Y:S02]  /*10960*/  ISETP.GE.AND P5, PT, R13, UR32, PT ;  /* 0x000000200d007c0c */ /* 0x000fe4000bfa6270 */
[--C-:B0-----:R-:W-:Y:S02]  /*10970*/  SHF.R.U32.HI R13, RZ, 0x6, R12.reuse ;  /* 0x00000006ff0d7819 */ /* 0x101fe4000001160c */
[----:B------:R-:W-:Y:S01]  /*10980*/  SHF.R.U32.HI R12, RZ, 0x6, R12 ;  /* 0x00000006ff0c7819 */ /* 0x000fe2000001160c */
[----:B------:R-:W-:Y:S01]  /*10990*/  IMAD.WIDE R18, R164, 0x2, R18 ;  /* 0x00000002a4127825 */ /* 0x000fe200078e0212 */
[----:B------:R-:W-:Y:S02]  /*109a0*/  PRMT R107, RZ, 0x7610, R107 ;  /* 0x00007610ff6b7816 */ /* 0x000fe4000000006b */
[----:B------:R-:W-:-:S04]  /*109b0*/  SGXT.U32 R12, R12, 0x1 ;  /* 0x000000010c0c781a */ /* 0x000fc80000000000 */
[----:B------:R-:W-:Y:S01]  /*109c0*/  LOP3.LUT R12, R12, 0xc, RZ, 0xfc, !PT ;  /* 0x0000000c0c0c7812 */ /* 0x000fe200078efcff */
[----:B------:R-:W-:Y:S04]  /*109d0*/  STL.64 [R1+0x268], R18 ;  /* 0x0002681201007387 */ /* 0x000fe80000100a00 */
[----:B------:R-:W3:Y:S01]  /*109e0*/  @!P3 LDG.E.U16 R107, desc[UR20][R14.64] ;  /* 0x000000140e6bb981 */ /* 0x000ee2000c1e1500 */
[----:B------:R-:W-:Y:S02]  /*109f0*/  ISETP.GE.AND P3, PT, R12, UR32, PT ;  /* 0x000000200c007c0c */ /* 0x000fe4000bf66270 */
[----:B------:R-:W0:Y:S01]  /*10a00*/  S2R R12, SR_TID.X ;  /* 0x00000000000c7919 */ /* 0x000e220000002100 */
[----:B------:R-:W-:-:S04]  /*10a10*/  SGXT.U32 R13, R13, 0x1 ;  /* 0x000000010d0d781a */ /* 0x000fc80000000000 */
[----:B------:R-:W-:-:S04]  /*10a20*/  LOP3.LUT R13, R13, 0xa, RZ, 0xfc, !PT ;  /* 0x0000000a0d0d7812 */ /* 0x000fc800078efcff */
[----:B------:R-:W-:Y:S02]  /*10a30*/  ISETP.GE.AND P4, PT, R13, UR32, PT ;  /* 0x000000200d007c0c */ /* 0x000fe4000bf86270 */
[----:B-1----:R-:W-:Y:S02]  /*10a40*/  PRMT R125, RZ, 0x7610, R125 ;  /* 0x00007610ff7d7816 */ /* 0x002fe4000000007d */
[----:B------:R-:W-:Y:S02]  /*10a50*/  PRMT R97, RZ, 0x7610, R97 ;  /* 0x00007610ff617816 */ /* 0x000fe40000000061 */
[--C-:B0-----:R-:W-:Y:S02]  /*10a60*/  SHF.R.U32.HI R13, RZ, 0x6, R12.reuse ;  /* 0x00000006ff0d7819 */ /* 0x101fe4000001160c */
[----:B------:R-:W-:Y:S02]  /*10a70*/  SHF.R.U32.HI R12, RZ, 0x6, R12 ;  /* 0x00000006ff0c7819 */ /* 0x000fe4000001160c */
[----:B------:R-:W-:-:S02]  /*10a80*/  SGXT.U32 R13, R13, 0x1 ;  /* 0x000000010d0d781a */ /* 0x000fc40000000000 */
[----:B------:R-:W-:Y:S02]  /*10a90*/  SGXT.U32 R12, R12, 0x1 ;  /* 0x000000010c0c781a */ /* 0x000fe40000000000 */
[----:B------:R-:W-:Y:S02]  /*10aa0*/  LOP3.LUT R13, R13, 0xe, RZ, 0xfc, !PT ;  /* 0x0000000e0d0d7812 */ /* 0x000fe400078efcff */
[----:B------:R-:W-:Y:S01]  /*10ab0*/  LOP3.LUT R12, R12, 0x12, RZ, 0xfc, !PT ;  /* 0x000000120c0c7812 */ /* 0x000fe200078efcff */
[----:B--2---:R-:W-:-:S04]  /*10ac0*/  IMAD.WIDE R22, R164, 0x2, R22 ;  /* 0x00000002a4167825 */ /* 0x004fc800078e0216 */
[C---:B----4-:R-:W-:Y:S01]  /*10ad0*/  IMAD.WIDE R68, R164.reuse, 0x2, R68 ;  /* 0x00000002a4447825 */ /* 0x050fe200078e0244 */
[----:B------:R-:W2:Y:S04]  /*10ae0*/  @!P5 LDG.E.U16 R125, desc[UR20][R22.64] ;  /* 0x00000014167dd981 */ /* 0x000ea8000c1e1500 */
[----:B------:R-:W-:Y:S04]  /*10af0*/  STL.64 [R1+0x180], R68 ;  /* 0x0001804401007387 */ /* 0x000fe80000100a00 */
[----:B------:R0:W-:Y:S04]  /*10b00*/  STL.64 [R1+0x188], R22 ;  /* 0x0001881601007387 */ /* 0x0001e80000100a00 */
[----:B------:R-:W4:Y:S01]  /*10b10*/  LDL.LU.64 R14, [R1+0x248] ;  /* 0x00024800010e7983 */ /* 0x000f220000300a00 */
[----:B---3--:R-:W-:Y:S01]  /*10b20*/  IMAD.WIDE R20, R164, 0x2, R20 ;  /* 0x00000002a4147825 */ /* 0x008fe200078e0214 */
[----:B------:R-:W-:-:S02]  /*10b30*/  ISETP.GE.AND P5, PT, R13, UR32, PT ;  /* 0x000000200d007c0c */ /* 0x000fc4000bfa6270 */
[----:B------:R1:W3:Y:S01]  /*10b40*/  @!P0 LDG.E.U16 R97, desc[UR20][R68.64] ;  /* 0x0000001444618981 */ /* 0x0002e2000c1e1500 */
[----:B------:R-:W-:-:S03]  /*10b50*/  ISETP.GE.AND P0, PT, R12, UR32, PT ;  /* 0x000000200c007c0c */ /* 0x000fc6000bf06270 */
[----:B0-----:R-:W2:Y:S04]  /*10b60*/  LDL.LU.64 R22, [R1+0x828] ;  /* 0x0008280001167983 */ /* 0x001ea80000300a00 */
[----:B------:R0:W-:Y:S04]  /*10b70*/  STL.64 [R1+0x270], R20 ;  /* 0x0002701401007387 */ /* 0x0001e80000100a00 */
[----:B------:R-:W2:Y:S01]  /*10b80*/  LDL.LU.64 R12, [R1+0x230] ;  /* 0x00023000010c7983 */ /* 0x000ea20000300a00 */
[----:B-1----:R-:W1:Y:S01]  /*10b90*/  S2R R68, SR_TID.X ;  /* 0x0000000000447919 */ /* 0x002e620000002100 */
[----:B------:R-:W-:-:S06]  /*10ba0*/  PRMT R64, RZ, 0x7610, R64 ;  /* 0x00007610ff407816 */ /* 0x000fcc0000000040 */
[----:B------:R-:W3:Y:S01]  /*10bb0*/  @!P4 LDG.E.U16 R64, desc[UR20][R20.64] ;  /* 0x000000141440c981 */ /* 0x000ee2000c1e1500 */
[----:B------:R-:W-:-:S06]  /*10bc0*/  PRMT R124, RZ, 0x7610, R124 ;  /* 0x00007610ff7c7816 */ /* 0x000fcc000000007c */
[----:B------:R-:W3:Y:S01]  /*10bd0*/  @!P3 LDG.E.U16 R124, desc[UR20][R18.64] ;  /* 0x00000014127cb981 */ /* 0x000ee2000c1e1500 */
[----:B------:R-:W-:Y:S02]  /*10be0*/  PRMT R96, RZ, 0x7610, R96 ;  /* 0x00007610ff607816 */ /* 0x000fe40000000060 */
[----:B------:R-:W-:Y:S01]  /*10bf0*/  PRMT R65, RZ, 0x7610, R65 ;  /* 0x00007610ff417816 */ /* 0x000fe20000000041 */
[----:B0-----:R-:W3:Y:S05]  /*10c00*/  LDL.LU.64 R20, [R1+0x820] ;  /* 0x0008200001147983 */ /* 0x001eea0000300a00 */
[----:B------:R-:W3:Y:S01]  /*10c10*/  @!P0 LDG.E.U16 R65, desc[UR20][R54.64] ;  /* 0x0000001436418981 */ /* 0x000ee2000c1e1500 */
[----:B------:R-:W-:Y:S01]  /*10c20*/  IMAD.WIDE R16, R164, 0x2, R16 ;  /* 0x00000002a4107825 */ /* 0x000fe200078e0210 */
[----:B------:R-:W-:-:S02]  /*10c30*/  PRMT R103, RZ, 0x7610, R103 ;  /* 0x00007610ff677816 */ /* 0x000fc40000000067 */
[----:B------:R-:W3:Y:S01]  /*10c40*/  LDL.LU.64 R18, [R1+0x818] ;  /* 0x0008180001127983 */ /* 0x000ee20000300a00 */
[----:B-1----:R-:W-:-:S03]  /*10c50*/  SHF.R.U32.HI R69, RZ, 0x6, R68 ;  /* 0x00000006ff457819 */ /* 0x002fc60000011644 */
[----:B------:R-:W3:Y:S01]  /*10c60*/  @!P5 LDG.E.U16 R96, desc[UR20][R16.64] ;  /* 0x000000141060d981 */ /* 0x000ee2000c1e1500 */
[----:B------:R-:W-:-:S04]  /*10c70*/  SGXT.U32 R69, R69, 0x1 ;  /* 0x000000014545781a */ /* 0x000fc80000000000 */
[----:B------:R-:W-:-:S04]  /*10c80*/  LOP3.LUT R69, R69, 0x14, RZ, 0xfc, !PT ;  /* 0x0000001445457812 */ /* 0x000fc800078efcff */
[----:B------:R-:W-:Y:S02]  /*10c90*/  ISETP.GE.AND P4, PT, R69, UR32, PT ;  /* 0x0000002045007c0c */ /* 0x000fe4000bf86270 */
[----:B------:R-:W-:-:S04]  /*10ca0*/  SHF.R.U32.HI R69, RZ, 0x6, R68 ;  /* 0x00000006ff457819 */ /* 0x000fc80000011644 */
        /* <DEDUP_REMOVED lines=13> */
[----:B------:R-:W-:Y:S02]  /*10d80*/  LOP3.LUT R69, R69, 0x1e, RZ, 0xfc, !PT ;  /* 0x0000001e45457812 */ /* 0x000fe400078efcff */
[----:B------:R-:W-:Y:S02]  /*10d90*/  SHF.R.U32.HI R68, RZ, 0x6, R68 ;  /* 0x00000006ff447819 */ /* 0x000fe40000011644 */
[----:B------:R-:W-:Y:S02]  /*10da0*/  PRMT R95, RZ, 0x7610, R95 ;  /* 0x00007610ff5f7816 */ /* 0x000fe4000000005f */
[----:B------:R-:W-:-:S04]  /*10db0*/  SGXT.U32 R68, R68, 0x1 ;  /* 0x000000014444781a */ /* 0x000fc80000000000 */
[----:B------:R-:W-:Y:S01]  /*10dc0*/  LOP3.LUT R68, R68, 0x20, RZ, 0xfc, !PT ;  /* 0x0000002044447812 */ /* 0x000fe200078efcff */
[----:B------:R-:W3:Y:S03]  /*10dd0*/  @!P3 LDG.E.U16 R95, desc[UR20][R52.64] ;  /* 0x00000014345fb981 */ /* 0x000ee6000c1e1500 */
[----:B------:R-:W-:Y:S02]  /*10de0*/  ISETP.GE.AND P3, PT, R68, UR32, PT ;  /* 0x0000002044007c0c */ /* 0x000fe4000bf66270 */
[----:B------:R-:W-:Y:S02]  /*10df0*/  PRMT R104, RZ, 0x7610, R104 ;  /* 0x00007610ff687816 */ /* 0x000fe40000000068 */
[----:B------:R-:W-:-:S06]  /*10e00*/  PRMT R102, RZ, 0x7610, R102 ;  /* 0x00007610ff667816 */ /* 0x000fcc0000000066 */
[----:B------:R-:W3:Y:S01]  /*10e10*/  @!P0 LDG.E.U16 R102, desc[UR20][R50.64] ;  /* 0x0000001432668981 */ /* 0x000ee2000c1e1500 */
[----:B------:R-:W-:Y:S02]  /*10e20*/  PRMT R94, RZ, 0x7610, R94 ;  /* 0x00007610ff5e7816 */ /* 0x000fe4000000005e */
[----:B------:R-:W-:Y:S02]  /*10e30*/  PRMT R88, RZ, 0x7610, R88 ;  /* 0x00007610ff587816 */ /* 0x000fe40000000058 */
[----:B------:R-:W-:Y:S01]  /*10e40*/  PRMT R99, RZ, 0x7610, R99 ;  /* 0x00007610ff637816 */ /* 0x000fe20000000063 */
[----:B------:R0:W-:Y:S04]  /*10e50*/  STL.64 [R1+0x260], R16 ;  /* 0x0002601001007387 */ /* 0x0001e80000100a00 */
[----:B------:R-:W3:Y:S01]  /*10e60*/  @!P3 LDG.E.U16 R88, desc[UR20][R48.64] ;  /* 0x000000143058b981 */ /* 0x000ee2000c1e1500 */
[----:B------:R-:W-:-:S02]  /*10e70*/  PRMT R0, RZ, 0x7610, R0 ;  /* 0x00007610ff007816 */ /* 0x000fc40000000000 */
[----:B------:R-:W-:Y:S01]  /*10e80*/  PRMT R93, RZ, 0x7610, R93 ;  /* 0x00007610ff5d7816 */ /* 0x000fe2000000005d */
[----:B0-----:R-:W3:Y:S04]  /*10e90*/  LDL.LU.64 R16, [R1+0x810] ;  /* 0x0008100001107983 */ /* 0x001ee80000300a00 */
[----:B------:R-:W3:Y:S01]  /*10ea0*/  LDL.LU.64 R54, [R1+0x808] ;  /* 0x0008080001367983 */ /* 0x000ee20000300a00 */
[----:B----4-:R-:W-:-:S05]  /*10eb0*/  IMAD.WIDE R14, R164, 0x2, R14 ;  /* 0x00000002a40e7825 */ /* 0x010fca00078e020e */
[----:B------:R-:W4:Y:S01]  /*10ec0*/  @!P4 LDG.E.U16 R103, desc[UR20][R14.64] ;  /* 0x000000140e67c981 */ /* 0x000f22000c1e1500 */
[----:B------:R-:W-:Y:S02]  /*10ed0*/  ISETP.GE.AND P4, PT, R69, UR32, PT ;  /* 0x0000002045007c0c */ /* 0x000fe4000bf86270 */
[----:B------:R-:W0:Y:S01]  /*10ee0*/  S2R R69, SR_TID.X ;  /* 0x0000000000457919 */ /* 0x000e220000002100 */
[----:B--2---:R-:W-:-:S10]  /*10ef0*/  IMAD.WIDE R12, R164, 0x2, R12 ;  /* 0x00000002a40c7825 */ /* 0x004fd400078e020c */
[----:B------:R-:W2:Y:S04]  /*10f00*/  @!P4 LDG.E.U16 R94, desc[UR20][R10.64] ;  /* 0x000000140a5ec981 */ /* 0x000ea8000c1e1500 */
[----:B------:R-:W2:Y:S01]  /*10f10*/  @!P5 LDG.E.U16 R104, desc[UR20][R12.64] ;  /* 0x000000140c68d981 */ /* 0x000ea2000c1e1500 */
[----:B0-----:R-:W-:-:S04]  /*10f20*/  SHF.R.U32.HI R68, RZ, 0x6, R69 ;  /* 0x00000006ff447819 */ /* 0x001fc80000011645 */
[----:B------:R-:W-:-:S04]  /*10f30*/  SGXT.U32 R68, R68, 0x1 ;  /* 0x000000014444781a */ /* 0x000fc80000000000 */
[----:B------:R-:W-:-:S04]  /*10f40*/  LOP3.LUT R68, R68, 0x24, RZ, 0xfc, !PT ;  /* 0x0000002444447812 */ /* 0x000fc800078efcff */
[----:B------:R-:W-:Y:S02]  /*10f50*/  ISETP.GE.AND P5, PT, R68, UR32, PT ;  /* 0x0000002044007c0c */ /* 0x000fe4000bfa6270 */
[----:B------:R-:W0:Y:S01]  /*10f60*/  S2R R68, SR_TID.X ;  /* 0x0000000000447919 */ /* 0x000e220000002100 */
[----:B------:R-:W-:-:S04]  /*10f70*/  SHF.R.U32.HI R69, RZ, 0x6, R69 ;  /* 0x00000006ff457819 */ /* 0x000fc80000011645 */
[----:B------:R-:W-:-:S04]  /*10f80*/  SGXT.U32 R69, R69, 0x1 ;  /* 0x000000014545781a */ /* 0x000fc80000000000 */
[----:B------:R-:W-:Y:S01]  /*10f90*/  LOP3.LUT R69, R69, 0x22, RZ, 0xfc, !PT ;  /* 0x0000002245457812 */ /* 0x000fe200078efcff */
[----:B------:R1:W-:Y:S03]  /*10fa0*/  STL.64 [R1+0x248], R14 ;  /* 0x0002480e01007387 */ /* 0x0003e60000100a00 */
[----:B------:R-:W-:Y:S01]  /*10fb0*/  ISETP.GE.AND P6, PT, R69, UR32, PT ;  /* 0x0000002045007c0c */ /* 0x000fe2000bfc6270 */
[----:B------:R-:W2:Y:S01]  /*10fc0*/  @!P5 LDG.E.U16 R0, desc[UR20][R44.64] ;  /* 0x000000142c00d981 */ /* 0x000ea2000c1e1500 */
[----:B------:R-:W-:Y:S02]  /*10fd0*/  PRMT R105, RZ, 0x7610, R105 ;  /* 0x00007610ff697816 */ /* 0x000fe40000000069 */
[----:B------:R-:W-:Y:S01]  /*10fe0*/  PRMT R101, RZ, 0x7610, R101 ;  /* 0x00007610ff657816 */ /* 0x000fe20000000065 */
[----:B-1----:R-:W2:Y:S08]  /*10ff0*/  LDL.LU.64 R14, [R1+0x800] ;  /* 0x00080000010e7983 */ /* 0x002eb00000300a00 */
[----:B------:R-:W2:Y:S04]  /*11000*/  @!P6 LDG.E.U16 R99, desc[UR20][R8.64] ;  /* 0x000000140863e981 */ /* 0x000ea8000c1e1500 */
[----:B------:R-:W2:Y:S01]  /*11010*/  LDL.LU.64 R52, [R1+0x7f8] ;  /* 0x0007f80001347983 */ /* 0x000ea20000300a00 */
        /* <DEDUP_REMOVED lines=11> */
[----:B------:R-:W-:-:S03]  /*110d0*/  PRMT R66, RZ, 0x7610, R66 ;  /* 0x00007610ff427816 */ /* 0x000fc60000000042 */
[----:B-1----:R-:W2:Y:S04]  /*110e0*/  LDL.LU.64 R12, [R1+0x7f0] ;  /* 0x0007f000010c7983 */ /* 0x002ea80000300a00 */
[----:B------:R-:W2:Y:S04]  /*110f0*/  LDL.LU.64 R50, [R1+0x7e8] ;  /* 0x0007e80001327983 */ /* 0x000ea80000300a00 */
[----:B------:R-:W2:Y:S01]  /*11100*/  LDL.LU.64 R10, [R1+0x7e0] ;  /* 0x0007e000010a7983 */ /* 0x000ea20000300a00 */
[--C-:B0-----:R-:W-:Y:S02]  /*11110*/  SHF.R.U32.HI R68, RZ, 0x6, R69.reuse ;  /* 0x00000006ff447819 */ /* 0x101fe40000011645 */
[----:B------:R-:W-:Y:S01]  /*11120*/  SHF.R.U32.HI R69, RZ, 0x6, R69 ;  /* 0x00000006ff457819 */ /* 0x000fe20000011645 */
[----:B------:R-:W2:Y:S01]  /*11130*/  LDL.LU.64 R48, [R1+0x7d8] ;  /* 0x0007d80001307983 */ /* 0x000ea20000300a00 */
[----:B------:R-:W-:-:S02]  /*11140*/  SGXT.U32 R68, R68, 0x1 ;  /* 0x000000014444781a */ /* 0x000fc40000000000 */
[----:B------:R-:W-:Y:S01]  /*11150*/  SGXT.U32 R69, R69, 0x1 ;  /* 0x000000014545781a */ /* 0x000fe20000000000 */
[----:B------:R-:W2:Y:S01]  /*11160*/  LDL.LU.64 R8, [R1+0x7d0] ;  /* 0x0007d00001087983 */ /* 0x000ea20000300a00 */
[----:B------:R-:W-:Y:S02]  /*11170*/  LOP3.LUT R68, R68, 0x2c, RZ, 0xfc, !PT ;  /* 0x0000002c44447812 */ /* 0x000fe400078efcff */
[----:B------:R-:W-:Y:S01]  /*11180*/  LOP3.LUT R69, R69, 0x2a, RZ, 0xfc, !PT ;  /* 0x0000002a45457812 */ /* 0x000fe200078efcff */
[----:B------:R-:W2:Y:S01]  /*11190*/  LDL.LU.64 R44, [R1+0x7c8] ;  /* 0x0007c800012c7983 */ /* 0x000ea20000300a00 */
[----:B------:R-:W-:Y:S02]  /*111a0*/  ISETP.GE.AND P6, PT, R68, UR32, PT ;  /* 0x0000002044007c0c */ /* 0x000fe4000bfc6270 */
[----:B------:R-:W-:Y:S01]  /*111b0*/  ISETP.GE.AND P3, PT, R69, UR32, PT ;  /* 0x0000002045007c0c */ /* 0x000fe2000bf66270 */
[----:B------:R-:W2:Y:S04]  /*111c0*/  LDL.LU.64 R6, [R1+0x7c0] ;  /* 0x0007c00001067983 */ /* 0x000ea80000300a00 */
[----:B------:R-:W2:Y:S06]  /*111d0*/  @!P4 LDG.E.U16 R66, desc[UR20][R70.64] ;  /* 0x000000144642c981 */ /* 0x000eac000c1e1500 */
[----:B------:R-:W2:Y:S04]  /*111e0*/  @!P6 LDG.E.U16 R101, desc[UR20][R74.64] ;  /* 0x000000144a65e981 */ /* 0x000ea8000c1e1500 */
[----:B------:R-:W2:Y:S04]  /*111f0*/  @!P3 LDG.E.U16 R105, desc[UR20][R72.64] ;  /* 0x000000144869b981 */ /* 0x000ea8000c1e1500 */
[----:B------:R-:W2:Y:S04]  /*11200*/  LDL.LU.64 R72, [R1+0x1b0] ;  /* 0x0001b00001487983 */ /* 0x000ea80000300a00 */
[----:B------:R-:W3:Y:S04]  /*11210*/  LDL.LU.64 R74, [R1+0x1a8] ;  /* 0x0001a800014a7983 */ /* 0x000ee80000300a00 */
[----:B------:R-:W4:Y:S01]  /*11220*/  LDL.LU.64 R70, [R1+0x1b8] ;  /* 0x0001b80001467983 */ /* 0x000f220000300a00 */
[----:B------:R-:W0:Y:S02]  /*11230*/  S2R R68, SR_TID.X ;  /* 0x0000000000447919 */ /* 0x000e240000002100 */
[----:B0-----:R-:W-:-:S04]  /*11240*/  SHF.R.U32.HI R69, RZ, 0x6, R68 ;  /* 0x00000006ff457819 */ /* 0x001fc80000011644 */
[----:B------:R-:W-:-:S04]  /*11250*/  SGXT.U32 R69, R69, 0x1 ;  /* 0x000000014545781a */ /* 0x000fc80000000000 */
[----:B------:R-:W-:-:S04]  /*11260*/  LOP3.LUT R69, R69, 0x2e, RZ, 0xfc, !PT ;  /* 0x0000002e45457812 */ /* 0x000fc800078efcff */
[----:B------:R-:W-:Y:S02]  /*11270*/  ISETP.GE.AND P5, PT, R69, UR32, PT ;  /* 0x0000002045007c0c */ /* 0x000fe4000bfa6270 */
[----:B------:R-:W0:Y:S01]  /*11280*/  S2R R69, SR_TID.X ;  /* 0x0000000000457919 */ /* 0x000e220000002100 */
[----:B------:R-:W-:-:S04]  /*11290*/  SHF.R.U32.HI R68, RZ, 0x6, R68 ;  /* 0x00000006ff447819 */ /* 0x000fc80000011644 */
[----:B------:R-:W-:-:S04]  /*112a0*/  SGXT.U32 R68, R68, 0x1 ;  /* 0x000000014444781a */ /* 0x000fc80000000000 */
[----:B------:R-:W-:-:S04]  /*112b0*/  LOP3.LUT R68, R68, 0x30, RZ, 0xfc, !PT ;  /* 0x0000003044447812 */ /* 0x000fc800078efcff */
[----:B------:R-:W-:Y:S02]  /*112c0*/  ISETP.GE.AND P0, PT, R68, UR32, PT ;  /* 0x0000002044007c0c */ /* 0x000fe4000bf06270 */
        /* <DEDUP_REMOVED lines=13> */
[----:B------:R-:W-:Y:S02]  /*113a0*/  SHF.R.U32.HI R69, RZ, 0x6, R68 ;  /* 0x00000006ff457819 */ /* 0x000fe40000011644 */
[----:B------:R-:W-:Y:S02]  /*113b0*/  PRMT R92, RZ, 0x7610, R92 ;  /* 0x00007610ff5c7816 */ /* 0x000fe4000000005c */
[----:B------:R-:W-:-:S04]  /*113c0*/  SGXT.U32 R69, R69, 0x1 ;  /* 0x000000014545781a */ /* 0x000fc80000000000 */
[----:B------:R-:W-:Y:S01]  /*113d0*/  LOP3.LUT R69, R69, 0x38, RZ, 0xfc, !PT ;  /* 0x0000003845457812 */ /* 0x000fe200078efcff */
[----:B------:R-:W4:Y:S03]  /*113e0*/  @!P5 LDG.E.U16 R92, desc[UR20][R40.64] ;  /* 0x00000014285cd981 */ /* 0x000f26000c1e1500 */
[----:B------:R-:W-:Y:S02]  /*113f0*/  ISETP.GE.AND P5, PT, R69, UR32, PT ;  /* 0x0000002045007c0c */ /* 0x000fe4000bfa6270 */
[----:B------:R-:W0:Y:S01]  /*11400*/  S2R R69, SR_TID.X ;  /* 0x0000000000457919 */ /* 0x000e220000002100 */
[----:B------:R-:W-:Y:S02]  /*11410*/  SHF.R.U32.HI R68, RZ, 0x6, R68 ;  /* 0x00000006ff447819 */ /* 0x000fe40000011644 */
[----:B------:R-:W-:Y:S02]  /*11420*/  PRMT R67, RZ, 0x7610, R67 ;  /* 0x00007610ff437816 */ /* 0x000fe40000000043 */
[----:B------:R-:W-:Y:S01]  /*11430*/  SGXT.U32 R68, R68, 0x1 ;  /* 0x000000014444781a */ /* 0x000fe20000000000 */
[----:B------:R-:W4:Y:S03]  /*11440*/  LDL.LU.64 R40, [R1+0x7b8] ;  /* 0x0007b80001287983 */ /* 0x000f260000300a00 */
[----:B------:R-:W-:Y:S01]  /*11450*/  LOP3.LUT R68, R68, 0x3a, RZ, 0xfc, !PT ;  /* 0x0000003a44447812 */ /* 0x000fe200078efcff */
[----:B------:R-:W4:Y:S03]  /*11460*/  @!P0 LDG.E.U16 R67, desc[UR20][R108.64] ;  /* 0x000000146c438981 */ /* 0x000f26000c1e1500 */
[----:B------:R-:W-:-:S02]  /*11470*/  ISETP.GE.AND P0, PT, R68, UR32, PT ;  /* 0x0000002044007c0c */ /* 0x000fc4000bf06270 */
[----:B------:R-:W-:Y:S02]  /*11480*/  PRMT R62, RZ, 0x7610, R62 ;  /* 0x00007610ff3e7816 */ /* 0x000fe4000000003e */
[----:B------:R-:W-:Y:S02]  /*11490*/  PRMT R100, RZ, 0x7610, R100 ;  /* 0x00007610ff647816 */ /* 0x000fe40000000064 */
[----:B------:R-:W-:Y:S02]  /*114a0*/  PRMT R91, RZ, 0x7610, R91 ;  /* 0x00007610ff5b7816 */ /* 0x000fe4000000005b */
[----:B------:R-:W4:Y:S04]  /*114b0*/  @!P4 LDG.E.U16 R62, desc[UR20][R110.64] ;  /* 0x000000146e3ec981 */ /* 0x000f28000c1e1500 */
[----:B------:R-:W4:Y:S04]  /*114c0*/  @!P3 LDG.E.U16 R100, desc[UR20][R76.64] ;  /* 0x000000144c64b981 */ /* 0x000f28000c1e1500 */
[----:B------:R1:W4:Y:S01]  /*114d0*/  @!P6 LDG.E.U16 R91, desc[UR20][R78.64] ;  /* 0x000000144e5be981 */ /* 0x000322000c1e1500 */
[----:B0-----:R-:W-:-:S02]  /*114e0*/  SHF.R.U32.HI R68, RZ, 0x6, R69 ;  /* 0x00000006ff447819 */ /* 0x001fc40000011645 */
[----:B------:R-:W-:Y:S02]  /*114f0*/  SHF.R.U32.HI R69, RZ, 0x6, R69 ;  /* 0x00000006ff457819 */ /* 0x000fe40000011645 */
[----:B------:R-:W-:Y:S02]  /*11500*/  SGXT.U32 R68, R68, 0x1 ;  /* 0x000000014444781a */ /* 0x000fe40000000000 */
[----:B------:R-:W-:Y:S02]  /*11510*/  SGXT.U32 R69, R69, 0x1 ;  /* 0x000000014545781a */ /* 0x000fe40000000000 */
[----:B------:R-:W-:Y:S02]  /*11520*/  LOP3.LUT R68, R68, 0x3e, RZ, 0xfc, !PT ;  /* 0x0000003e44447812 */ /* 0x000fe400078efcff */
[----:B------:R-:W-:Y:S02]  /*11530*/  LOP3.LUT R69, R69, 0x3c, RZ, 0xfc, !PT ;  /* 0x0000003c45457812 */ /* 0x000fe400078efcff */
[----:B------:R-:W-:-:S02]  /*11540*/  ISETP.GE.AND P3, PT, R68, UR32, PT ;  /* 0x0000002044007c0c */ /* 0x000fc4000bf66270 */
[----:B------:R-:W-:Y:S01]  /*11550*/  ISETP.GE.AND P4, PT, R69, UR32, PT ;  /* 0x0000002045007c0c */ /* 0x000fe2000bf86270 */
[----:B-1----:R-:W0:Y:S01]  /*11560*/  S2R R79, SR_TID.X ;  /* 0x00000000004f7919 */ /* 0x002e220000002100 */
[----:B------:R-:W-:Y:S02]  /*11570*/  PRMT R106, RZ, 0x7610, R106 ;  /* 0x00007610ff6a7816 */ /* 0x000fe4000000006a */
[----:B------:R-:W-:Y:S01]  /*11580*/  PRMT R63, RZ, 0x7610, R63 ;  /* 0x00007610ff3f7816 */ /* 0x000fe2000000003f */
[----:B------:R-:W4:Y:S01]  /*11590*/  LDL.LU.64 R68, [R1+0x58] ;  /* 0x0000580001447983 */ /* 0x000f220000300a00 */
[----:B------:R-:W-:Y:S02]  /*115a0*/  PRMT R98, RZ, 0x7610, R98 ;  /* 0x00007610ff627816 */ /* 0x000fe40000000062 */
[----:B------:R-:W-:Y:S01]  /*115b0*/  PRMT R90, RZ, 0x7610, R90 ;  /* 0x00007610ff5a7816 */ /* 0x000fe2000000005a */
[----:B------:R-:W4:Y:S05]  /*115c0*/  LDL.LU.64 R108, [R1+0x38] ;  /* 0x00003800016c7983 */ /* 0x000f2a0000300a00 */
[----:B------:R-:W4:Y:S04]  /*115d0*/  @!P3 LDG.E.U16 R90, desc[UR20][R82.64] ;  /* 0x00000014525ab981 */ /* 0x000f28000c1e1500 */
[----:B------:R-:W-:Y:S01]  /*115e0*/  STL [R1+0x500], R164 ;  /* 0x000500a401007387 */ /* 0x000fe20000100800 */
[----:B0-----:R-:W-:Y:S01]  /*115f0*/  LOP3.LUT R78, R79, 0x3f, RZ, 0xc0, !PT ;  /* 0x0000003f4f4e7812 */ /* 0x001fe200078ec0ff */
[----:B--2---:R-:W-:-:S04]  /*11600*/  IMAD.WIDE R72, R164, 0x2, R72 ;  /* 0x00000002a4487825 */ /* 0x004fc800078e0248 */
[C---:B---3--:R-:W-:Y:S01]  /*11610*/  IMAD.WIDE R74, R164.reuse, 0x2, R74 ;  /* 0x00000002a44a7825 */ /* 0x048fe200078e024a */
[----:B------:R-:W2:Y:S03]  /*11620*/  @!P0 LDG.E.U16 R63, desc[UR20][R72.64] ;  /* 0x00000014483f8981 */ /* 0x000ea6000c1e1500 */
[----:B----4-:R-:W-:Y:S01]  /*11630*/  IMAD.WIDE R70, R164, 0x2, R70 ;  /* 0x00000002a4467825 */ /* 0x010fe200078e0246 */
[----:B------:R-:W3:Y:S04]  /*11640*/  @!P4 LDG.E.U16 R98, desc[UR20][R74.64] ;  /* 0x000000144a62c981 */ /* 0x000ee8000c1e1500 */
[----:B------:R0:W4:Y:S01]  /*11650*/  @!P5 LDG.E.U16 R106, desc[UR20][R70.64] ;  /* 0x00000014466ad981 */ /* 0x000122000c1e1500 */
[----:B------:R-:W-:Y:S06]  /*11660*/  BAR.SYNC.DEFER_BLOCKING 0x0 ;  /* 0x0000000000007b1d */ /* 0x000fec0000010000 */
[----:B------:R-:W-:Y:S04]  /*11670*/  STL.64 [R1+0x1a8], R74 ;  /* 0x0001a84a01007387 */ /* 0x000fe80000100a00 */
[----:B------:R-:W-:Y:S04]  /*11680*/  STL.64 [R1+0x1b0], R72 ;  /* 0x0001b04801007387 */ /* 0x000fe80000100a00 */
[----:B------:R1:W-:Y:S04]  /*11690*/  STL.64 [R1+0x1b8], R70 ;  /* 0x0001b84601007387 */ /* 0x0003e80000100a00 */
[----:B------:R-:W2:Y:S01]  /*116a0*/  LDL.LU.64 R110, [R1+0x78] ;  /* 0x00007800016e7983 */ /* 0x000ea20000300a00 */
[----:B------:R-:W-:-:S03]  /*116b0*/  ISETP.GE.AND P0, PT, R78, UR32, PT ;  /* 0x000000204e007c0c */ /* 0x000fc6000bf06270 */
[----:B------:R-:W-:Y:S04]  /*116c0*/  STS.U16 [R3+UR9+0x12000], R4 ;  /* 0x0120000403007988 */ /* 0x000fe80008000409 */
[----:B-1----:R-:W0:Y:S04]  /*116d0*/  LDL.LU.64 R70, [R1+0x98] ;  /* 0x0000980001467983 */ /* 0x002e280000300a00 */
[----:B------:R-:W3:Y:S04]  /*116e0*/  LDL.LU.64 R72, [R1+0xb8] ;  /* 0x0000b80001487983 */ /* 0x000ee80000300a00 */
[----:B------:R-:W4:Y:S04]  /*116f0*/  LDL.LU.64 R74, [R1+0xd8] ;  /* 0x0000d800014a7983 */ /* 0x000f280000300a00 */
[----:B------:R-:W4:Y:S04]  /*11700*/  LDL.LU.64 R76, [R1+0xf8] ;  /* 0x0000f800014c7983 */ /* 0x000f280000300a00 */
[----:B------:R1:W-:Y:S04]  /*11710*/  STS.U16 [R3+UR9+0x12400], R5 ;  /* 0x0124000503007988 */ /* 0x0003e80008000409 */
[----:B------:R1:W-:Y:S04]  /*11720*/  STS.U16 [R3+UR9+0x12800], R87 ;  /* 0x0128005703007988 */ /* 0x0003e80008000409 */
[----:B-1----:R-:W4:Y:S04]  /*11730*/  LDL.LU.64 R4, [R1+0x178] ;  /* 0x0001780001047983 */ /* 0x002f280000300a00 */
[----:B------:R-:W4:Y:S04]  /*11740*/  LDL.LU.64 R86, [R1+0x158] ;  /* 0x0001580001567983 */ /* 0x000f280000300a00 */
[----:B------:R-:W4:Y:S04]  /*11750*/  LDL.LU.64 R82, [R1+0x138] ;  /* 0x0001380001527983 */ /* 0x000f280000300a00 */
[----:B------:R-:W4:Y:S01]  /*11760*/  LDL.LU.64 R78, [R1+0x118] ;  /* 0x00011800014e7983 */ /* 0x000f220000300a00 */
[----:B------:R-:W-:-:S02]  /*11770*/  PRMT R61, RZ, 0x7610, R61 ;  /* 0x00007610ff3d7816 */ /* 0x000fc4000000003d */
[----:B------:R-:W-:Y:S02]  /*11780*/  PRMT R60, RZ, 0x7610, R60 ;  /* 0x00007610ff3c7816 */ /* 0x000fe4000000003c */
[----:B------:R-:W-:Y:S02]  /*11790*/  PRMT R59, RZ, 0x7610, R59 ;  /* 0x00007610ff3b7816 */ /* 0x000fe4000000003b */
[----:B------:R-:W-:Y:S02]  /*117a0*/  PRMT R58, RZ, 0x7610, R58 ;  /* 0x00007610ff3a7816 */ /* 0x000fe4000000003a */
[----:B------:R-:W-:Y:S02]  /*117b0*/  PRMT R57, RZ, 0x7610, R57 ;  /* 0x00007610ff397816 */ /* 0x000fe40000000039 */
[----:B------:R-:W-:Y:S02]  /*117c0*/  PRMT R56, RZ, 0x7610, R56 ;  /* 0x00007610ff387816 */ /* 0x000fe40000000038 */
[----:B------:R-:W-:-:S02]  /*117d0*/  PRMT R47, RZ, 0x7610, R47 ;  /* 0x00007610ff2f7816 */ /* 0x000fc4000000002f */
[----:B------:R-:W-:Y:S02]  /*117e0*/  PRMT R46, RZ, 0x7610, R46 ;  /* 0x00007610ff2e7816 */ /* 0x000fe4000000002e */
[----:B------:R-:W-:Y:S02]  /*117f0*/  PRMT R43, RZ, 0x7610, R43 ;  /* 0x00007610ff2b7816 */ /* 0x000fe4000000002b */
[----:B------:R-:W-:Y:S01]  /*11800*/  PRMT R42, RZ, 0x7610, R42 ;  /* 0x00007610ff2a7816 */ /* 0x000fe2000000002a */
[----:B------:R-:W-:-:S05]  /*11810*/  IMAD.WIDE R68, R165, 0x2, R68 ;  /* 0x00000002a5447825 */ /* 0x000fca00078e0244 */
[----:B------:R-:W4:Y:S01]  /*11820*/  @!P0 LDG.E.U16 R42, desc[UR20][R68.64] ;  /* 0x00000014442a8981 */ /* 0x000f22000c1e1500 */
[----:B--2---:R-:W-:-:S05]  /*11830*/  IMAD.WIDE R110, R165, 0x2, R110 ;  /* 0x00000002a56e7825 */ /* 0x004fca00078e026e */
[----:B------:R-:W2:Y:S01]  /*11840*/  @!P0 LDG.E.U16 R43, desc[UR20][R110.64] ;  /* 0x000000146e2b8981 */ /* 0x000ea2000c1e1500 */
[----:B0-----:R-:W-:-:S04]  /*11850*/  IMAD.WIDE R70, R165, 0x2, R70 ;  /* 0x00000002a5467825 */ /* 0x001fc800078e0246 */
[C---:B---3--:R-:W-:Y:S01]  /*11860*/  IMAD.WIDE R72, R165.reuse, 0x2, R72 ;  /* 0x00000002a5487825 */ /* 0x048fe200078e0248 */
[----:B------:R-:W3:Y:S03]  /*11870*/  @!P0 LDG.E.U16 R46, desc[UR20][R70.64] ;  /* 0x00000014462e8981 */ /* 0x000ee6000c1e1500 */
[C---:B----4-:R-:W-:Y:S01]  /*11880*/  IMAD.WIDE R74, R165.reuse, 0x2, R74 ;  /* 0x00000002a54a7825 */ /* 0x050fe200078e024a */
[----:B------:R-:W4:Y:S03]  /*11890*/  @!P0 LDG.E.U16 R47, desc[UR20][R72.64] ;  /* 0x00000014482f8981 */ /* 0x000f26000c1e1500 */
[C---:B------:R-:W-:Y:S01]  /*118a0*/  IMAD.WIDE R76, R165.reuse, 0x2, R76 ;  /* 0x00000002a54c7825 */ /* 0x040fe200078e024c */
[----:B------:R-:W4:Y:S04]  /*118b0*/  @!P0 LDG.E.U16 R56, desc[UR20][R74.64] ;  /* 0x000000144a388981 */ /* 0x000f28000c1e1500 */
[----:B------:R-:W4:Y:S01]  /*118c0*/  @!P0 LDG.E.U16 R57, desc[UR20][R76.64] ;  /* 0x000000144c398981 */ /* 0x000f22000c1e1500 */
[----:B------:R-:W-:-:S04]  /*118d0*/  IMAD.WIDE R4, R165, 0x2, R4 ;  /* 0x00000002a5047825 */ /* 0x000fc800078e0204 */
[C---:B------:R-:W-:Y:S01]  /*118e0*/  IMAD.WIDE R86, R165.reuse, 0x2, R86 ;  /* 0x00000002a5567825 */ /* 0x040fe200078e0256 */
[----:B------:R-:W4:Y:S03]  /*118f0*/  @!P0 LDG.E.U16 R61, desc[UR20][R4.64] ;  /* 0x00000014043d8981 */ /* 0x000f26000c1e1500 */
[C---:B------:R-:W-:Y:S01]  /*11900*/  IMAD.WIDE R82, R165.reuse, 0x2, R82 ;  /* 0x00000002a5527825 */ /* 0x040fe200078e0252 */
[----:B------:R-:W4:Y:S03]  /*11910*/  @!P0 LDG.E.U16 R60, desc[UR20][R86.64] ;  /* 0x00000014563c8981 */ /* 0x000f26000c1e1500 */
[C---:B------:R-:W-:Y:S01]  /*11920*/  IMAD.WIDE R78, R165.reuse, 0x2, R78 ;  /* 0x00000002a54e7825 */ /* 0x040fe200078e024e */
[----:B------:R-:W4:Y:S04]  /*11930*/  @!P0 LDG.E.U16 R59, desc[UR20][R82.64] ;  /* 0x00000014523b8981 */ /* 0x000f28000c1e1500 */
[----:B------:R-:W4:Y:S01]  /*11940*/  @!P0 LDG.E.U16 R58, desc[UR20][R78.64] ;  /* 0x000000144e3a8981 */ /* 0x000f22000c1e1500 */
[----:B------:R-:W-:-:S03]  /*11950*/  IMAD.WIDE R108, R165, 0x2, R108 ;  /* 0x00000002a56c7825 */ /* 0x000fc600078e026c */
[----:B------:R0:W-:Y:S04]  /*11960*/  STS.U16 [R3+UR9+0x13000], R88 ;  /* 0x0130005803007988 */ /* 0x0001e80008000409 */
[----:B------:R-:W-:Y:S04]  /*11970*/  STL.64 [R1+0x38], R108 ;  /* 0x0000386c01007387 */ /* 0x000fe80000100a00 */
[----:B------:R-:W-:Y:S01]  /*11980*/  STL.64 [R1+0x58], R68 ;  /* 0x0000584401007387 */ /* 0x000fe20000100a00 */
[----:B0-----:R-:W-:-:S03]  /*11990*/  LOP3.LUT R88, R3, 0x20, RZ, 0x3c, !PT ;  /* 0x0000002003587812 */ /* 0x001fc600078e3cff */
[----:B------:R-:W-:Y:S04]  /*119a0*/  STL.64 [R1+0x78], R110 ;  /* 0x0000786e01007387 */ /* 0x000fe80000100a00 */
[----:B------:R-:W-:Y:S04]  /*119b0*/  STL.64 [R1+0x98], R70 ;  /* 0x0000984601007387 */ /* 0x000fe80000100a00 */
[----:B------:R0:W-:Y:S04]  /*119c0*/  STS.U16 [R3+UR9+0x12c00], R2 ;  /* 0x012c000203007988 */ /* 0x0001e80008000409 */
[----:B------:R-:W-:Y:S04]  /*119d0*/  STL.64 [R1+0xb8], R72 ;  /* 0x0000b84801007387 */ /* 0x000fe80000100a00 */
[----:B------:R-:W-:Y:S04]  /*119e0*/  STS.U16 [R3+UR9+0x13400], R66 ;  /* 0x0134004203007988 */ /* 0x000fe80008000409 */
[----:B------:R-:W-:Y:S04]  /*119f0*/  STS.U16 [R3+UR9+0x13800], R67 ;  /* 0x0138004303007988 */ /* 0x000fe80008000409 */
[----:B------:R-:W-:Y:S04]  /*11a00*/  STS.U16 [R3+UR9+0x13c00], R106 ;  /* 0x013c006a03007988 */ /* 0x000fe80008000409 */
[----:B------:R-:W-:Y:S04]  /*11a10*/  STL.64 [R1+0xd8], R74 ;  /* 0x0000d84a01007387 */ /* 0x000fe80000100a00 */
[----:B------:R-:W-:Y:S04]  /*11a20*/  STS.U16 [R88+UR9+0x12100], R107 ;  /* 0x0121006b58007988 */ /* 0x000fe80008000409 */
[----:B------:R-:W-:Y:S04]  /*11a30*/  STL.64 [R1+0xf8], R76 ;  /* 0x0000f84c01007387 */ /* 0x000fe80000100a00 */
[----:B------:R-:W-:Y:S04]  /*11a40*/  STS.U16 [R88+UR9+0x12500], R64 ;  /* 0x0125004058007988 */ /* 0x000fe80008000409 */
[----:B------:R-:W-:Y:S04]  /*11a50*/  STL.64 [R1+0x138], R82 ;  /* 0x0001385201007387 */ /* 0x000fe80000100a00 */
[----:B------:R-:W-:Y:S04]  /*11a60*/  STS.U16 [R88+UR9+0x12900], R65 ;  /* 0x0129004158007988 */ /* 0x000fe80008000409 */
[----:B------:R-:W-:Y:S04]  /*11a70*/  STL.64 [R1+0x158], R86 ;  /* 0x0001585601007387 */ /* 0x000fe80000100a00 */
[----:B------:R-:W-:Y:S04]  /*11a80*/  STS.U16 [R88+UR9+0x12d00], R104 ;  /* 0x012d006858007988 */ /* 0x000fe80008000409 */
[----:B------:R1:W-:Y:S04]  /*11a90*/  STL.64 [R1+0x178], R4 ;  /* 0x0001780401007387 */ /* 0x0003e80000100a00 */
[----:B------:R1:W-:Y:S01]  /*11aa0*/  STS.U16 [R88+UR9+0x13100], R99 ;  /* 0x0131006358007988 */ /* 0x0003e20008000409 */
[----:B0-----:R-:W-:-:S03]  /*11ab0*/  PRMT R2, RZ, 0x7610, R2 ;  /* 0x00007610ff027816 */ /* 0x001fc60000000002 */
[----:B------:R-:W-:Y:S04]  /*11ac0*/  STS.U16 [R88+UR9+0x13500], R105 ;  /* 0x0135006958007988 */ /* 0x000fe80008000409 */
[----:B-1----:R-:W4:Y:S01]  /*11ad0*/  LDL.LU.64 R4, [R1+0x7b0] ;  /* 0x0007b00001047983 */ /* 0x002f220000300a00 */
[----:B------:R-:W-:-:S03]  /*11ae0*/  LOP3.LUT R99, R3, 0x40, RZ, 0x3c, !PT ;  /* 0x0000004003637812 */ /* 0x000fc600078e3cff */
[----:B------:R-:W4:Y:S04]  /*11af0*/  LDL.LU.64 R86, [R1+0x7a8] ;  /* 0x0007a80001567983 */ /* 0x000f280000300a00 */
[----:B------:R-:W4:Y:S04]  /*11b00*/  LDL.LU.64 R82, [R1+0x7a0] ;  /* 0x0007a00001527983 */ /* 0x000f280000300a00 */
[----:B------:R0:W-:Y:S04]  /*11b10*/  STL.64 [R1+0x118], R78 ;  /* 0x0001184e01007387 */ /* 0x0001e80000100a00 */
[----:B------:R-:W-:Y:S04]  /*11b20*/  STS.U16 [R88+UR9+0x13900], R62 ;  /* 0x0139003e58007988 */ /* 0x000fe80008000409 */
[----:B------:R-:W-:Y:S04]  /*11b30*/  STS.U16 [R88+UR9+0x13d00], R63 ;  /* 0x013d003f58007988 */ /* 0x000fe80008000409 */
[----:B0-----:R-:W4:Y:S04]  /*11b40*/  LDL.LU.64 R78, [R1+0x798] ;  /* 0x00079800014e7983 */ /* 0x001f280000300a00 */
[----:B------:R-:W4:Y:S04]  /*11b50*/  LDL.LU.64 R76, [R1+0x790] ;  /* 0x00079000014c7983 */ /* 0x000f280000300a00 */
[----:B------:R-:W-:Y:S04]  /*11b60*/  STS.U16 [R99+UR9+0x12200], R125 ;  /* 0x0122007d63007988 */ /* 0x000fe80008000409 */
[----:B------:R-:W4:Y:S04]  /*11b70*/  LDL.LU.64 R74, [R1+0x788] ;  /* 0x00078800014a7983 */ /* 0x000f280000300a00 */
[----:B------:R-:W-:Y:S04]  /*11b80*/  STS.U16 [R99+UR9+0x12600], R124 ;  /* 0x0126007c63007988 */ /* 0x000fe80008000409 */
[----:B------:R-:W4:Y:S04]  /*11b90*/  LDL.LU.64 R72, [R1+0x780] ;  /* 0x0007800001487983 */ /* 0x000f280000300a00 */
[----:B------:R-:W-:Y:S04]  /*11ba0*/  STS.U16 [R99+UR9+0x12a00], R103 ;  /* 0x012a006763007988 */ /* 0x000fe80008000409 */
[----:B------:R-:W4:Y:S04]  /*11bb0*/  LDL.LU.64 R70, [R1+0x778] ;  /* 0x0007780001467983 */ /* 0x000f280000300a00 */
[----:B------:R-:W-:Y:S04]  /*11bc0*/  STS.U16 [R99+UR9+0x12e00], R102 ;  /* 0x012e006663007988 */ /* 0x000fe80008000409 */
[----:B------:R-:W4:Y:S04]  /*11bd0*/  LDL.LU.64 R110, [R1+0x770] ;  /* 0x00077000016e7983 */ /* 0x000f280000300a00 */
[----:B------:R0:W-:Y:S04]  /*11be0*/  STS.U16 [R99+UR9+0x13200], R0 ;  /* 0x0132000063007988 */ /* 0x0001e80008000409 */
[----:B------:R-:W4:Y:S04]  /*11bf0*/  LDL.LU.64 R68, [R1+0x768] ;  /* 0x0007680001447983 */ /* 0x000f280000300a00 */
[----:B------:R-:W4:Y:S01]  /*11c00*/  @!P0 LDG.E.U16 R2, desc[UR20][R108.64] ;  /* 0x000000146c028981 */ /* 0x000f22000c1e1500 */
[----:B0-----:R-:W-:-:S03]  /*11c10*/  LOP3.LUT R0, R3, 0x60, RZ, 0x3c, !PT ;  /* 0x0000006003007812 */ /* 0x001fc600078e3cff */
[----:B------:R-:W-:Y:S04]  /*11c20*/  STS.U16 [R99+UR9+0x13600], R101 ;  /* 0x0136006563007988 */ /* 0x000fe80008000409 */
[----:B------:R-:W-:Y:S04]  /*11c30*/  STS.U16 [R99+UR9+0x13a00], R100 ;  /* 0x013a006463007988 */ /* 0x000fe80008000409 */
[----:B------:R-:W4:Y:S04]  /*11c40*/  LDL.LU.64 R108, [R1+0x760] ;  /* 0x00076000016c7983 */ /* 0x000f280000300a00 */
[----:B------:R-:W4:Y:S04]  /*11c50*/  LDL.LU R66, [R1+0x75c] ;  /* 0x00075c0001427983 */ /* 0x000f280000300800 */
[----:B------:R-:W4:Y:S04]  /*11c60*/  LDL.LU R67, [R1+0x758] ;  /* 0x0007580001437983 */ /* 0x000f280000300800 */
[----:B------:R-:W4:Y:S04]  /*11c70*/  LDL.LU R106, [R1+0x754] ;  /* 0x00075400016a7983 */ /* 0x000f280000300800 */
[----:B------:R-:W-:Y:S04]  /*11c80*/  STS.U16 [R99+UR9+0x13e00], R98 ;  /* 0x013e006263007988 */ /* 0x000fe80008000409 */
        /* <DEDUP_REMOVED lines=14> */
[----:B------:R-:W-:Y:S04]  /*11d70*/  STS.U16 [R0+UR9+0x13f00], R90 ;  /* 0x013f005a00007988 */ /* 0x000fe80008000409 */
[----:B------:R-:W-:Y:S04]  /*11d80*/  STL [R1+0x57c], R0 ;  /* 0x00057c0001007387 */ /* 0x000fe80000100800 */
[----:B------:R-:W4:Y:S04]  /*11d90*/  LDL.LU.64 R102, [R1+0x18] ;  /* 0x0000180001667983 */ /* 0x000f280000300a00 */
[----:B--2---:R-:W-:Y:S04]  /*11da0*/  STS.U16 [R3+UR9+0xa000], R43 ;  /* 0x00a0002b03007988 */ /* 0x004fe80008000409 */
[----:B---3--:R-:W-:Y:S04]  /*11db0*/  STS.U16 [R3+UR9+0x9c00], R46 ;  /* 0x009c002e03007988 */ /* 0x008fe80008000409 */
[----:B----4-:R-:W-:Y:S04]  /*11dc0*/  STS.U16 [R3+UR9+0x9400], R56 ;  /* 0x0094003803007988 */ /* 0x010fe80008000409 */
[----:B------:R-:W-:Y:S04]  /*11dd0*/  STS.U16 [R3+UR9+0x9000], R57 ;  /* 0x0090003903007988 */ /* 0x000fe80008000409 */
[----:B------:R-:W-:Y:S04]  /*11de0*/  STS.U16 [R3+UR9+0x9800], R47 ;  /* 0x0098002f03007988 */ /* 0x000fe80008000409 */
[----:B------:R-:W-:Y:S04]  /*11df0*/  STS.U16 [R3+UR9+0x8000], R61 ;  /* 0x0080003d03007988 */ /* 0x000fe80008000409 */
[----:B------:R0:W-:Y:S04]  /*11e00*/  STS.U16 [R3+UR9+0x8400], R60 ;  /* 0x0084003c03007988 */ /* 0x0001e80008000409 */
[----:B------:R-:W-:Y:S04]  /*11e10*/  STS.U16 [R3+UR9+0x8800], R59 ;  /* 0x0088003b03007988 */ /* 0x000fe80008000409 */
[----:B------:R1:W-:Y:S04]  /*11e20*/  STS.U16 [R3+UR9+0x8c00], R58 ;  /* 0x008c003a03007988 */ /* 0x0003e80008000409 */
[----:B0-----:R-:W2:Y:S04]  /*11e30*/  LDL.LU.64 R60, [R1+0x170] ;  /* 0x00017000013c7983 */ /* 0x001ea80000300a00 */
[----:B------:R-:W3:Y:S04]  /*11e40*/  LDL.LU.64 R100, [R1+0x150] ;  /* 0x0001500001647983 */ /* 0x000ee80000300a00 */
[----:B-1----:R-:W4:Y:S04]  /*11e50*/  LDL.LU.64 R58, [R1+0x130] ;  /* 0x00013000013a7983 */ /* 0x002f280000300a00 */
[----:B------:R-:W4:Y:S04]  /*11e60*/  LDL.LU.64 R98, [R1+0x110] ;  /* 0x0001100001627983 */ /* 0x000f280000300a00 */
[----:B------:R-:W4:Y:S04]  /*11e70*/  LDL.LU.64 R56, [R1+0xf0] ;  /* 0x0000f00001387983 */ /* 0x000f280000300a00 */
[----:B------:R-:W4:Y:S04]  /*11e80*/  LDL.LU.64 R96, [R1+0xd0] ;  /* 0x0000d00001607983 */ /* 0x000f280000300a00 */
[----:B------:R-:W4:Y:S04]  /*11e90*/  LDL.LU.64 R94, [R1+0xb0] ;  /* 0x0000b000015e7983 */ /* 0x000f280000300a00 */
[----:B------:R-:W4:Y:S04]  /*11ea0*/  LDL.LU.64 R92, [R1+0x90] ;  /* 0x00009000015c7983 */ /* 0x000f280000300a00 */
[----:B------:R-:W4:Y:S04]  /*11eb0*/  LDL.LU.64 R90, [R1+0x70] ;  /* 0x00007000015a7983 */ /* 0x000f280000300a00 */
[----:B------:R0:W-:Y:S04]  /*11ec0*/  STS.U16 [R3+UR9+0xa400], R42 ;  /* 0x00a4002a03007988 */ /* 0x0001e80008000409 */
[----:B------:R-:W4:Y:S04]  /*11ed0*/  LDL.LU.64 R46, [R1+0x50] ;  /* 0x00005000012e7983 */ /* 0x000f280000300a00 */
[----:B0-----:R-:W4:Y:S04]  /*11ee0*/  LDL.LU.64 R42, [R1+0x30] ;  /* 0x00003000012a7983 */ /* 0x001f280000300a00 */
[----:B------:R-:W4:Y:S01]  /*11ef0*/  LDL.LU.64 R124, [R1+0x10] ;  /* 0x00001000017c7983 */ /* 0x000f220000300a00 */
[----:B------:R-:W-:Y:S01]  /*11f00*/  PRMT R162, RZ, 0x7610, R162 ;  /* 0x00007610ffa27816 */ /* 0x000fe200000000a2 */
[----:B------:R-:W-:Y:S01]  /*11f10*/  IMAD.WIDE R84, R165, 0x2, R84 ;  /* 0x00000002a5547825 */ /* 0x000fe200078e0254 */
[----:B------:R-:W-:-:S02]  /*11f20*/  PRMT R163, RZ, 0x7610, R163 ;  /* 0x00007610ffa37816 */ /* 0x000fc400000000a3 */
[----:B------:R-:W-:Y:S01]  /*11f30*/  PRMT R122, RZ, 0x7610, R122 ;  /* 0x00007610ff7a7816 */ /* 0x000fe2000000007a */
[C---:B------:R-:W-:Y:S01]  /*11f40*/  IMAD.WIDE R80, R165.reuse, 0x2, R80 ;  /* 0x00000002a5507825 */ /* 0x040fe200078e0250 */
[----:B------:R-:W-:Y:S02]  /*11f50*/  PRMT R123, RZ, 0x7610, R123 ;  /* 0x00007610ff7b7816 */ /* 0x000fe4000000007b */
[----:B------:R-:W-:Y:S01]  /*11f60*/  PRMT R160, RZ, 0x7610, R160 ;  /* 0x00007610ffa07816 */ /* 0x000fe200000000a0 */
[C---:B------:R-:W-:Y:S01]  /*11f70*/  IMAD.WIDE R38, R165.reuse, 0x2, R38 ;  /* 0x00000002a5267825 */ /* 0x040fe200078e0226 */
[----:B------:R-:W-:Y:S02]  /*11f80*/  PRMT R161, RZ, 0x7610, R161 ;  /* 0x00007610ffa17816 */ /* 0x000fe400000000a1 */
        /* <DEDUP_REMOVED lines=17> */
[----:B------:R-:W-:Y:S01]  /*120a0*/  PRMT R152, RZ, 0x7610, R152 ;  /* 0x00007610ff987816 */ /* 0x000fe20000000098 */
[----:B------:R-:W4:Y:S01]  /*120b0*/  @!P0 LDG.E.U16 R157, desc[UR20][R28.64] ;  /* 0x000000141c9d8981 */ /* 0x000f22000c1e1500 */
[----:B------:R-:W-:Y:S01]  /*120c0*/  PRMT R151, RZ, 0x7610, R151 ;  /* 0x00007610ff977816 */ /* 0x000fe20000000097 */
[C---:B------:R-:W-:Y:S01]  /*120d0*/  IMAD.WIDE R24, R165.reuse, 0x2, R24 ;  /* 0x00000002a5187825 */ /* 0x040fe200078e0218 */
[----:B------:R-:W-:Y:S01]  /*120e0*/  PRMT R150, RZ, 0x7610, R150 ;  /* 0x00007610ff967816 */ /* 0x000fe20000000096 */
[----:B------:R-:W4:Y:S01]  /*120f0*/  @!P0 LDG.E.U16 R156, desc[UR20][R26.64] ;  /* 0x000000141a9c8981 */ /* 0x000f22000c1e1500 */
[----:B------:R-:W-:Y:S01]  /*12100*/  PRMT R149, RZ, 0x7610, R149 ;  /* 0x00007610ff957816 */ /* 0x000fe20000000095 */
[C---:B------:R-:W-:Y:S01]  /*12110*/  IMAD.WIDE R22, R165.reuse, 0x2, R22 ;  /* 0x00000002a5167825 */ /* 0x040fe200078e0216 */
[----:B------:R-:W-:Y:S01]  /*12120*/  PRMT R148, RZ, 0x7610, R148 ;  /* 0x00007610ff947816 */ /* 0x000fe20000000094 */
[----:B------:R-:W4:Y:S02]  /*12130*/  @!P0 LDG.E.U16 R119, desc[UR20][R24.64] ;  /* 0x0000001418778981 */ /* 0x000f24000c1e1500 */
        /* <DEDUP_REMOVED lines=15> */
[----:B------:R-:W-:-:S02]  /*12230*/  IMAD.WIDE R10, R165, 0x2, R10 ;  /* 0x00000002a50a7825 */ /* 0x000fc400078e020a */
[----:B------:R-:W4:Y:S02]  /*12240*/  @!P0 LDG.E.U16 R161, desc[UR20][R12.64] ;  /* 0x000000140ca18981 */ /* 0x000f24000c1e1500 */
[C---:B------:R-:W-:Y:S02]  /*12250*/  IMAD.WIDE R8, R165.reuse, 0x2, R8 ;  /* 0x00000002a5087825 */ /* 0x040fe400078e0208 */
[----:B------:R-:W4:Y:S02]  /*12260*/  @!P0 LDG.E.U16 R160, desc[UR20][R10.64] ;  /* 0x000000140aa08981 */ /* 0x000f24000c1e1500 */
[C---:B------:R-:W-:Y:S02]  /*12270*/  IMAD.WIDE R6, R165.reuse, 0x2, R6 ;  /* 0x00000002a5067825 */ /* 0x040fe400078e0206 */
[----:B------:R-:W4:Y:S02]  /*12280*/  @!P0 LDG.E.U16 R123, desc[UR20][R8.64] ;  /* 0x00000014087b8981 */ /* 0x000f24000c1e1500 */
[----:B------:R-:W-:-:S02]  /*12290*/  IMAD.WIDE R4, R165, 0x2, R4 ;  /* 0x00000002a5047825 */ /* 0x000fc400078e0204 */
[----:B------:R-:W4:Y:S01]  /*122a0*/  @!P0 LDG.E.U16 R122, desc[UR20][R6.64] ;  /* 0x00000014067a8981 */ /* 0x000f22000c1e1500 */
[----:B------:R-:W-:-:S03]  /*122b0*/  PRMT R142, RZ, 0x7610, R142 ;  /* 0x00007610ff8e7816 */ /* 0x000fc6000000008e */
[----:B------:R-:W4:Y:S01]  /*122c0*/  @!P0 LDG.E.U16 R163, desc[UR20][R4.64] ;  /* 0x0000001404a38981 */ /* 0x000f22000c1e1500 */
[----:B------:R-:W-:-:S03]  /*122d0*/  PRMT R141, RZ, 0x7610, R141 ;  /* 0x00007610ff8d7816 */ /* 0x000fc6000000008d */
[----:B------:R-:W4:Y:S04]  /*122e0*/  @!P0 LDG.E.U16 R155, desc[UR20][R30.64] ;  /* 0x000000141e9b8981 */ /* 0x000f28000c1e1500 */
[----:B------:R-:W4:Y:S04]  /*122f0*/  @!P0 LDG.E.U16 R154, desc[UR20][R32.64] ;  /* 0x00000014209a8981 */ /* 0x000f28000c1e1500 */
[----:B------:R-:W4:Y:S04]  /*12300*/  @!P0 LDG.E.U16 R153, desc[UR20][R34.64] ;  /* 0x0000001422998981 */ /* 0x000f28000c1e1500 */
[----:B------:R-:W4:Y:S04]  /*12310*/  @!P0 LDG.E.U16 R152, desc[UR20][R36.64] ;  /* 0x0000001424988981 */ /* 0x000f28000c1e1500 */
[----:B------:R-:W4:Y:S04]  /*12320*/  @!P0 LDG.E.U16 R151, desc[UR20][R38.64] ;  /* 0x0000001426978981 */ /* 0x000f28000c1e1500 */
[----:B------:R0:W-:Y:S04]  /*12330*/  STS.U16 [R3+UR9+0xa800], R2 ;  /* 0x00a8000203007988 */ /* 0x0001e80008000409 */
[----:B------:R-:W4:Y:S01]  /*12340*/  @!P0 LDG.E.U16 R150, desc[UR20][R80.64] ;  /* 0x0000001450968981 */ /* 0x000f22000c1e1500 */
[----:B0-----:R-:W-:-:S02]  /*12350*/  PRMT R2, RZ, 0x7610, R2 ;  /* 0x00007610ff027816 */ /* 0x001fc40000000002 */
[----:B------:R-:W-:-:S04]  /*12360*/  PRMT R140, RZ, 0x7610, R140 ;  /* 0x00007610ff8c7816 */ /* 0x000fc8000000008c */
[----:B------:R-:W4:Y:S01]  /*12370*/  @!P0 LDG.E.U16 R2, desc[UR20][R84.64] ;  /* 0x0000001454028981 */ /* 0x000f22000c1e1500 */
[----:B------:R-:W-:Y:S02]  /*12380*/  PRMT R139, RZ, 0x7610, R139 ;  /* 0x00007610ff8b7816 */ /* 0x000fe4000000008b */
[----:B------:R-:W-:Y:S01]  /*12390*/  PRMT R138, RZ, 0x7610, R138 ;  /* 0x00007610ff8a7816 */ /* 0x000fe2000000008a */
[C---:B------:R-:W-:Y:S01]  /*123a0*/  IMAD.WIDE R40, R165.reuse, 0x2, R40 ;  /* 0x00000002a5287825 */ /* 0x040fe200078e0228 */
[----:B------:R-:W-:Y:S02]  /*123b0*/  PRMT R117, RZ, 0x7610, R117 ;  /* 0x00007610ff757816 */ /* 0x000fe40000000075 */
        /* <DEDUP_REMOVED lines=8> */
[----:B------:R-:W-:-:S02]  /*12440*/  IMAD.WIDE R50, R165, 0x2, R50 ;  /* 0x00000002a5327825 */ /* 0x000fc400078e0232 */
[----:B------:R-:W4:Y:S02]  /*12450*/  @!P0 LDG.E.U16 R116, desc[UR20][R44.64] ;  /* 0x000000142c748981 */ /* 0x000f24000c1e1500 */
[C---:B------:R-:W-:Y:S02]  /*12460*/  IMAD.WIDE R52, R165.reuse, 0x2, R52 ;  /* 0x00000002a5347825 */ /* 0x040fe400078e0234 */
[----:B------:R-:W4:Y:S02]  /*12470*/  @!P0 LDG.E.U16 R115, desc[UR20][R48.64] ;  /* 0x0000001430738981 */ /* 0x000f24000c1e1500 */
[C---:B------:R-:W-:Y:S02]  /*12480*/  IMAD.WIDE R54, R165.reuse, 0x2, R54 ;  /* 0x00000002a5367825 */ /* 0x040fe400078e0236 */
[----:B------:R-:W4:Y:S04]  /*12490*/  @!P0 LDG.E.U16 R114, desc[UR20][R50.64] ;  /* 0x0000001432728981 */ /* 0x000f28000c1e1500 */
[----:B------:R-:W4:Y:S04]  /*124a0*/  @!P0 LDG.E.U16 R113, desc[UR20][R52.64] ;  /* 0x0000001434718981 */ /* 0x000f28000c1e1500 */
[----:B------:R-:W4:Y:S01]  /*124b0*/  @!P0 LDG.E.U16 R112, desc[UR20][R54.64] ;  /* 0x0000001436708981 */ /* 0x000f22000c1e1500 */
[----:B------:R-:W-:-:S05]  /*124c0*/  IMAD.WIDE R102, R165, 0x2, R102 ;  /* 0x00000002a5667825 */ /* 0x000fca00078e0266 */
[----:B------:R-:W4:Y:S01]  /*124d0*/  @!P0 LDG.E.U16 R162, desc[UR20][R102.64] ;  /* 0x0000001466a28981 */ /* 0x000f22000c1e1500 */
[----:B--2---:R-:W-:-:S04]  /*124e0*/  IMAD.WIDE R60, R165, 0x2, R60 ;  /* 0x00000002a53c7825 */ /* 0x004fc800078e023c */
[C---:B---3--:R-:W-:Y:S01]  /*124f0*/  IMAD.WIDE R100, R165.reuse, 0x2, R100 ;  /* 0x00000002a5647825 */ /* 0x048fe200078e0264 */
[----:B------:R-:W2:Y:S03]  /*12500*/  @!P0 LDG.E.U16 R149, desc[UR20][R60.64] ;  /* 0x000000143c958981 */ /* 0x000ea6000c1e1500 */
[C---:B----4-:R-:W-:Y:S01]  /*12510*/  IMAD.WIDE R58, R165.reuse, 0x2, R58 ;  /* 0x00000002a53a7825 */ /* 0x050fe200078e023a */
[----:B------:R-:W3:Y:S03]  /*12520*/  @!P0 LDG.E.U16 R148, desc[UR20][R100.64] ;  /* 0x0000001464948981 */ /* 0x000ee6000c1e1500 */
[C---:B------:R-:W-:Y:S01]  /*12530*/  IMAD.WIDE R98, R165.reuse, 0x2, R98 ;  /* 0x00000002a5627825 */ /* 0x040fe200078e0262 */
[----:B------:R-:W4:Y:S03]  /*12540*/  @!P0 LDG.E.U16 R147, desc[UR20][R58.64] ;  /* 0x000000143a938981 */ /* 0x000f26000c1e1500 */
[C---:B------:R-:W-:Y:S01]  /*12550*/  IMAD.WIDE R56, R165.reuse, 0x2, R56 ;  /* 0x00000002a5387825 */ /* 0x040fe200078e0238 */
[----:B------:R-:W2:Y:S03]  /*12560*/  @!P0 LDG.E.U16 R146, desc[UR20][R98.64] ;  /* 0x0000001462928981 */ /* 0x000ea6000c1e1500 */
[C---:B------:R-:W-:Y:S01]  /*12570*/  IMAD.WIDE R96, R165.reuse, 0x2, R96 ;  /* 0x00000002a5607825 */ /* 0x040fe200078e0260 */
[----:B------:R-:W2:Y:S03]  /*12580*/  @!P0 LDG.E.U16 R145, desc[UR20][R56.64] ;  /* 0x0000001438918981 */ /* 0x000ea6000c1e1500 */
[C---:B------:R-:W-:Y:S01]  /*12590*/  IMAD.WIDE R94, R165.reuse, 0x2, R94 ;  /* 0x00000002a55e7825 */ /* 0x040fe200078e025e */
[----:B------:R-:W2:Y:S03]  /*125a0*/  @!P0 LDG.E.U16 R144, desc[UR20][R96.64] ;  /* 0x0000001460908981 */ /* 0x000ea6000c1e1500 */
[C---:B------:R-:W-:Y:S01]  /*125b0*/  IMAD.WIDE R92, R165.reuse, 0x2, R92 ;  /* 0x00000002a55c7825 */ /* 0x040fe200078e025c */
[----:B------:R-:W2:Y:S03]  /*125c0*/  @!P0 LDG.E.U16 R143, desc[UR20][R94.64] ;  /* 0x000000145e8f8981 */ /* 0x000ea6000c1e1500 */
[C---:B------:R-:W-:Y:S01]  /*125d0*/  IMAD.WIDE R90, R165.reuse, 0x2, R90 ;  /* 0x00000002a55a7825 */ /* 0x040fe200078e025a */
[----:B------:R-:W2:Y:S04]  /*125e0*/  @!P0 LDG.E.U16 R142, desc[UR20][R92.64] ;  /* 0x000000145c8e8981 */ /* 0x000ea8000c1e1500 */
[----:B------:R-:W2:Y:S01]  /*125f0*/  @!P0 LDG.E.U16 R141, desc[UR20][R90.64] ;  /* 0x000000145a8d8981 */ /* 0x000ea2000c1e1500 */
[----:B------:R-:W-:-:S05]  /*12600*/  IMAD.WIDE R46, R165, 0x2, R46 ;  /* 0x00000002a52e7825 */ /* 0x000fca00078e022e */
[----:B------:R-:W2:Y:S01]  /*12610*/  @!P0 LDG.E.U16 R140, desc[UR20][R46.64] ;  /* 0x000000142e8c8981 */ /* 0x000ea2000c1e1500 */
[----:B------:R-:W-:-:S04]  /*12620*/  IMAD.WIDE R42, R165, 0x2, R42 ;  /* 0x00000002a52a7825 */ /* 0x000fc800078e022a */
[C---:B------:R-:W-:Y:S01]  /*12630*/  IMAD.WIDE R124, R165.reuse, 0x2, R124 ;  /* 0x00000002a57c7825 */ /* 0x040fe200078e027c */
[----:B------:R-:W2:Y:S04]  /*12640*/  @!P0 LDG.E.U16 R139, desc[UR20][R42.64] ;  /* 0x000000142a8b8981 */ /* 0x000ea8000c1e1500 */
[----:B------:R-:W2:Y:S04]  /*12650*/  @!P0 LDG.E.U16 R138, desc[UR20][R124.64] ;  /* 0x000000147c8a8981 */ /* 0x000ea8000c1e1500 */
[----:B------:R-:W-:Y:S04]  /*12660*/  STL.64 [R1+0x10], R124 ;  /* 0x0000107c01007387 */ /* 0x000fe80000100a00 */
[----:B------:R0:W-:Y:S04]  /*12670*/  STL.64 [R1+0x18], R102 ;  /* 0x0000186601007387 */ /* 0x0001e80000100a00 */
        /* <DEDUP_REMOVED lines=61> */
[----:B-1----:R-:W4:Y:S04]  /*12a50*/  LDL.LU.64 R60, [R1+0x728] ;  /* 0x00072800013c7983 */ /* 0x002f280000300a00 */
[----:B------:R-:W4:Y:S04]  /*12a60*/  LDL.LU.64 R100, [R1+0x720] ;  /* 0x0007200001647983 */ /* 0x000f280000300a00 */
        /* <DEDUP_REMOVED lines=10> */
[----:B------:R0:W-:Y:S04]  /*12b10*/  STS.U16 [R3+UR9+0xac00], R162 ;  /* 0x00ac00a203007988 */ /* 0x0001e80008000409 */
        /* <DEDUP_REMOVED lines=13> */
[----:B------:R-:W-:Y:S04]  /*12bf0*/  STS.U16 [R3+UR9+0xe400], R155 ;  /* 0x00e4009b03007988 */ /* 0x000fe80008000409 */
[----:B------:R-:W-:Y:S04]  /*12c00*/  STS.U16 [R3+UR9+0xe800], R154 ;  /* 0x00e8009a03007988 */ /* 0x000fe80008000409 */
[----:B------:R-:W-:Y:S04]  /*12c10*/  STS.U16 [R3+UR9+0xec00], R153 ;  /* 0x00ec009903007988 */ /* 0x000fe80008000409 */
[----:B------:R-:W-:Y:S04]  /*12c20*/  STS.U16 [R3+UR9+0xf000], R152 ;  /* 0x00f0009803007988 */ /* 0x000fe80008000409 */
[----:B------:R-:W-:Y:S04]  /*12c30*/  STS.U16 [R3+UR9+0xf400], R151 ;  /* 0x00f4009703007988 */ /* 0x000fe80008000409 */
[----:B------:R-:W-:Y:S04]  /*12c40*/  STS.U16 [R3+UR9+0xf800], R150 ;  /* 0x00f8009603007988 */ /* 0x000fe80008000409 */
[----:B------:R-:W-:Y:S04]  /*12c50*/  STS.U16 [R3+UR9+0xfc00], R2 ;  /* 0x00fc000203007988 */ /* 0x000fe80008000409 */
[----:B0-----:R-:W4:Y:S04]  /*12c60*/  LDL.LU R162, [R1+0x6cc] ;  /* 0x0006cc0001a27983 */ /* 0x001f280000300800 */
[----:B--2---:R-:W-:Y:S04]  /*12c70*/  STS.U16 [R88+UR9+0x8100], R149 ;  /* 0x0081009558007988 */ /* 0x004fe80008000409 */
[----:B-1----:R-:W2:Y:S04]  /*12c80*/  LDL.LU R163, [R1+0x6c8] ;  /* 0x0006c80001a37983 */ /* 0x002ea80000300800 */
[----:B---3--:R-:W-:Y:S04]  /*12c90*/  STS.U16 [R88+UR9+0x8500], R148 ;  /* 0x0085009458007988 */ /* 0x008fe80008000409 */
[----:B------:R-:W3:Y:S04]  /*12ca0*/  LDL.LU R122, [R1+0x6c4] ;  /* 0x0006c400017a7983 */ /* 0x000ee80000300800 */
[----:B----4-:R-:W-:Y:S04]  /*12cb0*/  STS.U16 [R88+UR9+0x8900], R147 ;  /* 0x0089009358007988 */ /* 0x010fe80008000409 */
[----:B------:R-:W3:Y:S04]  /*12cc0*/  LDL.LU R123, [R1+0x6c0] ;  /* 0x0006c000017b7983 */ /* 0x000ee80000300800 */
[----:B------:R-:W-:Y:S04]  /*12cd0*/  STS.U16 [R88+UR9+0x8d00], R146 ;  /* 0x008d009258007988 */ /* 0x000fe80008000409 */
[----:B------:R-:W4:Y:S04]  /*12ce0*/  LDL.LU R160, [R1+0x6bc] ;  /* 0x0006bc0001a07983 */ /* 0x000f280000300800 */
[----:B------:R-:W-:Y:S04]  /*12cf0*/  STS.U16 [R88+UR9+0x9100], R145 ;  /* 0x0091009158007988 */ /* 0x000fe80008000409 */
[----:B------:R-:W4:Y:S04]  /*12d00*/  LDL.LU R161, [R1+0x6b8] ;  /* 0x0006b80001a17983 */ /* 0x000f280000300800 */
[----:B------:R-:W-:Y:S04]  /*12d10*/  STS.U16 [R88+UR9+0x9500], R144 ;  /* 0x0095009058007988 */ /* 0x000fe80008000409 */
[----:B------:R-:W2:Y:S04]  /*12d20*/  LDL.LU R120, [R1+0x6b4] ;  /* 0x0006b40001787983 */ /* 0x000ea80000300800 */
        /* <DEDUP_REMOVED lines=14> */
[----:B------:R0:W-:Y:S04]  /*12e10*/  STS.U16 [R88+UR9+0xb500], R116 ;  /* 0x00b5007458007988 */ /* 0x0001e80008000409 */
[----:B------:R-:W-:Y:S04]  /*12e20*/  STS.U16 [R88+UR9+0xb900], R115 ;  /* 0x00b9007358007988 */ /* 0x000fe80008000409 */
[----:B------:R1:W-:Y:S04]  /*12e30*/  STS.U16 [R88+UR9+0xbd00], R114 ;  /* 0x00bd007258007988 */ /* 0x0003e80008000409 */
[----:B0-----:R-:W2:Y:S04]  /*12e40*/  LDL.LU.64 R116, [R1+0x168] ;  /* 0x0001680001747983 */ /* 0x001ea80000300a00 */
[----:B------:R-:W3:Y:S04]  /*12e50*/  LDL.LU.64 R154, [R1+0x148] ;  /* 0x00014800019a7983 */ /* 0x000ee80000300a00 */
[----:B------:R-:W-:Y:S04]  /*12e60*/  STS.U16 [R88+UR9+0xc100], R113 ;  /* 0x00c1007158007988 */ /* 0x000fe80008000409 */
[----:B-1----:R-:W4:Y:S04]  /*12e70*/  LDL.LU.64 R114, [R1+0x128] ;  /* 0x0001280001727983 */ /* 0x002f280000300a00 */
[----:B------:R0:W-:Y:S04]  /*12e80*/  STS.U16 [R88+UR9+0xc500], R112 ;  /* 0x00c5007058007988 */ /* 0x0001e80008000409 */
[----:B------:R-:W4:Y:S04]  /*12e90*/  LDL.LU.64 R152, [R1+0x108] ;  /* 0x0001080001987983 */ /* 0x000f280000300a00 */
[----:B0-----:R-:W4:Y:S04]  /*12ea0*/  LDL.LU.64 R112, [R1+0xe8] ;  /* 0x0000e80001707983 */ /* 0x001f280000300a00 */
[----:B------:R-:W4:Y:S04]  /*12eb0*/  LDL.LU.64 R150, [R1+0xc8] ;  /* 0x0000c80001967983 */ /* 0x000f280000300a00 */
[----:B------:R-:W4:Y:S04]  /*12ec0*/  LDL.LU.64 R148, [R1+0xa8] ;  /* 0x0000a80001947983 */ /* 0x000f280000300a00 */
[----:B------:R-:W4:Y:S04]  /*12ed0*/  LDL.LU.64 R146, [R1+0x88] ;  /* 0x0000880001927983 */ /* 0x000f280000300a00 */
[----:B------:R-:W4:Y:S04]  /*12ee0*/  LDL.LU.64 R144, [R1+0x68] ;  /* 0x0000680001907983 */ /* 0x000f280000300a00 */
[----:B------:R-:W4:Y:S04]  /*12ef0*/  LDL.LU.64 R142, [R1+0x48] ;  /* 0x00004800018e7983 */ /* 0x000f280000300a00 */
[----:B------:R-:W4:Y:S04]  /*12f00*/  LDL.LU.64 R140, [R1+0x28] ;  /* 0x00002800018c7983 */ /* 0x000f280000300a00 */
        /* <DEDUP_REMOVED lines=41> */
[----:B------:R-:W-:Y:S01]  /*131a0*/  IMAD.WIDE R86, R165, 0x2, R86 ;  /* 0x00000002a5567825 */ /* 0x000fe200078e0256 */
[----:B------:R-:W-:Y:S01]  /*131b0*/  PRMT R26, RZ, 0x7610, R26 ;  /* 0x00007610ff1a7816 */ /* 0x000fe2000000001a */
[----:B------:R-:W4:Y:S01]  /*131c0*/  @!P0 LDG.E.U16 R126, desc[UR20][R78.64] ;  /* 0x000000144e7e8981 */ /* 0x000f22000c1e1500 */
[----:B------:R-:W-:-:S02]  /*131d0*/  PRMT R25, RZ, 0x7610, R25 ;  /* 0x00007610ff197816 */ /* 0x000fc40000000019 */
[----:B------:R-:W-:Y:S01]  /*131e0*/  PRMT R24, RZ, 0x7610, R24 ;  /* 0x00007610ff187816 */ /* 0x000fe20000000018 */
[----:B------:R-:W4:Y:S01]  /*131f0*/  @!P0 LDG.E.U16 R127, desc[UR20][R82.64] ;  /* 0x00000014527f8981 */ /* 0x000f22000c1e1500 */
[----:B------:R-:W-:Y:S02]  /*13200*/  PRMT R23, RZ, 0x7610, R23 ;  /* 0x00007610ff177816 */ /* 0x000fe40000000017 */
[----:B------:R-:W-:Y:S01]  /*13210*/  PRMT R22, RZ, 0x7610, R22 ;  /* 0x00007610ff167816 */ /* 0x000fe20000000016 */
[----:B------:R-:W4:Y:S01]  /*13220*/  @!P0 LDG.E.U16 R2, desc[UR20][R86.64] ;  /* 0x0000001456028981 */ /* 0x000f22000c1e1500 */
[----:B------:R-:W-:Y:S02]  /*13230*/  PRMT R21, RZ, 0x7610, R21 ;  /* 0x00007610ff157816 */ /* 0x000fe40000000015 */
[----:B------:R-:W-:Y:S02]  /*13240*/  PRMT R20, RZ, 0x7610, R20 ;  /* 0x00007610ff147816 */ /* 0x000fe40000000014 */
[----:B------:R-:W-:-:S02]  /*13250*/  PRMT R19, RZ, 0x7610, R19 ;  /* 0x00007610ff137816 */ /* 0x000fc40000000013 */
        /* <DEDUP_REMOVED lines=41> */
[----:B--2---:R-:W-:-:S04]  /*134f0*/  IMAD.WIDE R116, R165, 0x2, R116 ;  /* 0x00000002a5747825 */ /* 0x004fc800078e0274 */
[C---:B---3--:R-:W-:Y:S01]  /*13500*/  IMAD.WIDE R154, R165.reuse, 0x2, R154 ;  /* 0x00000002a59a7825 */ /* 0x048fe200078e029a */
[----:B------:R-:W2:Y:S04]  /*13510*/  @!P0 LDG.E.U16 R89, desc[UR20][R116.64] ;  /* 0x0000001474598981 */ /* 0x000ea8000c1e1500 */
[----:B------:R-:W3:Y:S01]  /*13520*/  @!P0 LDG.E.U16 R27, desc[UR20][R154.64] ;  /* 0x000000149a1b8981 */ /* 0x000ee2000c1e1500 */
[----:B----4-:R-:W-:-:S05]  /*13530*/  IMAD.WIDE R114, R165, 0x2, R114 ;  /* 0x00000002a5727825 */ /* 0x010fca00078e0272 */
[----:B------:R-:W4:Y:S01]  /*13540*/  @!P0 LDG.E.U16 R26, desc[UR20][R114.64] ;  /* 0x00000014721a8981 */ /* 0x000f22000c1e1500 */
[----:B------:R-:W-:-:S05]  /*13550*/  IMAD.WIDE R152, R165, 0x2, R152 ;  /* 0x00000002a5987825 */ /* 0x000fca00078e0298 */
[----:B------:R-:W4:Y:S01]  /*13560*/  @!P0 LDG.E.U16 R25, desc[UR20][R152.64] ;  /* 0x0000001498198981 */ /* 0x000f22000c1e1500 */
[----:B------:R-:W-:-:S04]  /*13570*/  IMAD.WIDE R112, R165, 0x2, R112 ;  /* 0x00000002a5707825 */ /* 0x000fc800078e0270 */
[C---:B------:R-:W-:Y:S01]  /*13580*/  IMAD.WIDE R150, R165.reuse, 0x2, R150 ;  /* 0x00000002a5967825 */ /* 0x040fe200078e0296 */
[----:B------:R-:W4:Y:S03]  /*13590*/  @!P0 LDG.E.U16 R24, desc[UR20][R112.64] ;  /* 0x0000001470188981 */ /* 0x000f26000c1e1500 */
        /* <DEDUP_REMOVED lines=10> */
[----:B------:R-:W-:Y:S01]  /*13640*/  IMAD.WIDE R138, R165, 0x2, R138 ;  /* 0x00000002a58a7825 */ /* 0x000fe200078e028a */
[----:B------:R-:W4:Y:S04]  /*13650*/  @!P0 LDG.E.U16 R18, desc[UR20][R140.64] ;  /* 0x000000148c128981 */ /* 0x000f28000c1e1500 */
[----:B------:R-:W4:Y:S04]  /*13660*/  @!P0 LDG.E.U16 R17, desc[UR20][R138.64] ;  /* 0x000000148a118981 */ /* 0x000f28000c1e1500 */
        /* <DEDUP_REMOVED lines=9> */
[----:B------:R-:W-:Y:S04]  /*13700*/  STS.U16 [R88+UR9+0xc900], R136 ;  /* 0x00c9008858007988 */ /* 0x000fe80008000409 */
[----:B------:R-:W-:Y:S04]  /*13710*/  STL.64 [R1+0x128], R114 ;  /* 0x0001287201007387 */ /* 0x000fe80000100a00 */
[----:B------:R-:W-:Y:S04]  /*13720*/  STS.U16 [R88+UR9+0xcd00], R137 ;  /* 0x00cd008958007988 */ /* 0x000fe80008000409 */
[----:B------:R-:W-:Y:S04]  /*13730*/  STL.64 [R1+0x148], R154 ;  /* 0x0001489a01007387 */ /* 0x000fe80000100a00 */
[----:B------:R-:W-:Y:S04]  /*13740*/  STS.U16 [R88+UR9+0xd100], R134 ;  /* 0x00d1008658007988 */ /* 0x000fe80008000409 */
        /* <DEDUP_REMOVED lines=17> */
[----:B------:R-:W4:Y:S01]  /*13860*/  LDL.LU.64 R144, [R1+0x650] ;  /* 0x0006500001907983 */ /* 0x000f220000300a00 */
[----:B0-----:R-:W-:-:S03]  /*13870*/  LOP3.LUT R35, R3, 0x40, RZ, 0x3c, !PT ;  /* 0x0000004003237812 */ /* 0x001fc600078e3cff */
[----:B------:R-:W4:Y:S04]  /*13880*/  LDL.LU.64 R142, [R1+0x648] ;  /* 0x00064800018e7983 */ /* 0x000f280000300a00 */
[----:B------:R0:W-:Y:S04]  /*13890*/  STS.U16 [R88+UR9+0xf500], R126 ;  /* 0x00f5007e58007988 */ /* 0x0001e80008000409 */
[----:B------:R-:W4:Y:S04]  /*138a0*/  LDL.LU.64 R140, [R1+0x640] ;  /* 0x00064000018c7983 */ /* 0x000f280000300a00 */
[----:B------:R1:W-:Y:S04]  /*138b0*/  STS.U16 [R88+UR9+0xf900], R127 ;  /* 0x00f9007f58007988 */ /* 0x0003e80008000409 */
[----:B------:R-:W4:Y:S04]  /*138c0*/  LDL.LU.64 R138, [R1+0x638] ;  /* 0x00063800018a7983 */ /* 0x000f280000300a00 */
[----:B------:R0:W-:Y:S04]  /*138d0*/  STS.U16 [R88+UR9+0xfd00], R2 ;  /* 0x00fd000258007988 */ /* 0x0001e80008000409 */
        /* <DEDUP_REMOVED lines=10> */
[----:B0-----:R-:W4:Y:S04]  /*13980*/  LDL.LU R126, [R1+0x60c] ;  /* 0x00060c00017e7983 */ /* 0x001f280000300800 */
[----:B-1----:R-:W4:Y:S04]  /*13990*/  LDL.LU R127, [R1+0x608] ;  /* 0x00060800017f7983 */ /* 0x002f280000300800 */
[----:B------:R-:W4:Y:S04]  /*139a0*/  LDL.LU R88, [R1+0x604] ;  /* 0x0006040001587983 */ /* 0x000f280000300800 */
[----:B--2---:R0:W-:Y:S04]  /*139b0*/  STS.U16 [R35+UR9+0x8200], R89 ;  /* 0x0082005923007988 */ /* 0x0041e80008000409 */
[----:B---3--:R-:W-:Y:S04]  /*139c0*/  STS.U16 [R35+UR9+0x8600], R27 ;  /* 0x0086001b23007988 */ /* 0x008fe80008000409 */
[----:B0-----:R-:W2:Y:S04]  /*139d0*/  LDL.LU R89, [R1+0x600] ;  /* 0x0006000001597983 */ /* 0x001ea80000300800 */
[----:B----4-:R0:W-:Y:S04]  /*139e0*/  STS.U16 [R35+UR9+0x8a00], R26 ;  /* 0x008a001a23007988 */ /* 0x0101e80008000409 */
[----:B------:R-:W-:Y:S04]  /*139f0*/  STS.U16 [R35+UR9+0x8e00], R25 ;  /* 0x008e001923007988 */ /* 0x000fe80008000409 */
[----:B0-----:R-:W3:Y:S04]  /*13a00*/  LDL.LU.64 R26, [R1+0x160] ;  /* 0x00016000011a7983 */ /* 0x001ee80000300a00 */
[----:B------:R0:W-:Y:S04]  /*13a10*/  STS.U16 [R35+UR9+0x9200], R24 ;  /* 0x0092001823007988 */ /* 0x0001e80008000409 */
[----:B------:R-:W-:Y:S04]  /*13a20*/  STS.U16 [R35+UR9+0x9600], R23 ;  /* 0x0096001723007988 */ /* 0x000fe80008000409 */
        /* <DEDUP_REMOVED lines=10> */
[----:B0-----:R-:W2:Y:S04]  /*13ad0*/  LDL.LU.64 R24, [R1+0x140] ;  /* 0x0001400001187983 */ /* 0x001ea80000300a00 */
[----:B------:R0:W-:Y:S04]  /*13ae0*/  STS.U16 [R35+UR9+0xc200], R12 ;  /* 0x00c2000c23007988 */ /* 0x0001e80008000409 */
[----:B-1----:R-:W2:Y:S04]  /*13af0*/  LDL.LU.64 R22, [R1+0x120] ;  /* 0x0001200001167983 */ /* 0x002ea80000300a00 */
[----:B------:R-:W-:Y:S04]  /*13b00*/  STS.U16 [R35+UR9+0xc600], R11 ;  /* 0x00c6000b23007988 */ /* 0x000fe80008000409 */
[----:B----4-:R-:W4:Y:S04]  /*13b10*/  LDL.LU.64 R20, [R1+0x100] ;  /* 0x0001000001147983 */ /* 0x010f280000300a00 */
[----:B------:R1:W-:Y:S04]  /*13b20*/  STS.U16 [R35+UR9+0xca00], R10 ;  /* 0x00ca000a23007988 */ /* 0x0003e80008000409 */
[----:B------:R-:W4:Y:S04]  /*13b30*/  LDL.LU.64 R18, [R1+0xe0] ;  /* 0x0000e00001127983 */ /* 0x000f280000300a00 */
[----:B------:R-:W-:Y:S04]  /*13b40*/  STS.U16 [R35+UR9+0xce00], R9 ;  /* 0x00ce000923007988 */ /* 0x000fe80008000409 */
[----:B------:R-:W4:Y:S04]  /*13b50*/  LDL.LU.64 R16, [R1+0xc0] ;  /* 0x0000c00001107983 */ /* 0x000f280000300a00 */
[----:B------:R0:W-:Y:S04]  /*13b60*/  STS.U16 [R35+UR9+0xd200], R8 ;  /* 0x00d2000823007988 */ /* 0x0001e80008000409 */
[----:B------:R-:W4:Y:S04]  /*13b70*/  LDL.LU.64 R14, [R1+0xa0] ;  /* 0x0000a000010e7983 */ /* 0x000f280000300a00 */
[----:B------:R-:W-:Y:S04]  /*13b80*/  STS.U16 [R35+UR9+0xd600], R7 ;  /* 0x00d6000723007988 */ /* 0x000fe80008000409 */
[----:B0-----:R-:W4:Y:S04]  /*13b90*/  LDL.LU.64 R12, [R1+0x80] ;  /* 0x00008000010c7983 */ /* 0x001f280000300a00 */
[----:B------:R0:W-:Y:S04]  /*13ba0*/  STS.U16 [R35+UR9+0xda00], R6 ;  /* 0x00da000623007988 */ /* 0x0001e80008000409 */
[----:B-1----:R-:W4:Y:S04]  /*13bb0*/  LDL.LU.64 R10, [R1+0x60] ;  /* 0x00006000010a7983 */ /* 0x002f280000300a00 */
[----:B------:R-:W-:Y:S04]  /*13bc0*/  STS.U16 [R35+UR9+0xde00], R5 ;  /* 0x00de000523007988 */ /* 0x000fe80008000409 */
[----:B------:R-:W4:Y:S04]  /*13bd0*/  LDL.LU.64 R8, [R1+0x40] ;  /* 0x0000400001087983 */ /* 0x000f280000300a00 */
[----:B------:R1:W-:Y:S04]  /*13be0*/  STS.U16 [R35+UR9+0xe200], R4 ;  /* 0x00e2000423007988 */ /* 0x0003e80008000409 */
[----:B0-----:R-:W4:Y:S04]  /*13bf0*/  LDL.LU.64 R6, [R1+0x20] ;  /* 0x0000200001067983 */ /* 0x001f280000300a00 */
[----:B-1----:R-:W4:Y:S01]  /*13c00*/  LDL.LU.64 R4, [R1] ;  /* 0x0000000001047983 */ /* 0x002f220000300a00 */
[----:B------:R-:W-:-:S02]  /*13c10*/  PRMT R32, RZ, 0x7610, R32 ;  /* 0x00007610ff207816 */ /* 0x000fc40000000020 */
[----:B------:R-:W-:Y:S02]  /*13c20*/  PRMT R33, RZ, 0x7610, R33 ;  /* 0x00007610ff217816 */ /* 0x000fe40000000021 */
[----:B------:R-:W-:Y:S01]  /*13c30*/  PRMT R30, RZ, 0x7610, R30 ;  /* 0x00007610ff1e7816 */ /* 0x000fe2000000001e */
[----:B---3--:R-:W-:-:S05]  /*13c40*/  IMAD.WIDE R26, R165, 0x2, R26 ;  /* 0x00000002a51a7825 */ /* 0x008fca00078e021a */
[----:B------:R0:W3:Y:S01]  /*13c50*/  @!P0 LDG.E.U16 R32, desc[UR20][R26.64] ;  /* 0x000000141a208981 */ /* 0x0000e2000c1e1500 */
[----:B--2---:R-:W-:-:S05]  /*13c60*/  IMAD.WIDE R24, R165, 0x2, R24 ;  /* 0x00000002a5187825 */ /* 0x004fca00078e0218 */
[----:B------:R1:W2:Y:S01]  /*13c70*/  @!P0 LDG.E.U16 R33, desc[UR20][R24.64] ;  /* 0x0000001418218981 */ /* 0x0002a2000c1e1500 */
[----:B------:R-:W-:-:S05]  /*13c80*/  IMAD.WIDE R22, R165, 0x2, R22 ;  /* 0x00000002a5167825 */ /* 0x000fca00078e0216 */
[----:B------:R0:W2:Y:S01]  /*13c90*/  @!P0 LDG.E.U16 R30, desc[UR20][R22.64] ;  /* 0x00000014161e8981 */ /* 0x0000a2000c1e1500 */
[----:B----4-:R-:W-:-:S04]  /*13ca0*/  IMAD.WIDE R20, R165, 0x2, R20 ;  /* 0x00000002a5147825 */ /* 0x010fc800078e0214 */
[----:B------:R-:W-:-:S04]  /*13cb0*/  IMAD.WIDE R18, R165, 0x2, R18 ;  /* 0x00000002a5127825 */ /* 0x000fc800078e0212 */
[----:B------:R-:W-:-:S04]  /*13cc0*/  IMAD.WIDE R16, R165, 0x2, R16 ;  /* 0x00000002a5107825 */ /* 0x000fc800078e0210 */
[----:B------:R-:W-:-:S04]  /*13cd0*/  IMAD.WIDE R14, R165, 0x2, R14 ;  /* 0x00000002a50e7825 */ /* 0x000fc800078e020e */
[----:B------:R-:W-:-:S04]  /*13ce0*/  IMAD.WIDE R12, R165, 0x2, R12 ;  /* 0x00000002a50c7825 */ /* 0x000fc800078e020c */
[----:B------:R-:W-:-:S04]  /*13cf0*/  IMAD.WIDE R10, R165, 0x2, R10 ;  /* 0x00000002a50a7825 */ /* 0x000fc800078e020a */
[----:B------:R-:W-:-:S04]  /*13d00*/  IMAD.WIDE R8, R165, 0x2, R8 ;  /* 0x00000002a5087825 */ /* 0x000fc800078e0208 */
[----:B------:R-:W-:-:S04]  /*13d10*/  IMAD.WIDE R6, R165, 0x2, R6 ;  /* 0x00000002a5067825 */ /* 0x000fc800078e0206 */
[----:B------:R-:W-:-:S05]  /*13d20*/  IMAD.WIDE R4, R165, 0x2, R4 ;  /* 0x00000002a5047825 */ /* 0x000fca00078e0204 */
[----:B------:R-:W-:Y:S04]  /*13d30*/  STL.64 [R1], R4 ;  /* 0x0000000401007387 */ /* 0x000fe80000100a00 */
        /* <DEDUP_REMOVED lines=11> */
[----:B----4-:R-:W0:Y:S04]  /*13df0*/  LDL.LU.64 R26, [R1+0x5f8] ;  /* 0x0005f800011a7983 */ /* 0x010e280000300a00 */
[----:B------:R-:W1:Y:S04]  /*13e00*/  LDL.LU.64 R24, [R1+0x5f0] ;  /* 0x0005f00001187983 */ /* 0x000e680000300a00 */
[----:B------:R-:W4:Y:S01]  /*13e10*/  LDL.LU.64 R22, [R1+0x5e8] ;  /* 0x0005e80001167983 */ /* 0x000f220000300a00 */
[----:B------:R-:W-:Y:S01]  /*13e20*/  PRMT R81, RZ, 0x7610, R81 ;  /* 0x00007610ff517816 */ /* 0x000fe20000000051 */
[----:B------:R-:W-:Y:S01]  /*13e30*/  IMAD.WIDE R112, R165, 0x2, R112 ;  /* 0x00000002a5707825 */ /* 0x000fe200078e0270 */
[----:B------:R-:W-:-:S02]  /*13e40*/  PRMT R38, RZ, 0x7610, R38 ;  /* 0x00007610ff267816 */ /* 0x000fc40000000026 */
[----:B------:R-:W-:Y:S01]  /*13e50*/  PRMT R39, RZ, 0x7610, R39 ;  /* 0x00007610ff277816 */ /* 0x000fe20000000027 */
[C---:B------:R-:W-:Y:S01]  /*13e60*/  IMAD.WIDE R114, R165.reuse, 0x2, R114 ;  /* 0x00000002a5727825 */ /* 0x040fe200078e0272 */
[----:B------:R-:W-:Y:S01]  /*13e70*/  PRMT R36, RZ, 0x7610, R36 ;  /* 0x00007610ff247816 */ /* 0x000fe20000000024 */
[----:B------:R-:W2:Y:S01]  /*13e80*/  @!P0 LDG.E.U16 R81, desc[UR20][R112.64] ;  /* 0x0000001470518981 */ /* 0x000ea2000c1e1500 */
[----:B------:R-:W-:Y:S01]  /*13e90*/  PRMT R37, RZ, 0x7610, R37 ;  /* 0x00007610ff257816 */ /* 0x000fe20000000025 */
[C---:B------:R-:W-:Y:S01]  /*13ea0*/  IMAD.WIDE R116, R165.reuse, 0x2, R116 ;  /* 0x00000002a5747825 */ /* 0x040fe200078e0274 */
[----:B------:R-:W-:Y:S01]  /*13eb0*/  PRMT R34, RZ, 0x7610, R34 ;  /* 0x00007610ff227816 */ /* 0x000fe20000000022 */
[----:B------:R-:W2:Y:S02]  /*13ec0*/  @!P0 LDG.E.U16 R38, desc[UR20][R114.64] ;  /* 0x0000001472268981 */ /* 0x000ea4000c1e1500 */
[C---:B------:R-:W-:Y:S01]  /*13ed0*/  IMAD.WIDE R118, R165.reuse, 0x2, R118 ;  /* 0x00000002a5767825 */ /* 0x040fe200078e0276 */
[----:B------:R-:W-:Y:S01]  /*13ee0*/  PRMT R0, RZ, 0x7610, R0 ;  /* 0x00007610ff007816 */ /* 0x000fe20000000000 */
[----:B------:R-:W2:Y:S02]  /*13ef0*/  @!P0 LDG.E.U16 R39, desc[UR20][R116.64] ;  /* 0x0000001474278981 */ /* 0x000ea4000c1e1500 */
[----:B------:R-:W-:-:S02]  /*13f00*/  IMAD.WIDE R120, R165, 0x2, R120 ;  /* 0x00000002a5787825 */ /* 0x000fc400078e0278 */
[----:B------:R-:W2:Y:S02]  /*13f10*/  @!P0 LDG.E.U16 R36, desc[UR20][R118.64] ;  /* 0x0000001476248981 */ /* 0x000ea4000c1e1500 */
[C---:B------:R-:W-:Y:S02]  /*13f20*/  IMAD.WIDE R122, R165.reuse, 0x2, R122 ;  /* 0x00000002a57a7825 */ /* 0x040fe400078e027a */
[----:B------:R-:W2:Y:S02]  /*13f30*/  @!P0 LDG.E.U16 R37, desc[UR20][R120.64] ;  /* 0x0000001478258981 */ /* 0x000ea4000c1e1500 */
[----:B------:R-:W-:Y:S02]  /*13f40*/  IMAD.WIDE R124, R165, 0x2, R124 ;  /* 0x00000002a57c7825 */ /* 0x000fe400078e027c */
[----:B------:R-:W2:Y:S01]  /*13f50*/  @!P0 LDG.E.U16 R34, desc[UR20][R122.64] ;  /* 0x000000147a228981 */ /* 0x000ea2000c1e1500 */
[----:B------:R-:W-:-:S03]  /*13f60*/  PRMT R31, RZ, 0x7610, R31 ;  /* 0x00007610ff1f7816 */ /* 0x000fc6000000001f */
[----:B------:R-:W2:Y:S01]  /*13f70*/  @!P0 LDG.E.U16 R0, desc[UR20][R124.64] ;  /* 0x000000147c008981 */ /* 0x000ea2000c1e1500 */
[----:B------:R-:W-:Y:S02]  /*13f80*/  PRMT R28, RZ, 0x7610, R28 ;  /* 0x00007610ff1c7816 */ /* 0x000fe4000000001c */
[----:B------:R-:W-:Y:S01]  /*13f90*/  PRMT R29, RZ, 0x7610, R29 ;  /* 0x00007610ff1d7816 */ /* 0x000fe2000000001d */
[----:B------:R0:W2:Y:S04]  /*13fa0*/  @!P0 LDG.E.U16 R31, desc[UR20][R20.64] ;  /* 0x00000014141f8981 */ /* 0x0000a8000c1e1500 */
[----:B------:R0:W2:Y:S04]  /*13fb0*/  @!P0 LDG.E.U16 R28, desc[UR20][R18.64] ;  /* 0x00000014121c8981 */ /* 0x0000a8000c1e1500 */
[----:B------:R0:W2:Y:S04]  /*13fc0*/  @!P0 LDG.E.U16 R29, desc[UR20][R16.64] ;  /* 0x00000014101d8981 */ /* 0x0000a8000c1e1500 */
[----:B------:R-:W3:Y:S04]  /*13fd0*/  LDL.LU.64 R20, [R1+0x5e0] ;  /* 0x0005e00001147983 */ /* 0x000ee80000300a00 */
[----:B------:R-:W3:Y:S04]  /*13fe0*/  LDL.LU.64 R18, [R1+0x5d8] ;  /* 0x0005d80001127983 */ /* 0x000ee80000300a00 */
[----:B------:R-:W3:Y:S01]  /*13ff0*/  LDL.LU.64 R16, [R1+0x5d0] ;  /* 0x0005d00001107983 */ /* 0x000ee20000300a00 */
[----:B0-----:R-:W-:-:S02]  /*14000*/  PRMT R26, RZ, 0x7610, R26 ;  /* 0x00007610ff1a7816 */ /* 0x001fc4000000001a */
[----:B------:R-:W-:Y:S02]  /*14010*/  PRMT R27, RZ, 0x7610, R27 ;  /* 0x00007610ff1b7816 */ /* 0x000fe4000000001b */
[----:B-1----:R-:W-:Y:S02]  /*14020*/  PRMT R24, RZ, 0x7610, R24 ;  /* 0x00007610ff187816 */ /* 0x002fe40000000018 */
[----:B------:R0:W3:Y:S01]  /*14030*/  @!P0 LDG.E.U16 R26, desc[UR20][R14.64] ;  /* 0x000000140e1a8981 */ /* 0x0000e2000c1e1500 */
[----:B------:R-:W-:Y:S02]  /*14040*/  PRMT R25, RZ, 0x7610, R25 ;  /* 0x00007610ff197816 */ /* 0x000fe40000000019 */
[----:B----4-:R-:W-:Y:S01]  /*14050*/  PRMT R22, RZ, 0x7610, R22 ;  /* 0x00007610ff167816 */ /* 0x010fe20000000016 */
[----:B------:R1:W4:Y:S01]  /*14060*/  @!P0 LDG.E.U16 R27, desc[UR20][R12.64] ;  /* 0x000000140c1b8981 */ /* 0x000322000c1e1500 */
[----:B------:R-:W-:-:S03]  /*14070*/  PRMT R23, RZ, 0x7610, R23 ;  /* 0x00007610ff177816 */ /* 0x000fc60000000017 */
[----:B------:R0:W4:Y:S04]  /*14080*/  @!P0 LDG.E.U16 R24, desc[UR20][R10.64] ;  /* 0x000000140a188981 */ /* 0x000128000c1e1500 */
[----:B------:R-:W0:Y:S04]  /*14090*/  LDL.LU.64 R14, [R1+0x5c8] ;  /* 0x0005c800010e7983 */ /* 0x000e280000300a00 */
[----:B------:R-:W1:Y:S04]  /*140a0*/  LDL.LU.64 R12, [R1+0x5c0] ;  /* 0x0005c000010c7983 */ /* 0x000e680000300a00 */
[----:B------:R-:W4:Y:S04]  /*140b0*/  LDL.LU.64 R10, [R1+0x5b8] ;  /* 0x0005b800010a7983 */ /* 0x000f280000300a00 */
[----:B------:R0:W4:Y:S04]  /*140c0*/  @!P0 LDG.E.U16 R25, desc[UR20][R8.64] ;  /* 0x0000001408198981 */ /* 0x000128000c1e1500 */
[----:B------:R0:W4:Y:S04]  /*140d0*/  @!P0 LDG.E.U16 R22, desc[UR20][R6.64] ;  /* 0x0000001406168981 */ /* 0x000128000c1e1500 */
[----:B------:R0:W4:Y:S04]  /*140e0*/  @!P0 LDG.E.U16 R23, desc[UR20][R4.64] ;  /* 0x0000001404178981 */ /* 0x000128000c1e1500 */
[----:B------:R-:W4:Y:S04]  /*140f0*/  LDL.LU.64 R8, [R1+0x5b0] ;  /* 0x0005b00001087983 */ /* 0x000f280000300a00 */
[----:B------:R-:W4:Y:S04]  /*14100*/  LDL.LU.64 R6, [R1+0x5a8] ;  /* 0x0005a80001067983 */ /* 0x000f280000300a00 */
[----:B------:R-:W4:Y:S04]  /*14110*/  LDL.LU.64 R4, [R1+0x5a0] ;  /* 0x0005a00001047983 */ /* 0x000f280000300a00 */
[----:B--2---:R2:W-:Y:S04]  /*14120*/  STS.U16 [R35+UR9+0xe600], R81 ;  /* 0x00e6005123007988 */ /* 0x0045e80008000409 */
[----:B------:R2:W-:Y:S04]  /*14130*/  STS.U16 [R35+UR9+0xea00], R38 ;  /* 0x00ea002623007988 */ /* 0x0005e80008000409 */
[----:B------:R2:W-:Y:S04]  /*14140*/  STS.U16 [R35+UR9+0xee00], R39 ;  /* 0x00ee002723007988 */ /* 0x0005e80008000409 */
[----:B--2---:R2:W5:Y:S04]  /*14150*/  LDL.LU R81, [R1+0x598] ;  /* 0x0005980001517983 */ /* 0x0045680000300800 */
[----:B------:R2:W5:Y:S04]  /*14160*/  LDL.LU R38, [R1+0x594] ;  /* 0x0005940001267983 */ /* 0x0005680000300800 */
[----:B------:R2:W5:Y:S04]  /*14170*/  LDL.LU R39, [R1+0x590] ;  /* 0x0005900001277983 */ /* 0x0005680000300800 */
[----:B------:R2:W-:Y:S04]  /*14180*/  STS.U16 [R35+UR9+0xf200], R36 ;  /* 0x00f2002423007988 */ /* 0x0005e80008000409 */
[----:B------:R2:W-:Y:S04]  /*14190*/  STS.U16 [R35+UR9+0xf600], R37 ;  /* 0x00f6002523007988 */ /* 0x0005e80008000409 */
[----:B------:R2:W-:Y:S04]  /*141a0*/  STS.U16 [R35+UR9+0xfa00], R34 ;  /* 0x00fa002223007988 */ /* 0x0005e80008000409 */
[----:B--2---:R2:W5:Y:S04]  /*141b0*/  LDL.LU R36, [R1+0x58c] ;  /* 0x00058c0001247983 */ /* 0x0045680000300800 */
[----:B------:R2:W5:Y:S04]  /*141c0*/  LDL.LU R37, [R1+0x588] ;  /* 0x0005880001257983 */ /* 0x0005680000300800 */
[----:B------:R2:W5:Y:S04]  /*141d0*/  LDL.LU R34, [R1+0x584] ;  /* 0x0005840001227983 */ /* 0x0005680000300800 */
[----:B------:R2:W-:Y:S01]  /*141e0*/  STS.U16 [R35+UR9+0xfe00], R0 ;  /* 0x00fe000023007988 */ /* 0x0005e20008000409 */
[----:B---3--:R-:W-:Y:S01]  /*141f0*/  PRMT R20, RZ, 0x7610, R20 ;  /* 0x00007610ff147816 */ /* 0x008fe20000000014 */
[----:B------:R-:W-:Y:S01]  /*14200*/  IMAD.WIDE R126, R165, 0x2, R126 ;  /* 0x00000002a57e7825 */ /* 0x000fe200078e027e */
[----:B------:R-:W-:-:S02]  /*14210*/  PRMT R21, RZ, 0x7610, R21 ;  /* 0x00007610ff157816 */ /* 0x000fc40000000015 */
[----:B------:R-:W-:Y:S01]  /*14220*/  PRMT R18, RZ, 0x7610, R18 ;  /* 0x00007610ff127816 */ /* 0x000fe20000000012 */
[C---:B------:R-:W-:Y:S01]  /*14230*/  IMAD.WIDE R128, R165.reuse, 0x2, R128 ;  /* 0x00000002a5807825 */ /* 0x040fe200078e0280 */
[----:B------:R-:W-:Y:S01]  /*14240*/  PRMT R19, RZ, 0x7610, R19 ;  /* 0x00007610ff137816 */ /* 0x000fe20000000013 */
[----:B------:R-:W3:Y:S04]  /*14250*/  @!P0 LDG.E.U16 R20, desc[UR20][R126.64] ;  /* 0x000000147e148981 */ /* 0x000ee8000c1e1500 */
[----:B--2---:R2:W5:Y:S04]  /*14260*/  LDL.LU R35, [R1+0x580] ;  /* 0x0005800001237983 */ /* 0x0045680000300800 */
[----:B------:R-:W2:Y:S01]  /*14270*/  LDL.LU R0, [R1+0x57c] ;  /* 0x00057c0001007983 */ /* 0x000ea20000300800 */
[----:B------:R-:W-:Y:S01]  /*14280*/  IMAD.WIDE R130, R165, 0x2, R130 ;  /* 0x00000002a5827825 */ /* 0x000fe200078e0282 */
[----:B------:R-:W-:-:S02]  /*14290*/  PRMT R16, RZ, 0x7610, R16 ;  /* 0x00007610ff107816 */ /* 0x000fc40000000010 */
[----:B------:R-:W-:Y:S01]  /*142a0*/  PRMT R17, RZ, 0x7610, R17 ;  /* 0x00007610ff117816 */ /* 0x000fe20000000011 */
[C---:B------:R-:W-:Y:S01]  /*142b0*/  IMAD.WIDE R132, R165.reuse, 0x2, R132 ;  /* 0x00000002a5847825 */ /* 0x040fe200078e0284 */
[----:B------:R-:W3:Y:S03]  /*142c0*/  @!P0 LDG.E.U16 R21, desc[UR20][R128.64] ;  /* 0x0000001480158981 */ /* 0x000ee6000c1e1500 */
        /* <DEDUP_REMOVED lines=8> */
[----:B------:R-:W-:-:S04]  /*14350*/  IMAD.WIDE R142, R165, 0x2, R142 ;  /* 0x00000002a58e7825 */ /* 0x000fc800078e028e */
[----:B------:R-:W-:-:S04]  /*14360*/  IMAD.WIDE R144, R165, 0x2, R144 ;  /* 0x00000002a5907825 */ /* 0x000fc800078e0290 */
[----:B------:R-:W-:-:S04]  /*14370*/  IMAD.WIDE R146, R165, 0x2, R146 ;  /* 0x00000002a5927825 */ /* 0x000fc800078e0292 */
[----:B------:R-:W-:-:S04]  /*14380*/  IMAD.WIDE R148, R165, 0x2, R148 ;  /* 0x00000002a5947825 */ /* 0x000fc800078e0294 */
[----:B------:R-:W-:-:S04]  /*14390*/  IMAD.WIDE R150, R165, 0x2, R150 ;  /* 0x00000002a5967825 */ /* 0x000fc800078e0296 */
[----:B------:R-:W-:Y:S01]  /*143a0*/  IMAD.WIDE R152, R165, 0x2, R152 ;  /* 0x00000002a5987825 */ /* 0x000fe200078e0298 */
[----:B------:R-:W-:-:S03]  /*143b0*/  PRMT R164, RZ, 0x7610, R164 ;  /* 0x00007610ffa47816 */ /* 0x000fc600000000a4 */
[----:B------:R-:W-:Y:S01]  /*143c0*/  IMAD.WIDE R154, R165, 0x2, R154 ;  /* 0x00000002a59a7825 */ /* 0x000fe200078e029a */
[----:B------:R-:W-:-:S03]  /*143d0*/  PRMT R2, RZ, 0x7610, R2 ;  /* 0x00007610ff027816 */ /* 0x000fc60000000002 */
[----:B------:R-:W-:-:S04]  /*143e0*/  IMAD.WIDE R156, R165, 0x2, R156 ;  /* 0x00000002a59c7825 */ /* 0x000fc800078e029c */
[----:B------:R-:W-:-:S04]  /*143f0*/  IMAD.WIDE R158, R165, 0x2, R158 ;  /* 0x00000002a59e7825 */ /* 0x000fc800078e029e */
[----:B------:R-:W-:-:S04]  /*14400*/  IMAD.WIDE R160, R165, 0x2, R160 ;  /* 0x00000002a5a07825 */ /* 0x000fc800078e02a0 */
[----:B------:R-:W-:-:S04]  /*14410*/  IMAD.WIDE R162, R165, 0x2, R162 ;  /* 0x00000002a5a27825 */ /* 0x000fc800078e02a2 */
[----:B------:R-:W-:Y:S01]  /*14420*/  IMAD.WIDE R88, R165, 0x2, R88 ;  /* 0x00000002a5587825 */ /* 0x000fe200078e0258 */
[----:B------:R-:W3:Y:S04]  /*14430*/  @!P0 LDG.E.U16 R164, desc[UR20][R162.64] ;  /* 0x00000014a2a48981 */ /* 0x000ee8000c1e1500 */
[----:B------:R-:W3:Y:S01]  /*14440*/  @!P0 LDG.E.U16 R2, desc[UR20][R88.64] ;  /* 0x0000001458028981 */ /* 0x000ee2000c1e1500 */
[----:B0-----:R-:W-:Y:S02]  /*14450*/  PRMT R14, RZ, 0x7610, R14 ;  /* 0x00007610ff0e7816 */ /* 0x001fe4000000000e */
[----:B------:R-:W-:Y:S02]  /*14460*/  PRMT R15, RZ, 0x7610, R15 ;  /* 0x00007610ff0f7816 */ /* 0x000fe4000000000f */
[----:B-1----:R-:W-:-:S02]  /*14470*/  PRMT R12, RZ, 0x7610, R12 ;  /* 0x00007610ff0c7816 */ /* 0x002fc4000000000c */
[----:B------:R-:W-:Y:S01]  /*14480*/  PRMT R13, RZ, 0x7610, R13 ;  /* 0x00007610ff0d7816 */ /* 0x000fe2000000000d */
[----:B------:R-:W3:Y:S01]  /*14490*/  @!P0 LDG.E.U16 R14, desc[UR20][R138.64] ;  /* 0x000000148a0e8981 */ /* 0x000ee2000c1e1500 */
[----:B----4-:R-:W-:Y:S02]  /*144a0*/  PRMT R10, RZ, 0x7610, R10 ;  /* 0x00007610ff0a7816 */ /* 0x010fe4000000000a */
[----:B------:R-:W-:Y:S01]  /*144b0*/  PRMT R11, RZ, 0x7610, R11 ;  /* 0x00007610ff0b7816 */ /* 0x000fe2000000000b */
[----:B------:R-:W4:Y:S04]  /*144c0*/  @!P0 LDG.E.U16 R15, desc[UR20][R140.64] ;  /* 0x000000148c0f8981 */ /* 0x000f28000c1e1500 */
[----:B------:R-:W4:Y:S04]  /*144d0*/  @!P0 LDG.E.U16 R12, desc[UR20][R142.64] ;  /* 0x000000148e0c8981 */ /* 0x000f28000c1e1500 */
[----:B------:R-:W4:Y:S04]  /*144e0*/  @!P0 LDG.E.U16 R13, desc[UR20][R144.64] ;  /* 0x00000014900d8981 */ /* 0x000f28000c1e1500 */
        /* <DEDUP_REMOVED lines=8> */
[----:B------:R-:W-:Y:S01]  /*14570*/  PRMT R5, RZ, 0x7610, R5 ;  /* 0x00007610ff057816 */ /* 0x000fe20000000005 */
[----:B------:R-:W4:Y:S04]  /*14580*/  @!P0 LDG.E.U16 R9, desc[UR20][R152.64] ;  /* 0x0000001498098981 */ /* 0x000f28000c1e1500 */
[----:B------:R-:W4:Y:S04]  /*14590*/  @!P0 LDG.E.U16 R6, desc[UR20][R154.64] ;  /* 0x000000149a068981 */ /* 0x000f28000c1e1500 */
[----:B------:R-:W4:Y:S04]  /*145a0*/  @!P0 LDG.E.U16 R7, desc[UR20][R156.64] ;  /* 0x000000149c078981 */ /* 0x000f28000c1e1500 */
[----:B------:R-:W4:Y:S04]  /*145b0*/  @!P0 LDG.E.U16 R4, desc[UR20][R158.64] ;  /* 0x000000149e048981 */ /* 0x000f28000c1e1500 */
[----:B------:R-:W4:Y:S04]  /*145c0*/  @!P0 LDG.E.U16 R5, desc[UR20][R160.64] ;  /* 0x00000014a0058981 */ /* 0x000f28000c1e1500 */
[----:B--2---:R0:W-:Y:S04]  /*145d0*/  STS.U16 [R0+UR9+0x8300], R32 ;  /* 0x0083002000007988 */ /* 0x0041e80008000409 */
[----:B------:R1:W-:Y:S04]  /*145e0*/  STS.U16 [R0+UR9+0x8700], R33 ;  /* 0x0087002100007988 */ /* 0x0003e80008000409 */
[----:B------:R2:W-:Y:S04]  /*145f0*/  STS.U16 [R0+UR9+0x8b00], R30 ;  /* 0x008b001e00007988 */ /* 0x0005e80008000409 */
[----:B0-----:R0:W5:Y:S04]  /*14600*/  LDL.LU R32, [R1+0x578] ;  /* 0x0005780001207983 */ /* 0x0011680000300800 */
[----:B-1----:R0:W5:Y:S04]  /*14610*/  LDL.LU R33, [R1+0x574] ;  /* 0x0005740001217983 */ /* 0x0021680000300800 */
[----:B--2---:R0:W5:Y:S04]  /*14620*/  LDL.LU R30, [R1+0x570] ;  /* 0x00057000011e7983 */ /* 0x0041680000300800 */
[----:B------:R1:W-:Y:S04]  /*14630*/  STS.U16 [R0+UR9+0x8f00], R31 ;  /* 0x008f001f00007988 */ /* 0x0003e80008000409 */
[----:B------:R2:W-:Y:S04]  /*14640*/  STS.U16 [R0+UR9+0x9300], R28 ;  /* 0x0093001c00007988 */ /* 0x0005e80008000409 */
[----:B------:R0:W-:Y:S04]  /*14650*/  STS.U16 [R0+UR9+0x9700], R29 ;  /* 0x0097001d00007988 */ /* 0x0001e80008000409 */
[----:B-1----:R1:W5:Y:S04]  /*14660*/  LDL.LU R31, [R1+0x56c] ;  /* 0x00056c00011f7983 */ /* 0x0023680000300800 */
[----:B--2---:R1:W5:Y:S04]  /*14670*/  LDL.LU R28, [R1+0x568] ;  /* 0x00056800011c7983 */ /* 0x0043680000300800 */
[----:B0-----:R1:W5:Y:S04]  /*14680*/  LDL.LU R29, [R1+0x564] ;  /* 0x00056400011d7983 */ /* 0x0013680000300800 */
[----:B------:R0:W-:Y:S04]  /*14690*/  STS.U16 [R0+UR9+0x9b00], R26 ;  /* 0x009b001a00007988 */ /* 0x0001e80008000409 */
[----:B------:R2:W-:Y:S04]  /*146a0*/  STS.U16 [R0+UR9+0x9f00], R27 ;  /* 0x009f001b00007988 */ /* 0x0005e80008000409 */
[----:B------:R1:W-:Y:S04]  /*146b0*/  STS.U16 [R0+UR9+0xa300], R24 ;  /* 0x00a3001800007988 */ /* 0x0003e80008000409 */
[----:B0-----:R0:W5:Y:S04]  /*146c0*/  LDL.LU R26, [R1+0x560] ;  /* 0x00056000011a7983 */ /* 0x0011680000300800 */
[----:B--2---:R0:W5:Y:S04]  /*146d0*/  LDL.LU R27, [R1+0x55c] ;  /* 0x00055c00011b7983 */ /* 0x0041680000300800 */
[----:B-1----:R0:W5:Y:S04]  /*146e0*/  LDL.LU R24, [R1+0x558] ;  /* 0x0005580001187983 */ /* 0x0021680000300800 */
[----:B------:R1:W-:Y:S04]  /*146f0*/  STS.U16 [R0+UR9+0xa700], R25 ;  /* 0x00a7001900007988 */ /* 0x0003e80008000409 */
[----:B------:R2:W-:Y:S04]  /*14700*/  STS.U16 [R0+UR9+0xab00], R22 ;  /* 0x00ab001600007988 */ /* 0x0005e80008000409 */
[----:B------:R0:W-:Y:S04]  /*14710*/  STS.U16 [R0+UR9+0xaf00], R23 ;  /* 0x00af001700007988 */ /* 0x0001e80008000409 */
[----:B-1----:R1:W5:Y:S04]  /*14720*/  LDL.LU R25, [R1+0x554] ;  /* 0x0005540001197983 */ /* 0x0023680000300800 */
[----:B--2---:R1:W5:Y:S04]  /*14730*/  LDL.LU R22, [R1+0x550] ;  /* 0x0005500001167983 */ /* 0x0043680000300800 */
[----:B0-----:R1:W5:Y:S04]  /*14740*/  LDL.LU R23, [R1+0x54c] ;  /* 0x00054c0001177983 */ /* 0x0013680000300800 */
[----:B---3--:R0:W-:Y:S04]  /*14750*/  STS.U16 [R0+UR9+0xb300], R20 ;  /* 0x00b3001400007988 */ /* 0x0081e80008000409 */
[----:B------:R2:W-:Y:S04]  /*14760*/  STS.U16 [R0+UR9+0xb700], R21 ;  /* 0x00b7001500007988 */ /* 0x0005e80008000409 */
[----:B------:R3:W-:Y:S04]  /*14770*/  STS.U16 [R0+UR9+0xbb00], R18 ;  /* 0x00bb001200007988 */ /* 0x0007e80008000409 */
[----:B0-----:R1:W5:Y:S04]  /*14780*/  LDL.LU R20, [R1+0x548] ;  /* 0x0005480001147983 */ /* 0x0013680000300800 */
[----:B--2---:R1:W5:Y:S04]  /*14790*/  LDL.LU R21, [R1+0x544] ;  /* 0x0005440001157983 */ /* 0x0043680000300800 */
[----:B---3--:R1:W5:Y:S04]  /*147a0*/  LDL.LU R18, [R1+0x540] ;  /* 0x0005400001127983 */ /* 0x0083680000300800 */
[----:B------:R0:W-:Y:S04]  /*147b0*/  STS.U16 [R0+UR9+0xbf00], R19 ;  /* 0x00bf001300007988 */ /* 0x0001e80008000409 */
[----:B------:R2:W-:Y:S04]  /*147c0*/  STS.U16 [R0+UR9+0xc300], R16 ;  /* 0x00c3001000007988 */ /* 0x0005e80008000409 */
[----:B------:R3:W-:Y:S04]  /*147d0*/  STS.U16 [R0+UR9+0xc700], R17 ;  /* 0x00c7001100007988 */ /* 0x0007e80008000409 */
[----:B0-----:R1:W5:Y:S04]  /*147e0*/  LDL.LU R19, [R1+0x53c] ;  /* 0x00053c0001137983 */ /* 0x0013680000300800 */
[----:B--2---:R1:W5:Y:S04]  /*147f0*/  LDL.LU R16, [R1+0x538] ;  /* 0x0005380001107983 */ /* 0x0043680000300800 */
[----:B---3--:R1:W5:Y:S04]  /*14800*/  LDL.LU R17, [R1+0x534] ;  /* 0x0005340001117983 */ /* 0x0083680000300800 */
[----:B------:R0:W-:Y:S04]  /*14810*/  STS.U16 [R0+UR9+0xcb00], R14 ;  /* 0x00cb000e00007988 */ /* 0x0001e80008000409 */
[----:B----4-:R2:W-:Y:S04]  /*14820*/  STS.U16 [R0+UR9+0xcf00], R15 ;  /* 0x00cf000f00007988 */ /* 0x0105e80008000409 */
        /* <DEDUP_REMOVED lines=23> */
[----:B------:R2:W-:Y:S01]  /*149a0*/  STS.U16 [R0+UR9+0xff00], R2 ;  /* 0x00ff000200007988 */ /* 0x0005e20008000409 */
[----:B------:R3:W-:Y:S06]  /*149b0*/  MEMBAR.ALL.CTA ;  /* 0x0000000000007992 */ /* 0x0007ec0000008000 */
[----:B---3--:R-:W3:Y:S04]  /*149c0*/  FENCE.VIEW.ASYNC.S ;  /* 0x00000000000073c6 */ /* 0x008ee80000000000 */
[----:B0-----:R1:W5:Y:S04]  /*149d0*/  LDL.LU R164, [R1+0x500] ;  /* 0x0005000001a47983 */ /* 0x0013680000300800 */
[----:B--2---:R1:W5:Y:S01]  /*149e0*/  LDL.LU R0, [R1+0x4fc] ;  /* 0x0004fc0001007983 */ /* 0x0043620000300800 */
[----:B------:R-:W-:-:S04]  /*149f0*/  ULEA UR11, UR5, UR9, 0x3 ;  /* 0x00000009050b7291 */ /* 0x000fc8000f8e18ff */
[----:B------:R-:W-:Y:S01]  /*14a00*/  UIADD3 UR11, UPT, UPT, UR11, 0x14000, URZ ;  /* 0x000140000b0b7890 */ /* 0x000fe2000fffe0ff */
[----:B---3--:R-:W-:Y:S06]  /*14a10*/  BAR.SYNC.DEFER_BLOCKING 0x0 ;  /* 0x0000000000007b1d */ /* 0x008fec0000010000 */
[----:B------:R-:W-:Y:S05]  /*14a20*/  @P2 BRA `(.L_x_9) ;  /* 0x00000000004c2947 */ /* 0x000fea0003800000 */
[----:B------:R-:W-:Y:S01]  /*14a30*/  UMOV UR15, 0x40004040 ;  /* 0x40004040000f7882 */ /* 0x000fe20000000000 */
        /* <DEDUP_REMOVED lines=9> */
[----:B------:R0:W-:Y:S01]  /*14ad0*/  UTCHMMA gdesc[UR14], gdesc[UR12], tmem[UR8], tmem[UR16], idesc[UR17], UPT ;  /* 0x00ff100c0e0075ea */ /* 0x0001e2000b800008 */
        /* <DEDUP_REMOVED lines=8> */
.L_x_9:
[----:B------:R-:W2:Y:S01]  /*14b60*/  LDL.LU R2, [R1+0x2f0] ;  /* 0x0002f00001027983 */ /* 0x000ea20000300800 */
[----:B------:R-:W-:Y:S02]  /*14b70*/  UIADD3 UR5, UPT, UPT, UR5, 0x1, URZ ;  /* 0x0000000105057890 */ /* 0x000fe4000fffe0ff */
[----:B------:R-:W-:Y:S02]  /*14b80*/  UIADD3 UR32, UPT, UPT, UR32, -0x40, URZ ;  /* 0xffffffc020207890 */ /* 0x000fe4000fffe0ff */
[----:B------:R-:W-:-:S04]  /*14b90*/  UISETP.GT.AND UP1, UPT, UR5, 0x1, UPT ;  /* 0x000000010500788c */ /* 0x000fc8000bf24270 */
[----:B0-----:R-:W-:Y:S02]  /*14ba0*/  USEL UR6, URZ, 0x1, !UP1 ;  /* 0x00000001ff067887 */ /* 0x001fe4000c800000 */
[----:B------:R-:W-:Y:S02]  /*14bb0*/  USEL UR5, UR5, URZ, !UP1 ;  /* 0x000000ff05057287 */ /* 0x000fe4000c800000 */
[----:B------:R-:W-:-:S03]  /*14bc0*/  ULOP3.LUT UR7, UR4, UR6, URZ, 0x3c, !UPT ;  /* 0x0000000604077292 */ /* 0x000fc6000f8e3cff */
[----:B------:R-:W-:-:S04]  /*14bd0*/  UMOV UR6, UR4 ;  /* 0x0000000400067c82 */ /* 0x000fc80008000000 */
[----:B------:R-:W-:Y:S01]  /*14be0*/  UMOV UR4, UR7 ;  /* 0x0000000700047c82 */ /* 0x000fe20008000000 */
[----:B--2---:R-:W-:-:S05]  /*14bf0*/  VIADD R2, R2, 0xffffffff ;  /* 0xffffffff02027836 */ /* 0x004fca0000000000 */
[----:B------:R2:W-:Y:S01]  /*14c00*/  STL [R1+0x2f0], R2 ;  /* 0x0002f00201007387 */ /* 0x0005e20000100800 */
[----:B------:R-:W-:-:S13]  /*14c10*/  ISETP.NE.U32.AND P0, PT, R2, RZ, PT ;  /* 0x000000ff0200720c */ /* 0x000fda0003f05070 */
[----:B--2---:R-:W-:Y:S05]  /*14c20*/  @P0 BRA `(.L_x_10) ;  /* 0xffffffac00a40947 */ /* 0x004fea000383ffff */
.L_x_7:
[----:B------:R-:W2:Y:S01]  /*14c30*/  LDL.LU R154, [R1+0x2fc] ;  /* 0x0002fc00019a7983 */ /* 0x000ea20000300800 */
[----:B0-----:R-:W2:Y:S01]  /*14c40*/  LDCU UR4, c[0x0][0x3b4] ;  /* 0x00007680ff0477ac */ /* 0x001ea20008000800 */
[----:B-----5:R-:W0:Y:S02]  /*14c50*/  LDC R6, c[0x0][0x3b8] ;  /* 0x0000ee00ff067b82 */ /* 0x020e240000000800 */
[----:B------:R-:W3:Y:S01]  /*14c60*/  LDL.LU R155, [R1+0x2f4] ;  /* 0x0002f400019b7983 */ /* 0x000ee20000300800 */
[----:B------:R-:W4:Y:S03]  /*14c70*/  LDCU.128 UR12, c[0x0][0x390] ;  /* 0x00007200ff0c77ac */ /* 0x000f260008000c00 */
[----:B------:R-:W3:Y:S01]  /*14c80*/  LDL.LU R156, [R1+0x3c0] ;  /* 0x0003c000019c7983 */ /* 0x000ee20000300800 */
[----:B------:R-:W1:Y:S03]  /*14c90*/  LDCU UR5, c[0x0][0x39c] ;  /* 0x00007380ff0577ac */ /* 0x000e660008000800 */
[----:B------:R-:W3:Y:S04]  /*14ca0*/  LDL.LU R157, [R1+0x300] ;  /* 0x00030000019d7983 */ /* 0x000ee80000300800 */
[----:B------:R-:W3:Y:S04]  /*14cb0*/  LDL.LU R158, [R1+0x304] ;  /* 0x00030400019e7983 */ /* 0x000ee80000300800 */
[----:B------:R-:W3:Y:S04]  /*14cc0*/  LDL R159, [R1+0x2f8] ;  /* 0x0002f800019f7983 */ /* 0x000ee80000100800 */
[----:B------:R-:W3:Y:S04]  /*14cd0*/  LDL R160, [R1+0x310] ;  /* 0x0003100001a07983 */ /* 0x000ee80000100800 */
[----:B------:R-:W3:Y:S04]  /*14ce0*/  LDL R161, [R1+0x37c] ;  /* 0x00037c0001a17983 */ /* 0x000ee80000100800 */
[----:B------:R-:W3:Y:S04]  /*14cf0*/  LDL R162, [R1+0x378] ;  /* 0x0003780001a27983 */ /* 0x000ee80000100800 */
[----:B------:R-:W3:Y:S04]  /*14d00*/  LDL R163, [R1+0x324] ;  /* 0x0003240001a37983 */ /* 0x000ee80000100800 */
[----:B------:R-:W3:Y:S04]  /*14d10*/  LDL R165, [R1+0x374] ;  /* 0x0003740001a57983 */ /* 0x000ee80000100800 */
[----:B------:R-:W3:Y:S01]  /*14d20*/  LDL R164, [R1+0x370] ;  /* 0x0003700001a47983 */ /* 0x000ee20000100800 */
[----:B0-----:R-:W-:Y:S01]  /*14d30*/  IMAD R5, R0, R6, RZ ;  /* 0x0000000600057224 */ /* 0x001fe200078e02ff */
[----:B------:R-:W0:Y:S02]  /*14d40*/  S2R R153, SR_TID.X ;  /* 0x0000000000997919 */ /* 0x000e240000002100 */
[----:B0-----:R-:W-:-:S02]  /*14d50*/  IMAD.SHL.U32 R2, R153, 0x80, RZ ;  /* 0x0000008099027824 */ /* 0x001fc400078e00ff */
[----:B------:R-:W-:-:S03]  /*14d60*/  IMAD.SHL.U32 R3, R153, 0x10, RZ ;  /* 0x0000001099037824 */ /* 0x000fc600078e00ff */
[----:B------:R-:W-:Y:S02]  /*14d70*/  LOP3.LUT R2, R2, 0x800, RZ, 0xc0, !PT ;  /* 0x0000080002027812 */ /* 0x000fe400078ec0ff */
[----:B------:R-:W-:-:S04]  /*14d80*/  LOP3.LUT R3, R3, 0xf0, RZ, 0xc0, !PT ;  /* 0x000000f003037812 */ /* 0x000fc800078ec0ff */
[----:B------:R-:W-:Y:S01]  /*14d90*/  IADD3 R3, PT, PT, R3, UR9, R2 ;  /* 0x0000000903037c10 */ /* 0x000fe2000fffe002 */
[C---:B--2---:R-:W-:Y:S01]  /*14da0*/  IMAD R4, R154.reuse, UR4, RZ ;  /* 0x000000049a047c24 */ /* 0x044fe2000f8e02ff */
[----:B----4-:R-:W-:Y:S02]  /*14db0*/  ISETP.GE.AND P0, PT, R154, UR14, PT ;  /* 0x0000000e9a007c0c */ /* 0x010fe4000bf06270 */
[----:B---3--:R-:W-:Y:S02]  /*14dc0*/  ISETP.GE.AND P6, PT, R155, 0x40, PT ;  /* 0x000000409b00780c */ /* 0x008fe40003fc6270 */
[----:B------:R-:W-:Y:S02]  /*14dd0*/  LEA R2, P4, R4, UR12, 0x1 ;  /* 0x0000000c04027c11 */ /* 0x000fe4000f8808ff */
[----:B------:R-:W-:Y:S02]  /*14de0*/  ISETP.LT.AND P5, PT, R0, UR15, !P0 ;  /* 0x0000000f00007c0c */ /* 0x000fe4000c7a1270 */
[----:B------:R-:W-:-:S02]  /*14df0*/  LEA.HI.X.SX32 R0, R4, UR13, 0x1, P4 ;  /* 0x0000000d04007c11 */ /* 0x000fc4000a0f0eff */
[----:B-1----:R-:W-:Y:S01]  /*14e00*/  ISETP.LT.AND P2, PT, R156, UR5, !P0 ;  /* 0x000000059c007c0c */ /* 0x002fe2000c741270 */
[CC--:B------:R-:W-:Y:S01]  /*14e10*/  IMAD R7, R157.reuse, R6.reuse, RZ ;  /* 0x000000069d077224 */ /* 0x0c0fe200078e02ff */
[----:B------:R-:W-:Y:S02]  /*14e20*/  ISETP.LT.AND P3, PT, R157, UR15, !P0 ;  /* 0x0000000f9d007c0c */ /* 0x000fe4000c761270 */
[C---:B------:R-:W-:Y:S01]  /*14e30*/  ISETP.LT.AND P4, PT, R158.reuse, UR15, !P0 ;  /* 0x0000000f9e007c0c */ /* 0x040fe2000c781270 */
[-C--:B------:R-:W-:Y:S02]  /*14e40*/  IMAD R11, R158, R6.reuse, RZ ;  /* 0x000000069e0b7224 */ /* 0x080fe400078e02ff */
[-C--:B------:R-:W-:Y:S02]  /*14e50*/  IMAD R13, R159, R6.reuse, RZ ;  /* 0x000000069f0d7224 */ /* 0x080fe400078e02ff */
[-C--:B------:R-:W-:Y:S02]  /*14e60*/  IMAD R17, R160, R6.reuse, RZ ;  /* 0x00000006a0117224 */ /* 0x080fe400078e02ff */
[----:B------:R-:W-:-:S02]  /*14e70*/  IMAD R19, R161, R6, RZ ;  /* 0x00000006a1137224 */ /* 0x000fc400078e02ff */
[-C--:B------:R-:W-:Y:S02]  /*14e80*/  IMAD R21, R162, R6.reuse, RZ ;  /* 0x00000006a2157224 */ /* 0x080fe400078e02ff */
[-C--:B------:R-:W-:Y:S02]  /*14e90*/  IMAD R23, R163, R6.reuse, RZ ;  /* 0x00000006a3177224 */ /* 0x080fe400078e02ff */
[-C--:B------:R-:W-:Y:S02]  /*14ea0*/  IMAD R25, R165, R6.reuse, RZ ;  /* 0x00000006a5197224 */ /* 0x080fe400078e02ff */
[----:B------:R-:W-:Y:S01]  /*14eb0*/  IMAD R15, R164, R6, RZ ;  /* 0x00000006a40f7224 */ /* 0x000fe200078e02ff */
[----:B------:R-:W-:Y:S06]  /*14ec0*/  @!P6 BRA `(.L_x_11) ;  /* 0x000000000010e947 */ /* 0x000fec0003800000 */
[----:B------:R-:W-:-:S06]  /*14ed0*/  USHF.L.U32 UR6, UR6, 0x1f, URZ ;  /* 0x0000001f06067899 */ /* 0x000fcc00080006ff */
[----:B------:R-:W-:-:S04]  /*14ee0*/  IMAD.U32 R4, RZ, RZ, UR6 ;  /* 0x00000006ff047e24 */ /* 0x000fc8000f8e00ff */
[----:B------:R-:W0:Y:S02]  /*14ef0*/  SYNCS.PHASECHK.TRANS64.TRYWAIT P6, [UR11], R4 ;  /* 0x00000004ff0075a7 */ /* 0x000e2400080c110b */
[----:B0-----:R-:W-:Y:S05]  /*14f00*/  @!P6 BRA `(.L_x_12) ;  /* 0x000000440044e947 */ /* 0x001fea0003800000 */
.L_x_11:
[----:B------:R-:W2:Y:S01]  /*14f10*/  LDL R6, [R1+0x334] ;  /* 0x0003340001067983 */ /* 0x000ea20000100800 */
[----:B------:R-:W2:Y:S03]  /*14f20*/  LDC R12, c[0x0][0x3b8] ;  /* 0x0000ee00ff0c7b82 */ /* 0x000ea60000000800 */
[----:B------:R-:W3:Y:S04]  /*14f30*/  LDL R10, [R1+0x328] ;  /* 0x00032800010a7983 */ /* 0x000ee80000100800 */
[----:B------:R-:W4:Y:S04]  /*14f40*/  LDL R18, [R1+0x308] ;  /* 0x0003080001127983 */ /* 0x000f280000100800 */
[----:B------:R-:W5:Y:S04]  /*14f50*/  LDL R16, [R1+0x330] ;  /* 0x0003300001107983 */ /* 0x000f680000100800 */
[----:B------:R-:W4:Y:S01]  /*14f60*/  LDL R14, [R1+0x32c] ;  /* 0x00032c00010e7983 */ /* 0x000f220000100800 */
[----:B------:R-:W-:Y:S01]  /*14f70*/  BAR.SYNC.DEFER_BLOCKING 0x0 ;  /* 0x0000000000007b1d */ /* 0x000fe20000010000 */
[----:B------:R-:W-:-:S05]  /*14f80*/  LEA R164, P6, R5, R2, 0x1 ;  /* 0x0000000205a47211 */ /* 0x000fca00078c08ff */
[----:B------:R-:W0:Y:S01]  /*14f90*/  LDCU UR4, c[0x0][0x39c] ;  /* 0x00007380ff0477ac */ /* 0x000e220008000800 */
[----:B------:R-:W4:Y:S01]  /*14fa0*/  LDL.LU R8, [R1+0x2f8] ;  /* 0x0002f80001087983 */ /* 0x000f220000300800 */
[----:B------:R-:W1:Y:S01]  /*14fb0*/  LDCU UR5, c[0x0][0x39c] ;  /* 0x00007380ff0577ac */ /* 0x000e620008000800 */
[----:B------:R-:W0:Y:S01]  /*14fc0*/  LDCU UR6, c[0x0][0x39c] ;  /* 0x00007380ff0677ac */ /* 0x000e220008000800 */
[----:B------:R-:W0:Y:S01]  /*14fd0*/  LDCU UR7, c[0x0][0x39c] ;  /* 0x00007380ff0777ac */ /* 0x000e220008000800 */
[----:B------:R-:W0:Y:S02]  /*14fe0*/  @!P1 SYNCS.CCTL.IV [UR9+0x14000] ;  /* 0x01400000ff0099b1 */ /* 0x000e240008000009 */
[----:B0-----:R-:W-:Y:S01]  /*14ff0*/  BAR.SYNC.DEFER_BLOCKING 0x0 ;  /* 0x0000000000007b1d */ /* 0x001fe20000010000 */
[----:B--2---:R-:W-:-:S05]  /*15000*/  IMAD R9, R6, R12, RZ ;  /* 0x0000000c06097224 */ /* 0x004fca00078e02ff */
[----:B------:R-:W0:Y:S01]  /*15010*/  @!P1 SYNCS.CCTL.IV [UR9+0x14008] ;  /* 0x01400800ff0099b1 */ /* 0x000e220008000009 */
[----:B------:R-:W2:Y:S01]  /*15020*/  LDL.LU R6, [R1+0x310] ;  /* 0x0003100001067983 */ /* 0x000ea20000300800 */
[----:B------:R-:W-:-:S04]  /*15030*/  LEA R162, P1, R7, R2, 0x1 ;  /* 0x0000000207a27211 */ /* 0x000fc800078208ff */
[----:B------:R-:W-:Y:S01]  /*15040*/  LEA.HI.X.SX32 R163, R7, R0, 0x1, P1 ;  /* 0x0000000007a37211 */ /* 0x000fe200008f0eff */
[----:B---3--:R-:W-:Y:S02]  /*15050*/  IMAD R7, R10, R12, RZ ;  /* 0x0000000c0a077224 */ /* 0x008fe400078e02ff */
[----:B------:R-:W3:Y:S01]  /*15060*/  S2R R10, SR_TID.X ;  /* 0x00000000000a7919 */ /* 0x000ee20000002100 */
[----:B------:R-:W-:Y:S02]  /*15070*/  LEA.HI.X.SX32 R165, R5, R0, 0x1, P6 ;  /* 0x0000000005a57211 */ /* 0x000fe400030f0eff */
[-C--:B------:R-:W-:Y:S02]  /*15080*/  LEA R160, P6, R11, R2.reuse, 0x1 ;  /* 0x000000020ba07211 */ /* 0x080fe400078c08ff */
[----:B------:R-:W-:Y:S02]  /*15090*/  LEA R158, P1, R13, R2, 0x1 ;  /* 0x000000020d9e7211 */ /* 0x000fe400078208ff */
[----:B------:R-:W-:-:S02]  /*150a0*/  LEA.HI.X.SX32 R161, R11, R0, 0x1, P6 ;  /* 0x000000000ba17211 */ /* 0x000fc400030f0eff */
[----:B------:R-:W-:Y:S02]  /*150b0*/  LEA R156, P6, R17, R2, 0x1 ;  /* 0x00000002119c7211 */ /* 0x000fe400078c08ff */
[-C--:B------:R-:W-:Y:S02]  /*150c0*/  LEA.HI.X.SX32 R159, R13, R0.reuse, 0x1, P1 ;  /* 0x000000000d9f7211 */ /* 0x080fe400008f0eff */
[----:B------:R-:W-:Y:S02]  /*150d0*/  LEA.HI.X.SX32 R157, R17, R0, 0x1, P6 ;  /* 0x00000000119d7211 */ /* 0x000fe400030f0eff */
[-C--:B------:R-:W-:Y:S02]  /*150e0*/  LEA R154, P1, R19, R2.reuse, 0x1 ;  /* 0x00000002139a7211 */ /* 0x080fe400078208ff */
[----:B------:R-:W-:Y:S02]  /*150f0*/  LEA R152, P6, R21, R2, 0x1 ;  /* 0x0000000215987211 */ /* 0x000fe400078c08ff */
[----:B------:R-:W-:-:S02]  /*15100*/  LEA.HI.X.SX32 R155, R19, R0, 0x1, P1 ;  /* 0x00000000139b7211 */ /* 0x000fc400008f0eff */
[----:B------:R-:W-:Y:S02]  /*15110*/  LEA.HI.X.SX32 R153, R21, R0, 0x1, P6 ;  /* 0x0000000015997211 */ /* 0x000fe400030f0eff */
[-C--:B------:R-:W-:Y:S02]  /*15120*/  LEA R136, P1, R23, R2.reuse, 0x1 ;  /* 0x0000000217887211 */ /* 0x080fe400078208ff */
[----:B------:R-:W-:Y:S01]  /*15130*/  LEA R138, P6, R25, R2, 0x1 ;  /* 0x00000002198a7211 */ /* 0x000fe200078c08ff */
[----:B----4-:R-:W-:Y:S01]  /*15140*/  IMAD R11, R18, R12, RZ ;  /* 0x0000000c120b7224 */ /* 0x010fe200078e02ff */
[----:B------:R-:W-:Y:S01]  /*15150*/  LEA.HI.X.SX32 R137, R23, R0, 0x1, P1 ;  /* 0x0000000017897211 */ /* 0x000fe200008f0eff */
[----:B-----5:R-:W-:Y:S01]  /*15160*/  IMAD R13, R16, R12, RZ ;  /* 0x0000000c100d7224 */ /* 0x020fe200078e02ff */
[----:B------:R-:W-:Y:S02]  /*15170*/  LEA.HI.X.SX32 R139, R25, R0, 0x1, P6 ;  /* 0x00000000198b7211 */ /* 0x000fe400030f0eff */
[----:B------:R-:W-:-:S02]  /*15180*/  LEA R140, P1, R15, R2, 0x1 ;  /* 0x000000020f8c7211 */ /* 0x000fc400078208ff */
[----:B------:R-:W-:Y:S01]  /*15190*/  LEA R148, P6, R9, R2, 0x1 ;  /* 0x0000000209947211 */ /* 0x000fe200078c08ff */
[----:B------:R-:W-:Y:S01]  /*151a0*/  IMAD R5, R14, R12, RZ ;  /* 0x0000000c0e057224 */ /* 0x000fe200078e02ff */
[-C--:B------:R-:W-:Y:S01]  /*151b0*/  LEA.HI.X.SX32 R141, R15, R0.reuse, 0x1, P1 ;  /* 0x000000000f8d7211 */ /* 0x080fe200008f0eff */
[----:B---3--:R-:W-:Y:S01]  /*151c0*/  IMAD.SHL.U32 R4, R10, 0x8, RZ ;  /* 0x000000080a047824 */ /* 0x008fe200078e00ff */
[----:B------:R-:W-:Y:S02]  /*151d0*/  LEA.HI.X.SX32 R149, R9, R0, 0x1, P6 ;  /* 0x0000000009957211 */ /* 0x000fe400030f0eff */
[-C--:B------:R-:W-:Y:S02]  /*151e0*/  LEA R134, P1, R11, R2.reuse, 0x1 ;  /* 0x000000020b867211 */ /* 0x080fe400078208ff */
[----:B------:R-:W-:Y:S02]  /*151f0*/  LEA R150, P6, R13, R2, 0x1 ;  /* 0x000000020d967211 */ /* 0x000fe400078c08ff */
[----:B------:R-:W-:-:S02]  /*15200*/  LEA.HI.X.SX32 R135, R11, R0, 0x1, P1 ;  /* 0x000000000b877211 */ /* 0x000fc400008f0eff */
[----:B------:R-:W-:Y:S02]  /*15210*/  LEA.HI.X.SX32 R151, R13, R0, 0x1, P6 ;  /* 0x000000000d977211 */ /* 0x000fe400030f0eff */
[-C--:B------:R-:W-:Y:S02]  /*15220*/  LEA R132, P1, R5, R2.reuse, 0x1 ;  /* 0x0000000205847211 */ /* 0x080fe400078208ff */
[----:B------:R-:W-:Y:S02]  /*15230*/  LEA R142, P6, R7, R2, 0x1 ;  /* 0x00000002078e7211 */ /* 0x000fe400078c08ff */
[----:B------:R-:W-:Y:S02]  /*15240*/  LOP3.LUT R4, R4, 0x300, RZ, 0xc0, !PT ;  /* 0x0000030004047812 */ /* 0x000fe400078ec0ff */
[-C--:B------:R-:W-:Y:S02]  /*15250*/  LEA.HI.X.SX32 R133, R5, R0.reuse, 0x1, P1 ;  /* 0x0000000005857211 */ /* 0x080fe400008f0eff */
[----:B------:R-:W-:Y:S01]  /*15260*/  LEA.HI.X.SX32 R143, R7, R0, 0x1, P6 ;  /* 0x00000000078f7211 */ /* 0x000fe200030f0eff */
[----:B------:R-:W-:Y:S01]  /*15270*/  IMAD.IADD R3, R4, 0x1, R3 ;  /* 0x0000000104037824 */ /* 0x000fe200078e0203 */
[----:B------:R-:W-:-:S02]  /*15280*/  ISETP.LT.AND P1, PT, R8, UR15, !P0 ;  /* 0x0000000f08007c0c */ /* 0x000fc4000c721270 */
[----:B--2---:R-:W-:Y:S02]  /*15290*/  ISETP.LT.AND P6, PT, R6, UR15, !P0 ;  /* 0x0000000f06007c0c */ /* 0x004fe4000c7c1270 */
[----:B------:R-:W-:Y:S01]  /*152a0*/  LDTM.16dp32bit_t0_t15.x128 R4, tmem[UR10] ;  /* 0x0000000a000479ee */ /* 0x000fe20008b80000 */
[----:B------:R-:W2:Y:S01]  /*152b0*/  LDTM.16dp32bit_t16_t31.x128 R4, tmem[UR10+0x80] ;  /* 0x0000800a000479ee */ /* 0x000ea20008ba0000 */
[----:B------:R-:W-:Y:S01]  /*152c0*/  NOP ;  /* 0x0000000000007918 */ /* 0x000fe20000000000 */
[----:B------:R-:W3:Y:S01]  /*152d0*/  LDCU UR10, c[0x0][0x39c] ;  /* 0x00007380ff0a77ac */ /* 0x000ee20008000800 */
[----:B--2---:R-:W-:Y:S02]  /*152e0*/  F2FP.BF16.F32.PACK_AB R4, R6, R4 ;  /* 0x000000040604723e */ /* 0x004fe400000010ff */
[----:B------:R-:W-:Y:S02]  /*152f0*/  F2FP.BF16.F32.PACK_AB R6, R14, R12 ;  /* 0x0000000c0e06723e */ /* 0x000fe400000010ff */
[----:B------:R-:W-:-:S02]  /*15300*/  F2FP.BF16.F32.PACK_AB R12, R39, R37 ;  /* 0x00000025270c723e */ /* 0x000fc400000010ff */
[----:B------:R-:W-:Y:S02]  /*15310*/  F2FP.BF16.F32.PACK_AB R37, R42, R40 ;  /* 0x000000282a25723e */ /* 0x000fe400000010ff */
[----:B------:R-:W2:Y:S01]  /*15320*/  S2R R42, SR_TID.X ;  /* 0x00000000002a7919 */ /* 0x000ea20000002100 */
[----:B------:R-:W-:Y:S02]  /*15330*/  F2FP.BF16.F32.PACK_AB R144, R7, R5 ;  /* 0x000000050790723e */ /* 0x000fe400000010ff */
[----:B------:R-:W-:Y:S02]  /*15340*/  F2FP.BF16.F32.PACK_AB R5, R10, R8 ;  /* 0x000000080a05723e */ /* 0x000fe400000010ff */
[----:B------:R-:W-:Y:S02]  /*15350*/  F2FP.BF16.F32.PACK_AB R145, R11, R9 ;  /* 0x000000090b91723e */ /* 0x000fe400000010ff */
[----:B------:R-:W-:Y:S02]  /*15360*/  F2FP.BF16.F32.PACK_AB R146, R15, R13 ;  /* 0x0000000d0f92723e */ /* 0x000fe400000010ff */
[----:B------:R-:W-:-:S02]  /*15370*/  F2FP.BF16.F32.PACK_AB R7, R18, R16 ;  /* 0x000000101207723e */ /* 0x000fc400000010ff */
[----:B------:R-:W-:-:S03]  /*15380*/  F2FP.BF16.F32.PACK_AB R147, R19, R17 ;  /* 0x000000111393723e */ /* 0x000fc600000010ff */
[----:B0-----:R-:W-:Y:S04]  /*15390*/  STS.128 [R3], R4 ;  /* 0x0000000403007388 */ /* 0x001fe80000000c00 */
[----:B------:R-:W-:Y:S01]  /*153a0*/  STS.128 [R3+0x400], R144 ;  /* 0x0004009003007388 */ /* 0x000fe20000000c00 */
[----:B------:R-:W-:Y:S02]  /*153b0*/  F2FP.BF16.F32.PACK_AB R36, R38, R36 ;  /* 0x000000242624723e */ /* 0x000fe400000010ff */
[----:B------:R-:W-:Y:S02]  /*153c0*/  F2FP.BF16.F32.PACK_AB R38, R46, R44 ;  /* 0x0000002c2e26723e */ /* 0x000fe400000010ff */
[----:B------:R-:W-:Y:S02]  /*153d0*/  F2FP.BF16.F32.PACK_AB R16, R55, R53 ;  /* 0x000000353710723e */ /* 0x000fe400000010ff */
[----:B------:R-:W-:Y:S01]  /*153e0*/  F2FP.BF16.F32.PACK_AB R55, R66, R64 ;  /* 0x000000404237723e */ /* 0x000fe200000010ff */
[----:B--2---:R-:W-:Y:S01]  /*153f0*/  IMAD.SHL.U32 R46, R42, 0x10, RZ ;  /* 0x000000102a2e7824 */ /* 0x004fe200078e00ff */
[----:B------:R-:W-:-:S04]  /*15400*/  F2FP.BF16.F32.PACK_AB R14, R47, R45 ;  /* 0x0000002d2f0e723e */ /* 0x000fc800000010ff */
[----:B------:R-:W-:Y:S01]  /*15410*/  LOP3.LUT R64, R46, 0x7f0, RZ, 0xc0, !PT ;  /* 0x000007f02e407812 */ /* 0x000fe200078ec0ff */
[----:B------:R-:W-:Y:S01]  /*15420*/  BAR.SYNC.DEFER_BLOCKING 0x0 ;  /* 0x0000000000007b1d */ /* 0x000fe20000010000 */
[----:B------:R-:W-:Y:S02]  /*15430*/  F2FP.BF16.F32.PACK_AB R20, R22, R20 ;  /* 0x000000141614723e */ /* 0x000fe400000010ff */
[----:B------:R-:W-:-:S03]  /*15440*/  F2FP.BF16.F32.PACK_AB R8, R23, R21 ;  /* 0x000000151708723e */ /* 0x000fc600000010ff */
[----:B------:R-:W0:Y:S04]  /*15450*/  LDS.128 R44, [R64+UR9] ;  /* 0x00000009402c7984 */ /* 0x000e280008000c00 */
[----:B------:R-:W-:Y:S01]  /*15460*/  LDS.128 R4, [R64+UR9+0x800] ;  /* 0x0008000940047984 */ /* 0x000fe20008000c00 */
[----:B------:R-:W-:Y:S02]  /*15470*/  F2FP.BF16.F32.PACK_AB R21, R26, R24 ;  /* 0x000000181a15723e */ /* 0x000fe400000010ff */
[----:B------:R-:W-:Y:S02]  /*15480*/  F2FP.BF16.F32.PACK_AB R9, R27, R25 ;  /* 0x000000191b09723e */ /* 0x000fe400000010ff */
[----:B------:R-:W-:Y:S02]  /*15490*/  F2FP.BF16.F32.PACK_AB R22, R30, R28 ;  /* 0x0000001c1e16723e */ /* 0x000fe400000010ff */
[----:B------:R-:W-:-:S02]  /*154a0*/  F2FP.BF16.F32.PACK_AB R10, R31, R29 ;  /* 0x0000001d1f0a723e */ /* 0x000fc400000010ff */
[----:B------:R-:W-:Y:S01]  /*154b0*/  F2FP.BF16.F32.PACK_AB R23, R34, R32 ;  /* 0x000000202217723e */ /* 0x000fe200000010ff */
[----:B------:R-:W-:Y:S01]  /*154c0*/  BAR.SYNC.DEFER_BLOCKING 0x0 ;  /* 0x0000000000007b1d */ /* 0x000fe20000010000 */
[----:B------:R-:W-:-:S05]  /*154d0*/  F2FP.BF16.F32.PACK_AB R11, R35, R33 ;  /* 0x00000021230b723e */ /* 0x000fca00000010ff */
[----:B------:R-:W-:Y:S04]  /*154e0*/  STS.128 [R3], R20 ;  /* 0x0000001403007388 */ /* 0x000fe80000000c00 */
[----:B------:R-:W-:Y:S01]  /*154f0*/  STS.128 [R3+0x400], R8 ;  /* 0x0004000803007388 */ /* 0x000fe20000000c00 */
[----:B------:R-:W-:Y:S01]  /*15500*/  BAR.SYNC.DEFER_BLOCKING 0x0 ;  /* 0x0000000000007b1d */ /* 0x000fe20000010000 */
[----:B------:R-:W-:Y:S02]  /*15510*/  F2FP.BF16.F32.PACK_AB R13, R43, R41 ;  /* 0x000000292b0d723e */ /* 0x000fe400000010ff */
[----:B------:R-:W-:-:S03]  /*15520*/  F2FP.BF16.F32.PACK_AB R39, R50, R48 ;  /* 0x000000303227723e */ /* 0x000fc600000010ff */
[----:B------:R-:W2:Y:S04]  /*15530*/  LDS.128 R20, [R64+UR9] ;  /* 0x0000000940147984 */ /* 0x000ea80008000c00 */
[----:B------:R-:W-:Y:S01]  /*15540*/  LDS.128 R8, [R64+UR9+0x800] ;  /* 0x0008000940087984 */ /* 0x000fe20008000c00 */
[----:B------:R-:W-:Y:S01]  /*15550*/  BAR.SYNC.DEFER_BLOCKING 0x0 ;  /* 0x0000000000007b1d */ /* 0x000fe20000010000 */
[----:B------:R-:W-:-:S05]  /*15560*/  F2FP.BF16.F32.PACK_AB R15, R51, R49 ;  /* 0x00000031330f723e */ /* 0x000fca00000010ff */
[----:B------:R-:W-:Y:S04]  /*15570*/  STS.128 [R3], R36 ;  /* 0x0000002403007388 */ /* 0x000fe80000000c00 */
[----:B------:R-:W-:Y:S01]  /*15580*/  STS.128 [R3+0x400], R12 ;  /* 0x0004000c03007388 */ /* 0x000fe20000000c00 */
[----:B------:R-:W-:Y:S01]  /*15590*/  BAR.SYNC.DEFER_BLOCKING 0x0 ;  /* 0x0000000000007b1d */ /* 0x000fe20000010000 */
[----:B------:R-:W-:Y:S02]  /*155a0*/  F2FP.BF16.F32.PACK_AB R52, R54, R52 ;  /* 0x000000343634723e */ /* 0x000fe400000010ff */
[----:B------:R-:W-:-:S03]  /*155b0*/  F2FP.BF16.F32.PACK_AB R53, R58, R56 ;  /* 0x000000383a35723e */ /* 0x000fc600000010ff */
[----:B------:R-:W4:Y:S04]  /*155c0*/  LDS.128 R36, [R64+UR9] ;  /* 0x0000000940247984 */ /* 0x000f280008000c00 */
[----:B------:R-:W-:Y:S01]  /*155d0*/  LDS.128 R12, [R64+UR9+0x800] ;  /* 0x00080009400c7984 */ /* 0x000fe20008000c00 */
[----:B------:R-:W-:Y:S01]  /*155e0*/  F2FP.BF16.F32.PACK_AB R17, R59, R57 ;  /* 0x000000393b11723e */ /* 0x000fe200000010ff */
[----:B------:R-:W-:Y:S01]  /*155f0*/  BAR.SYNC.DEFER_BLOCKING 0x0 ;  /* 0x0000000000007b1d */ /* 0x000fe20000010000 */
[----:B------:R-:W-:Y:S02]  /*15600*/  F2FP.BF16.F32.PACK_AB R54, R62, R60 ;  /* 0x0000003c3e36723e */ /* 0x000fe400000010ff */
[----:B------:R-:W-:Y:S02]  /*15610*/  F2FP.BF16.F32.PACK_AB R18, R63, R61 ;  /* 0x0000003d3f12723e */ /* 0x000fe400000010ff */
[----:B------:R-:W-:Y:S01]  /*15620*/  F2FP.BF16.F32.PACK_AB R19, R67, R65 ;  /* 0x000000414313723e */ /* 0x000fe200000010ff */
[----:B------:R-:W-:Y:S04]  /*15630*/  STS.128 [R3], R52 ;  /* 0x0000003403007388 */ /* 0x000fe80000000c00 */
[----:B------:R-:W-:Y:S01]  /*15640*/  STS.128 [R3+0x400], R16 ;  /* 0x0004001003007388 */ /* 0x000fe20000000c00 */
[----:B------:R-:W-:Y:S01]  /*15650*/  BAR.SYNC.DEFER_BLOCKING 0x0 ;  /* 0x0000000000007b1d */ /* 0x000fe20000010000 */
[----:B------:R-:W-:-:S02]  /*15660*/  F2FP.BF16.F32.PACK_AB R68, R70, R68 ;  /* 0x000000444644723e */ /* 0x000fc400000010ff */
[----:B------:R-:W-:-:S03]  /*15670*/  F2FP.BF16.F32.PACK_AB R24, R71, R69 ;  /* 0x000000454718723e */ /* 0x000fc600000010ff */
[----:B------:R-:W5:Y:S04]  /*15680*/  LDS.128 R48, [R64+UR9] ;  /* 0x0000000940307984 */ /* 0x000f680008000c00 */
[----:B------:R-:W-:Y:S01]  /*15690*/  LDS.128 R16, [R64+UR9+0x800] ;  /* 0x0008000940107984 */ /* 0x000fe20008000c00 */
[----:B------:R-:W-:Y:S02]  /*156a0*/  F2FP.BF16.F32.PACK_AB R69, R74, R72 ;  /* 0x000000484a45723e */ /* 0x000fe400000010ff */
[----:B------:R-:W-:Y:S02]  /*156b0*/  F2FP.BF16.F32.PACK_AB R25, R75, R73 ;  /* 0x000000494b19723e */ /* 0x000fe400000010ff */
[----:B------:R-:W-:Y:S02]  /*156c0*/  F2FP.BF16.F32.PACK_AB R70, R78, R76 ;  /* 0x0000004c4e46723e */ /* 0x000fe400000010ff */
[----:B------:R-:W-:Y:S01]  /*156d0*/  F2FP.BF16.F32.PACK_AB R26, R79, R77 ;  /* 0x0000004d4f1a723e */ /* 0x000fe200000010ff */
[----:B------:R-:W2:Y:S01]  /*156e0*/  LDL.LU R78, [R1+0x37c] ;  /* 0x00037c00014e7983 */ /* 0x000ea20000300800 */
[----:B------:R-:W-:Y:S01]  /*156f0*/  F2FP.BF16.F32.PACK_AB R71, R82, R80 ;  /* 0x000000505247723e */ /* 0x000fe200000010ff */
[----:B------:R-:W-:Y:S01]  /*15700*/  BAR.SYNC.DEFER_BLOCKING 0x0 ;  /* 0x0000000000007b1d */ /* 0x000fe20000010000 */
[----:B------:R-:W-:-:S02]  /*15710*/  F2FP.BF16.F32.PACK_AB R27, R83, R81 ;  /* 0x00000051531b723e */ /* 0x000fc400000010ff */
[----:B------:R-:W-:Y:S02]  /*15720*/  F2FP.BF16.F32.PACK_AB R84, R86, R84 ;  /* 0x000000545654723e */ /* 0x000fe400000010ff */
[----:B------:R-:W-:Y:S02]  /*15730*/  F2FP.BF16.F32.PACK_AB R28, R87, R85 ;  /* 0x00000055571c723e */ /* 0x000fe400000010ff */
[----:B------:R-:W-:Y:S01]  /*15740*/  F2FP.BF16.F32.PACK_AB R29, R91, R89 ;  /* 0x000000595b1d723e */ /* 0x000fe200000010ff */
[----:B------:R-:W3:Y:S04]  /*15750*/  LDL.LU R77, [R1+0x378] ;  /* 0x00037800014d7983 */ /* 0x000ee80000300800 */
[----:B------:R-:W-:Y:S04]  /*15760*/  STS.128 [R3], R68 ;  /* 0x0000004403007388 */ /* 0x000fe80000000c00 */
[----:B------:R-:W-:Y:S01]  /*15770*/  STS.128 [R3+0x400], R24 ;  /* 0x0004001803007388 */ /* 0x000fe20000000c00 */
[----:B------:R-:W-:Y:S01]  /*15780*/  BAR.SYNC.DEFER_BLOCKING 0x0 ;  /* 0x0000000000007b1d */ /* 0x000fe20000010000 */
[----:B------:R-:W-:-:S02]  /*15790*/  F2FP.BF16.F32.PACK_AB R85, R90, R88 ;  /* 0x000000585a55723e */ /* 0x000fc400000010ff */
[----:B------:R-:W-:Y:S02]  /*157a0*/  F2FP.BF16.F32.PACK_AB R86, R94, R92 ;  /* 0x0000005c5e56723e */ /* 0x000fe400000010ff */
[----:B------:R-:W-:Y:S02]  /*157b0*/  F2FP.BF16.F32.PACK_AB R30, R95, R93 ;  /* 0x0000005d5f1e723e */ /* 0x000fe400000010ff */
[----:B------:R-:W-:Y:S01]  /*157c0*/  F2FP.BF16.F32.PACK_AB R87, R98, R96 ;  /* 0x000000606257723e */ /* 0x000fe200000010ff */
[----:B------:R-:W4:Y:S01]  /*157d0*/  LDL.LU R76, [R1+0x324] ;  /* 0x00032400014c7983 */ /* 0x000f220000300800 */
[----:B------:R-:W-:Y:S02]  /*157e0*/  F2FP.BF16.F32.PACK_AB R31, R99, R97 ;  /* 0x00000061631f723e */ /* 0x000fe400000010ff */
[----:B------:R-:W-:Y:S01]  /*157f0*/  F2FP.BF16.F32.PACK_AB R100, R102, R100 ;  /* 0x000000646664723e */ /* 0x000fe200000010ff */
[----:B------:R-:W4:Y:S04]  /*15800*/  LDL.LU R75, [R1+0x374] ;  /* 0x00037400014b7983 */ /* 0x000f280000300800 */
[----:B------:R-:W0:Y:S04]  /*15810*/  LDS.128 R52, [R64+UR9] ;  /* 0x0000000940347984 */ /* 0x000e280008000c00 */
[----:B------:R-:W-:Y:S01]  /*15820*/  LDS.128 R24, [R64+UR9+0x800] ;  /* 0x0008000940187984 */ /* 0x000fe20008000c00 */
[----:B------:R-:W-:Y:S01]  /*15830*/  BAR.SYNC.DEFER_BLOCKING 0x0 ;  /* 0x0000000000007b1d */ /* 0x000fe20000010000 */
[----:B------:R-:W-:-:S02]  /*15840*/  F2FP.BF16.F32.PACK_AB R32, R103, R101 ;  /* 0x000000656720723e */ /* 0x000fc400000010ff */
[----:B------:R-:W-:Y:S02]  /*15850*/  F2FP.BF16.F32.PACK_AB R33, R107, R105 ;  /* 0x000000696b21723e */ /* 0x000fe400000010ff */
[----:B------:R-:W-:Y:S02]  /*15860*/  F2FP.BF16.F32.PACK_AB R102, R110, R108 ;  /* 0x0000006c6e66723e */ /* 0x000fe400000010ff */
[----:B------:R-:W-:Y:S01]  /*15870*/  F2FP.BF16.F32.PACK_AB R34, R111, R109 ;  /* 0x0000006d6f22723e */ /* 0x000fe200000010ff */
[----:B------:R-:W5:Y:S04]  /*15880*/  LDL.LU R73, [R1+0x370] ;  /* 0x0003700001497983 */ /* 0x000f680000300800 */
[----:B------:R-:W-:Y:S04]  /*15890*/  STS.128 [R3], R84 ;  /* 0x0000005403007388 */ /* 0x000fe80000000c00 */
[----:B------:R-:W-:Y:S01]  /*158a0*/  STS.128 [R3+0x400], R28 ;  /* 0x0004001c03007388 */ /* 0x000fe20000000c00 */
[----:B------:R-:W-:Y:S01]  /*158b0*/  BAR.SYNC.DEFER_BLOCKING 0x0 ;  /* 0x0000000000007b1d */ /* 0x000fe20000010000 */
[----:B------:R-:W-:-:S02]  /*158c0*/  F2FP.BF16.F32.PACK_AB R101, R106, R104 ;  /* 0x000000686a65723e */ /* 0x000fc400000010ff */
[----:B------:R-:W-:Y:S02]  /*158d0*/  F2FP.BF16.F32.PACK_AB R103, R114, R112 ;  /* 0x000000707267723e */ /* 0x000fe400000010ff */
[----:B------:R-:W-:Y:S02]  /*158e0*/  F2FP.BF16.F32.PACK_AB R35, R115, R113 ;  /* 0x000000717323723e */ /* 0x000fe400000010ff */
[----:B------:R-:W-:Y:S01]  /*158f0*/  F2FP.BF16.F32.PACK_AB R116, R118, R116 ;  /* 0x000000747674723e */ /* 0x000fe200000010ff */
[----:B------:R-:W5:Y:S04]  /*15900*/  LDL.LU R72, [R1+0x334] ;  /* 0x0003340001487983 */ /* 0x000f680000300800 */
        /* <DEDUP_REMOVED lines=13> */
[----:B------:R-:W-:Y:S01]  /*159e0*/  F2FP.BF16.F32.PACK_AB R43, R131, R129 ;  /* 0x00000081832b723e */ /* 0x000fe200000010ff */
[----:B------:R-:W5:Y:S04]  /*159f0*/  LDL.LU R65, [R1+0x330] ;  /* 0x0003300001417983 */ /* 0x000f680000300800 */
[----:B------:R-:W5:Y:S04]  /*15a00*/  LDL.LU R67, [R1+0x32c] ;  /* 0x00032c0001437983 */ /* 0x000f680000300800 */
[----:B------:R-:W5:Y:S04]  /*15a10*/  LDL.LU R66, [R1+0x328] ;  /* 0x0003280001427983 */ /* 0x000f680000300800 */
[----:B------:R-:W1:Y:S04]  /*15a20*/  LDS.128 R32, [R64+UR9] ;  /* 0x0000000940207984 */ /* 0x000e680008000c00 */
[----:B------:R-:W-:Y:S01]  /*15a30*/  LDS.128 R60, [R64+UR9+0x800] ;  /* 0x00080009403c7984 */ /* 0x000fe20008000c00 */
[----:B------:R-:W-:Y:S06]  /*15a40*/  BAR.SYNC.DEFER_BLOCKING 0x0 ;  /* 0x0000000000007b1d */ /* 0x000fec0000010000 */
[----:B------:R-:W-:Y:S04]  /*15a50*/  STS.128 [R3], R116 ;  /* 0x0000007403007388 */ /* 0x000fe80000000c00 */
[----:B------:R0:W-:Y:S01]  /*15a60*/  STS.128 [R3+0x400], R40 ;  /* 0x0004002803007388 */ /* 0x0001e20000000c00 */
[----:B------:R-:W-:Y:S06]  /*15a70*/  BAR.SYNC.DEFER_BLOCKING 0x0 ;  /* 0x0000000000007b1d */ /* 0x000fec0000010000 */
[----:B0-----:R-:W5:Y:S04]  /*15a80*/  LDL.LU R3, [R1+0x320] ;  /* 0x0003200001037983 */ /* 0x001f680000300800 */
[----:B------:R0:W-:Y:S02]  /*15a90*/  @P5 STG.E.U16 desc[UR20][R164.64], R44 ;  /* 0x0000002ca4005986 */ /* 0x0001e4000c101514 */
[----:B0-----:R-:W-:-:S05]  /*15aa0*/  PRMT R44, R44, 0x7632, R44 ;  /* 0x000076322c2c7816 */ /* 0x001fca000000002c */
[----:B------:R0:W-:Y:S04]  /*15ab0*/  @P3 STG.E.U16 desc[UR20][R162.64], R44 ;  /* 0x0000002ca2003986 */ /* 0x0001e8000c101514 */
[----:B0-----:R-:W5:Y:S04]  /*15ac0*/  LDL.LU R44, [R1+0x36c] ;  /* 0x00036c00012c7983 */ /* 0x001f680000300800 */
[----:B------:R-:W5:Y:S04]  /*15ad0*/  LDL.LU R43, [R1+0x368] ;  /* 0x00036800012b7983 */ /* 0x000f680000300800 */
[----:B------:R-:W5:Y:S04]  /*15ae0*/  LDL.LU R42, [R1+0x364] ;  /* 0x00036400012a7983 */ /* 0x000f680000300800 */
[----:B------:R0:W-:Y:S04]  /*15af0*/  @P4 STG.E.U16 desc[UR20][R160.64], R45 ;  /* 0x0000002da0004986 */ /* 0x0001e8000c101514 */
[----:B------:R-:W1:Y:S01]  /*15b00*/  LDL.LU R41, [R1+0x31c] ;  /* 0x00031c0001297983 */ /* 0x000e620000300800 */
[----:B--2---:R-:W-:-:S02]  /*15b10*/  ISETP.LT.AND P5, PT, R78, UR15, !P0 ;  /* 0x0000000f4e007c0c */ /* 0x004fc4000c7a1270 */
[----:B0-----:R-:W-:Y:S02]  /*15b20*/  PRMT R45, R45, 0x7632, R45 ;  /* 0x000076322d2d7816 */ /* 0x001fe4000000002d */
[----:B---3--:R-:W-:-:S03]  /*15b30*/  ISETP.LT.AND P3, PT, R77, UR15, !P0 ;  /* 0x0000000f4d007c0c */ /* 0x008fc6000c761270 */
[----:B------:R0:W-:Y:S04]  /*15b40*/  @P1 STG.E.U16 desc[UR20][R158.64], R45 ;  /* 0x0000002d9e001986 */ /* 0x0001e8000c101514 */
[----:B------:R2:W-:Y:S04]  /*15b50*/  @P6 STG.E.U16 desc[UR20][R156.64], R46 ;  /* 0x0000002e9c006986 */ /* 0x0005e8000c101514 */
[----:B0-----:R-:W3:Y:S01]  /*15b60*/  LDL.LU R45, [R1+0x360] ;  /* 0x00036000012d7983 */ /* 0x001ee20000300800 */
[----:B--2---:R-:W-:-:S05]  /*15b70*/  PRMT R46, R46, 0x7632, R46 ;  /* 0x000076322e2e7816 */ /* 0x004fca000000002e */
[----:B------:R-:W-:Y:S04]  /*15b80*/  @P5 STG.E.U16 desc[UR20][R154.64], R46 ;  /* 0x0000002e9a005986 */ /* 0x000fe8000c101514 */
[----:B------:R0:W-:Y:S01]  /*15b90*/  @P3 STG.E.U16 desc[UR20][R152.64], R47 ;  /* 0x0000002f98003986 */ /* 0x0001e2000c101514 */
[----:B----4-:R-:W-:Y:S02]  /*15ba0*/  ISETP.LT.AND P4, PT, R76, UR15, !P0 ;  /* 0x0000000f4c007c0c */ /* 0x010fe4000c781270 */
[----:B------:R-:W-:Y:S02]  /*15bb0*/  ISETP.LT.AND P1, PT, R75, UR15, !P0 ;  /* 0x0000000f4b007c0c */ /* 0x000fe4000c721270 */
[----:B0-----:R-:W-:-:S09]  /*15bc0*/  PRMT R47, R47, 0x7632, R47 ;  /* 0x000076322f2f7816 */ /* 0x001fd2000000002f */
[----:B------:R-:W-:Y:S04]  /*15bd0*/  @P4 STG.E.U16 desc[UR20][R136.64], R47 ;  /* 0x0000002f88004986 */ /* 0x000fe8000c101514 */
[----:B------:R0:W-:Y:S01]  /*15be0*/  @P1 STG.E.U16 desc[UR20][R138.64], R20 ;  /* 0x000000148a001986 */ /* 0x0001e2000c101514 */
[----:B-----5:R-:W-:Y:S02]  /*15bf0*/  ISETP.LT.AND P6, PT, R73, UR15, !P0 ;  /* 0x0000000f49007c0c */ /* 0x020fe4000c7c1270 */
[----:B0-----:R-:W-:-:S11]  /*15c00*/  PRMT R20, R20, 0x7632, R20 ;  /* 0x0000763214147816 */ /* 0x001fd60000000014 */
[----:B------:R-:W-:Y:S01]  /*15c10*/  @P6 STG.E.U16 desc[UR20][R140.64], R20 ;  /* 0x000000148c006986 */ /* 0x000fe2000c101514 */
[----:B------:R-:W-:Y:S02]  /*15c20*/  ISETP.LT.AND P5, PT, R72, UR15, !P0 ;  /* 0x0000000f48007c0c */ /* 0x000fe4000c7a1270 */
[----:B------:R-:W-:Y:S02]  /*15c30*/  ISETP.LT.AND P3, PT, R74, UR15, !P0 ;  /* 0x0000000f4a007c0c */ /* 0x000fe4000c761270 */
[----:B------:R-:W0:Y:S09]  /*15c40*/  LDC R74, c[0x0][0x3b8] ;  /* 0x0000ee00ff4a7b82 */ /* 0x000e320000000800 */
[----:B------:R2:W-:Y:S02]  /*15c50*/  @P5 STG.E.U16 desc[UR20][R148.64], R21 ;  /* 0x0000001594005986 */ /* 0x0005e4000c101514 */
[----:B--2---:R-:W-:-:S05]  /*15c60*/  PRMT R21, R21, 0x7632, R21 ;  /* 0x0000763215157816 */ /* 0x004fca0000000015 */
[----:B------:R-:W-:Y:S01]  /*15c70*/  @P3 STG.E.U16 desc[UR20][R134.64], R21 ;  /* 0x0000001586003986 */ /* 0x000fe2000c101514 */
[----:B------:R-:W-:Y:S02]  /*15c80*/  ISETP.LT.AND P4, PT, R65, UR15, !P0 ;  /* 0x0000000f41007c0c */ /* 0x000fe4000c781270 */
[----:B------:R-:W-:Y:S02]  /*15c90*/  ISETP.LT.AND P1, PT, R67, UR15, !P0 ;  /* 0x0000000f43007c0c */ /* 0x000fe4000c721270 */
[----:B------:R-:W-:-:S09]  /*15ca0*/  ISETP.LT.AND P6, PT, R66, UR15, !P0 ;  /* 0x0000000f42007c0c */ /* 0x000fd2000c7c1270 */
[----:B------:R2:W-:Y:S01]  /*15cb0*/  @P4 STG.E.U16 desc[UR20][R150.64], R22 ;  /* 0x0000001696004986 */ /* 0x0005e2000c101514 */
[----:B------:R-:W-:Y:S02]  /*15cc0*/  PRMT R40, R23, 0x7632, R40 ;  /* 0x0000763217287816 */ /* 0x000fe40000000028 */
[----:B--2---:R-:W-:-:S05]  /*15cd0*/  PRMT R22, R22, 0x7632, R22 ;  /* 0x0000763216167816 */ /* 0x004fca0000000016 */
[----:B------:R2:W-:Y:S04]  /*15ce0*/  @P1 STG.E.U16 desc[UR20][R132.64], R22 ;  /* 0x0000001684001986 */ /* 0x0005e8000c101514 */
[----:B------:R4:W-:Y:S01]  /*15cf0*/  @P6 STG.E.U16 desc[UR20][R142.64], R23 ;  /* 0x000000178e006986 */ /* 0x0009e2000c101514 */
[C---:B------:R-:W-:Y:S01]  /*15d00*/  ISETP.LT.AND P5, PT, R3.reuse, UR15, !P0 ;  /* 0x0000000f03007c0c */ /* 0x040fe2000c7a1270 */
[----:B0-----:R-:W-:-:S05]  /*15d10*/  IMAD R3, R3, R74, RZ ;  /* 0x0000004a03037224 */ /* 0x001fca00078e02ff */
[----:B------:R-:W-:-:S04]  /*15d20*/  LEA R20, P3, R3, R2, 0x1 ;  /* 0x0000000203147211 */ /* 0x000fc800078608ff */
[----:B------:R-:W-:-:S05]  /*15d30*/  LEA.HI.X.SX32 R21, R3, R0, 0x1, P3 ;  /* 0x0000000003157211 */ /* 0x000fca00018f0eff */
[----:B------:R-:W-:Y:S01]  /*15d40*/  @P5 STG.E.U16 desc[UR20][R20.64], R40 ;  /* 0x0000002814005986 */ /* 0x000fe2000c101514 */
[C---:B------:R-:W-:Y:S01]  /*15d50*/  IMAD R3, R44.reuse, R74, RZ ;  /* 0x0000004a2c037224 */ /* 0x040fe200078e02ff */
[----:B------:R-:W-:Y:S02]  /*15d60*/  ISETP.LT.AND P4, PT, R44, UR15, !P0 ;  /* 0x0000000f2c007c0c */ /* 0x000fe4000c781270 */
[----:B------:R-:W5:Y:S02]  /*15d70*/  LDL.LU R44, [R1+0x35c] ;  /* 0x00035c00012c7983 */ /* 0x000f640000300800 */
[----:B--2---:R-:W-:-:S04]  /*15d80*/  LEA R22, P1, R3, R2, 0x1 ;  /* 0x0000000203167211 */ /* 0x004fc800078208ff */
[----:B----4-:R-:W-:Y:S01]  /*15d90*/  LEA.HI.X.SX32 R23, R3, R0, 0x1, P1 ;  /* 0x0000000003177211 */ /* 0x010fe200008f0eff */
[CC--:B------:R-:W-:Y:S01]  /*15da0*/  IMAD R3, R43.reuse, R74.reuse, RZ ;  /* 0x0000004a2b037224 */ /* 0x0c0fe200078e02ff */
[----:B------:R-:W-:Y:S02]  /*15db0*/  ISETP.LT.AND P3, PT, R43, UR15, !P0 ;  /* 0x0000000f2b007c0c */ /* 0x000fe4000c761270 */
[----:B------:R-:W2:Y:S04]  /*15dc0*/  LDL.LU R43, [R1+0x358] ;  /* 0x00035800012b7983 */ /* 0x000ea80000300800 */
[----:B------:R0:W-:Y:S01]  /*15dd0*/  @P4 STG.E.U16 desc[UR20][R22.64], R36 ;  /* 0x0000002416004986 */ /* 0x0001e2000c101514 */
[C---:B------:R-:W-:Y:S01]  /*15de0*/  ISETP.LT.AND P4, PT, R42.reuse, UR4, !P0 ;  /* 0x000000042a007c0c */ /* 0x040fe2000c781270 */
[----:B------:R-:W5:Y:S01]  /*15df0*/  LDCU UR4, c[0x0][0x39c] ;  /* 0x00007380ff0477ac */ /* 0x000f620008000800 */
[----:B0-----:R-:W-:-:S02]  /*15e00*/  IMAD R23, R42, R74, RZ ;  /* 0x0000004a2a177224 */ /* 0x001fc400078e02ff */
[----:B------:R-:W4:Y:S01]  /*15e10*/  LDL.LU R42, [R1+0x318] ;  /* 0x00031800012a7983 */ /* 0x000f220000300800 */
[----:B------:R-:W-:Y:S02]  /*15e20*/  LEA R20, P5, R3, R2, 0x1 ;  /* 0x0000000203147211 */ /* 0x000fe400078a08ff */
[C---:B-1----:R-:W-:Y:S01]  /*15e30*/  ISETP.LT.AND P1, PT, R41.reuse, UR5, !P0 ;  /* 0x0000000529007c0c */ /* 0x042fe2000c721270 */
[----:B------:R-:W-:Y:S01]  /*15e40*/  IMAD R41, R41, R74, RZ ;  /* 0x0000004a29297224 */ /* 0x000fe200078e02ff */
[----:B------:R-:W-:Y:S01]  /*15e50*/  LEA.HI.X.SX32 R21, R3, R0, 0x1, P5 ;  /* 0x0000000003157211 */ /* 0x000fe200028f0eff */
[----:B------:R-:W2:Y:S01]  /*15e60*/  LDL.LU R46, [R1+0x354] ;  /* 0x00035400012e7983 */ /* 0x000ea20000300800 */
[----:B------:R-:W-:Y:S01]  /*15e70*/  PRMT R36, R36, 0x7632, R36 ;  /* 0x0000763224247816 */ /* 0x000fe20000000024 */
[----:B------:R-:W2:Y:S01]  /*15e80*/  LDCU UR5, c[0x0][0x39c] ;  /* 0x00007380ff0577ac */ /* 0x000ea20008000800 */
[-C--:B------:R-:W-:Y:S02]  /*15e90*/  LEA R22, P6, R23, R2.reuse, 0x1 ;  /* 0x0000000217167211 */ /* 0x080fe400078c08ff */
[----:B------:R-:W-:Y:S01]  /*15ea0*/  LEA R40, P5, R41, R2, 0x1 ;  /* 0x0000000229287211 */ /* 0x000fe200078a08ff */
[----:B------:R0:W-:Y:S01]  /*15eb0*/  @P3 STG.E.U16 desc[UR20][R20.64], R36 ;  /* 0x0000002414003986 */ /* 0x0001e2000c101514 */
[----:B------:R-:W-:Y:S01]  /*15ec0*/  LEA.HI.X.SX32 R23, R23, R0, 0x1, P6 ;  /* 0x0000000017177211 */ /* 0x000fe200030f0eff */
[C---:B---3--:R-:W-:Y:S01]  /*15ed0*/  IMAD R3, R45.reuse, R74, RZ ;  /* 0x0000004a2d037224 */ /* 0x048fe200078e02ff */
[----:B------:R-:W-:Y:S01]  /*15ee0*/  ISETP.LT.AND P3, PT, R45, UR6, !P0 ;  /* 0x000000062d007c0c */ /* 0x000fe2000c761270 */
[----:B------:R-:W4:Y:S01]  /*15ef0*/  LDCU UR6, c[0x0][0x39c] ;  /* 0x00007380ff0677ac */ /* 0x000f220008000800 */
[----:B------:R-:W3:Y:S01]  /*15f00*/  LDL.LU R45, [R1+0x350] ;  /* 0x00035000012d7983 */ /* 0x000ee20000300800 */
[----:B------:R-:W-:-:S03]  /*15f10*/  LEA.HI.X.SX32 R41, R41, R0, 0x1, P5 ;  /* 0x0000000029297211 */ /* 0x000fc600028f0eff */
[----:B------:R-:W-:Y:S01]  /*15f20*/  @P4 STG.E.U16 desc[UR20][R22.64], R37 ;  /* 0x0000002516004986 */ /* 0x000fe2000c101514 */
[----:B0-----:R-:W-:Y:S02]  /*15f30*/  PRMT R21, R37, 0x7632, R21 ;  /* 0x0000763225157816 */ /* 0x001fe40000000015 */
[----:B------:R-:W-:-:S03]  /*15f40*/  LEA R20, P4, R3, R2, 0x1 ;  /* 0x0000000203147211 */ /* 0x000fc600078808ff */
[----:B------:R0:W-:Y:S02]  /*15f50*/  @P1 STG.E.U16 desc[UR20][R40.64], R21 ;  /* 0x0000001528001986 */ /* 0x0001e4000c101514 */
[----:B0-----:R-:W-:-:S05]  /*15f60*/  LEA.HI.X.SX32 R21, R3, R0, 0x1, P4 ;  /* 0x0000000003157211 */ /* 0x001fca00020f0eff */
[----:B------:R0:W-:Y:S01]  /*15f70*/  @P3 STG.E.U16 desc[UR20][R20.64], R38 ;  /* 0x0000002614003986 */ /* 0x0001e2000c101514 */
[C---:B-----5:R-:W-:Y:S01]  /*15f80*/  ISETP.LT.AND P4, PT, R44.reuse, UR4, !P0 ;  /* 0x000000042c007c0c */ /* 0x060fe2000c781270 */
[----:B------:R-:W-:Y:S01]  /*15f90*/  IMAD R3, R44, R74, RZ ;  /* 0x0000004a2c037224 */ /* 0x000fe200078e02ff */
[----:B------:R-:W1:Y:S01]  /*15fa0*/  LDCU UR4, c[0x0][0x39c] ;  /* 0x00007380ff0477ac */ /* 0x000e620008000800 */
[----:B------:R-:W5:Y:S03]  /*15fb0*/  LDL.LU R44, [R1+0x348] ;  /* 0x00034800012c7983 */ /* 0x000f660000300800 */
[C---:B0-----:R-:W-:Y:S01]  /*15fc0*/  LEA R20, P3, R3.reuse, R2, 0x1 ;  /* 0x0000000203147211 */ /* 0x041fe200078608ff */
[----:B------:R-:W5:Y:S03]  /*15fd0*/  LDL.LU R47, [R1+0x450] ;  /* 0x00045000012f7983 */ /* 0x000f660000300800 */
[----:B------:R-:W-:-:S02]  /*15fe0*/  LEA.HI.X.SX32 R21, R3, R0, 0x1, P3 ;  /* 0x0000000003157211 */ /* 0x000fc400018f0eff */
[C---:B----4-:R-:W-:Y:S01]  /*15ff0*/  ISETP.LT.AND P5, PT, R42.reuse, UR6, !P0 ;  /* 0x000000062a007c0c */ /* 0x050fe2000c7a1270 */
[-C--:B------:R-:W-:Y:S01]  /*16000*/  IMAD R3, R42, R74.reuse, RZ ;  /* 0x0000004a2a037224 */ /* 0x080fe200078e02ff */
[----:B------:R-:W-:Y:S01]  /*16010*/  PRMT R36, R38, 0x7632, R36 ;  /* 0x0000763226247816 */ /* 0x000fe20000000024 */
[----:B------:R-:W4:Y:S01]  /*16020*/  LDL.LU R42, [R1+0x314] ;  /* 0x00031400012a7983 */ /* 0x000f220000300800 */
[C---:B--2---:R-:W-:Y:S01]  /*16030*/  ISETP.LT.AND P1, PT, R43.reuse, UR5, !P0 ;  /* 0x000000052b007c0c */ /* 0x044fe2000c721270 */
[----:B------:R-:W-:Y:S01]  /*16040*/  IMAD R43, R43, R74, RZ ;  /* 0x0000004a2b2b7224 */ /* 0x000fe200078e02ff */
[----:B------:R-:W0:Y:S01]  /*16050*/  LDCU UR5, c[0x0][0x39c] ;  /* 0x00007380ff0577ac */ /* 0x000e220008000800 */
[----:B------:R2:W-:Y:S03]  /*16060*/  @P4 STG.E.U16 desc[UR20][R20.64], R36 ;  /* 0x0000002414004986 */ /* 0x0005e6000c101514 */
[C---:B------:R-:W-:Y:S01]  /*16070*/  LEA R22, P6, R43.reuse, R2, 0x1 ;  /* 0x000000022b167211 */ /* 0x040fe200078c08ff */
[----:B------:R-:W4:Y:S03]  /*16080*/  LDCU UR6, c[0x0][0x39c] ;  /* 0x00007380ff0677ac */ /* 0x000f260008000800 */
[----:B------:R-:W-:-:S02]  /*16090*/  LEA.HI.X.SX32 R23, R43, R0, 0x1, P6 ;  /* 0x000000002b177211 */ /* 0x000fc400030f0eff */
[----:B--2---:R-:W-:Y:S01]  /*160a0*/  LEA R20, P3, R3, R2, 0x1 ;  /* 0x0000000203147211 */ /* 0x004fe200078608ff */
[C---:B---3--:R-:W-:Y:S01]  /*160b0*/  IMAD R37, R45.reuse, R74, RZ ;  /* 0x0000004a2d257224 */ /* 0x048fe200078e02ff */
[----:B-1----:R-:W-:Y:S01]  /*160c0*/  ISETP.LT.AND P4, PT, R45, UR4, !P0 ;  /* 0x000000042d007c0c */ /* 0x002fe2000c781270 */
[----:B------:R1:W-:Y:S01]  /*160d0*/  @P1 STG.E.U16 desc[UR20][R22.64], R39 ;  /* 0x0000002716001986 */ /* 0x0003e2000c101514 */
[----:B------:R-:W-:Y:S01]  /*160e0*/  LEA.HI.X.SX32 R21, R3, R0, 0x1, P3 ;  /* 0x0000000003157211 */ /* 0x000fe200018f0eff */
[C---:B------:R-:W-:Y:S01]  /*160f0*/  IMAD R3, R46.reuse, R74, RZ ;  /* 0x0000004a2e037224 */ /* 0x040fe200078e02ff */
[----:B------:R-:W-:Y:S01]  /*16100*/  ISETP.LT.AND P3, PT, R46, UR7, !P0 ;  /* 0x000000072e007c0c */ /* 0x000fe2000c761270 */
[----:B------:R-:W2:Y:S01]  /*16110*/  LDCU UR4, c[0x0][0x39c] ;  /* 0x00007380ff0477ac */ /* 0x000ea20008000800 */
[----:B------:R-:W3:Y:S01]  /*16120*/  LDL.LU R46, [R1+0x344] ;  /* 0x00034400012e7983 */ /* 0x000ee20000300800 */
[----:B------:R-:W-:Y:S01]  /*16130*/  PRMT R38, R39, 0x7632, R38 ;  /* 0x0000763227267816 */ /* 0x000fe20000000026 */
[----:B------:R-:W0:Y:S02]  /*16140*/  LDCU UR7, c[0x0][0x39c] ;  /* 0x00007380ff0777ac */ /* 0x000e240008000800 */
[----:B------:R-:W2:Y:S01]  /*16150*/  LDL.LU R45, [R1+0x340] ;  /* 0x00034000012d7983 */ /* 0x000ea20000300800 */
[----:B-1----:R-:W-:-:S04]  /*16160*/  LEA R22, P1, R3, R2, 0x1 ;  /* 0x0000000203167211 */ /* 0x002fc800078208ff */
[----:B------:R-:W-:Y:S01]  /*16170*/  LEA.HI.X.SX32 R23, R3, R0, 0x1, P1 ;  /* 0x0000000003177211 */ /* 0x000fe200008f0eff */
[----:B------:R1:W-:Y:S02]  /*16180*/  @P5 STG.E.U16 desc[UR20][R20.64], R38 ;  /* 0x0000002614005986 */ /* 0x0003e4000c101514 */
[----:B-1----:R-:W-:-:S04]  /*16190*/  LEA R20, P6, R37, R2, 0x1 ;  /* 0x0000000225147211 */ /* 0x002fc800078c08ff */
[----:B------:R-:W-:Y:S02]  /*161a0*/  LEA.HI.X.SX32 R21, R37, R0, 0x1, P6 ;  /* 0x0000000025157211 */ /* 0x000fe400030f0eff */
[----:B------:R-:W-:Y:S01]  /*161b0*/  PRMT R39, R48, 0x7632, R39 ;  /* 0x0000763230277816 */ /* 0x000fe20000000027 */
[----:B------:R-:W-:Y:S04]  /*161c0*/  @P3 STG.E.U16 desc[UR20][R22.64], R48 ;  /* 0x0000003016003986 */ /* 0x000fe8000c101514 */
[----:B------:R1:W-:Y:S01]  /*161d0*/  @P4 STG.E.U16 desc[UR20][R20.64], R39 ;  /* 0x0000002714004986 */ /* 0x0003e2000c101514 */
[C---:B-----5:R-:W-:Y:S01]  /*161e0*/  IMAD R41, R44.reuse, R74, RZ ;  /* 0x0000004a2c297224 */ /* 0x060fe200078e02ff */
[----:B0-----:R-:W-:Y:S01]  /*161f0*/  ISETP.LT.AND P1, PT, R44, UR5, !P0 ;  /* 0x000000052c007c0c */ /* 0x001fe2000c721270 */
[----:B------:R-:W0:Y:S01]  /*16200*/  LDCU UR5, c[0x0][0x39c] ;  /* 0x00007380ff0577ac */ /* 0x000e220008000800 */
[----:B------:R-:W5:Y:S04]  /*16210*/  LDL.LU R44, [R1+0x33c] ;  /* 0x00033c00012c7983 */ /* 0x000f680000300800 */
[----:B------:R-:W5:Y:S01]  /*16220*/  LDL.LU R43, [R1+0x30c] ;  /* 0x00030c00012b7983 */ /* 0x000f620000300800 */
[----:B------:R-:W-:-:S04]  /*16230*/  LEA R36, P5, R41, R2, 0x1 ;  /* 0x0000000229247211 */ /* 0x000fc800078a08ff */
[----:B------:R-:W-:Y:S02]  /*16240*/  LEA.HI.X.SX32 R37, R41, R0, 0x1, P5 ;  /* 0x0000000029257211 */ /* 0x000fe400028f0eff */
[C---:B----4-:R-:W-:Y:S01]  /*16250*/  ISETP.LT.AND P6, PT, R42.reuse, UR6, !P0 ;  /* 0x000000062a007c0c */ /* 0x050fe2000c7c1270 */
[----:B------:R-:W-:Y:S02]  /*16260*/  IMAD R3, R42, R74, RZ ;  /* 0x0000004a2a037224 */ /* 0x000fe400078e02ff */
[----:B------:R4:W-:Y:S01]  /*16270*/  @P1 STG.E.U16 desc[UR20][R36.64], R49 ;  /* 0x0000003124001986 */ /* 0x0009e2000c101514 */
[----:B------:R-:W0:Y:S03]  /*16280*/  LDCU UR6, c[0x0][0x39c] ;  /* 0x00007380ff0677ac */ /* 0x000e260008000800 */
[----:B------:R-:W5:Y:S04]  /*16290*/  LDL.LU R42, [R1+0x338] ;  /* 0x00033800012a7983 */ /* 0x000f680000300800 */
[----:B-1----:R-:W5:Y:S04]  /*162a0*/  LDL.LU R39, [R1+0x464] ;  /* 0x0004640001277983 */ /* 0x002f680000300800 */
[----:B------:R-:W5:Y:S01]  /*162b0*/  LDL.LU R41, [R1+0x3dc] ;  /* 0x0003dc0001297983 */ /* 0x000f620000300800 */
[----:B------:R-:W-:-:S02]  /*162c0*/  LEA R20, P1, R3, R2, 0x1 ;  /* 0x0000000203147211 */ /* 0x000fc400078208ff */
[----:B------:R-:W-:Y:S02]  /*162d0*/  PRMT R38, R49, 0x7632, R38 ;  /* 0x0000763231267816 */ /* 0x000fe40000000026 */
[----:B------:R-:W-:Y:S01]  /*162e0*/  LEA.HI.X.SX32 R21, R3, R0, 0x1, P1 ;  /* 0x0000000003157211 */ /* 0x000fe200008f0eff */
[CC--:B---3--:R-:W-:Y:S01]  /*162f0*/  IMAD R23, R46.reuse, R74.reuse, RZ ;  /* 0x0000004a2e177224 */ /* 0x0c8fe200078e02ff */
[----:B--2---:R-:W-:Y:S01]  /*16300*/  ISETP.LT.AND P4, PT, R46, UR4, !P0 ;  /* 0x000000042e007c0c */ /* 0x004fe2000c781270 */
[C---:B------:R-:W-:Y:S01]  /*16310*/  IMAD R3, R45.reuse, R74, RZ ;  /* 0x0000004a2d037224 */ /* 0x040fe200078e02ff */
[----:B0-----:R-:W-:Y:S01]  /*16320*/  ISETP.LT.AND P1, PT, R45, UR5, !P0 ;  /* 0x000000052d007c0c */ /* 0x001fe2000c721270 */
[----:B------:R0:W-:Y:S01]  /*16330*/  @P6 STG.E.U16 desc[UR20][R20.64], R38 ;  /* 0x0000002614006986 */ /* 0x0001e2000c101514 */
[----:B------:R-:W-:Y:S01]  /*16340*/  LEA R22, P5, R23, R2, 0x1 ;  /* 0x0000000217167211 */ /* 0x000fe200078a08ff */
[----:B------:R-:W1:Y:S01]  /*16350*/  LDCU UR4, c[0x0][0x39c] ;  /* 0x00007380ff0477ac */ /* 0x000e620008000800 */
[----:B----4-:R-:W-:-:S02]  /*16360*/  PRMT R36, R50, 0x7632, R36 ;  /* 0x0000763232247816 */ /* 0x010fc40000000024 */
[----:B------:R-:W-:Y:S01]  /*16370*/  LEA.HI.X.SX32 R23, R23, R0, 0x1, P5 ;  /* 0x0000000017177211 */ /* 0x000fe200028f0eff */
[----:B------:R-:W2:Y:S01]  /*16380*/  LDCU UR5, c[0x0][0x39c] ;  /* 0x00007380ff0577ac */ /* 0x000ea20008000800 */
[----:B0-----:R-:W-:-:S04]  /*16390*/  LEA R20, P6, R3, R2, 0x1 ;  /* 0x0000000203147211 */ /* 0x001fc800078c08ff */
[----:B------:R-:W-:Y:S01]  /*163a0*/  LEA.HI.X.SX32 R21, R3, R0, 0x1, P6 ;  /* 0x0000000003157211 */ /* 0x000fe200030f0eff */
[----:B------:R-:W-:Y:S04]  /*163b0*/  @P4 STG.E.U16 desc[UR20][R22.64], R50 ;  /* 0x0000003216004986 */ /* 0x000fe8000c101514 */
[----:B------:R0:W-:Y:S02]  /*163c0*/  @P1 STG.E.U16 desc[UR20][R20.64], R36 ;  /* 0x0000002414001986 */ /* 0x0001e4000c101514 */
[----:B0-----:R-:W-:Y:S01]  /*163d0*/  PRMT R36, R51, 0x7632, R36 ;  /* 0x0000763233247816 */ /* 0x001fe20000000024 */
[CC--:B-----5:R-:W-:Y:S01]  /*163e0*/  IMAD R37, R44.reuse, R74.reuse, RZ ;  /* 0x0000004a2c257224 */ /* 0x0e0fe200078e02ff */
[----:B------:R-:W-:Y:S01]  /*163f0*/  ISETP.LT.AND P5, PT, R44, UR6, !P0 ;  /* 0x000000062c007c0c */ /* 0x000fe2000c7a1270 */
[----:B------:R-:W0:Y:S01]  /*16400*/  LDCU UR6, c[0x0][0x39c] ;  /* 0x00007380ff0677ac */ /* 0x000e220008000800 */
[----:B------:R-:W3:Y:S01]  /*16410*/  LDL.LU R44, [R1+0x474] ;  /* 0x00047400012c7983 */ /* 0x000ee20000300800 */
[----:B------:R-:W-:Y:S01]  /*16420*/  IMAD R3, R43, R74, RZ ;  /* 0x0000004a2b037224 */ /* 0x000fe200078e02ff */
[----:B------:R-:W-:-:S02]  /*16430*/  LEA R22, P4, R37, R2, 0x1 ;  /* 0x0000000225167211 */ /* 0x000fc400078808ff */
[----:B------:R-:W-:Y:S01]  /*16440*/  ISETP.LT.AND P1, PT, R43, UR7, !P0 ;  /* 0x000000072b007c0c */ /* 0x000fe2000c721270 */
[----:B------:R-:W4:Y:S01]  /*16450*/  LDCU UR7, c[0x0][0x39c] ;  /* 0x00007380ff0777ac */ /* 0x000f220008000800 */
[----:B------:R-:W5:Y:S01]  /*16460*/  LDL.LU R43, [R1+0x470] ;  /* 0x00047000012b7983 */ /* 0x000f620000300800 */
[----:B------:R-:W-:Y:S02]  /*16470*/  LEA.HI.X.SX32 R23, R37, R0, 0x1, P4 ;  /* 0x0000000025177211 */ /* 0x000fe400020f0eff */
[----:B------:R-:W-:-:S04]  /*16480*/  LEA R20, P6, R3, R2, 0x1 ;  /* 0x0000000203147211 */ /* 0x000fc800078c08ff */
[----:B------:R-:W-:Y:S01]  /*16490*/  LEA.HI.X.SX32 R21, R3, R0, 0x1, P6 ;  /* 0x0000000003157211 */ /* 0x000fe200030f0eff */
[----:B------:R-:W-:Y:S04]  /*164a0*/  @P5 STG.E.U16 desc[UR20][R22.64], R51 ;  /* 0x0000003316005986 */ /* 0x000fe8000c101514 */
[----:B------:R0:W-:Y:S01]  /*164b0*/  @P1 STG.E.U16 desc[UR20][R20.64], R36 ;  /* 0x0000002414001986 */ /* 0x0001e2000c101514 */
[----:B------:R-:W-:-:S04]  /*164c0*/  IMAD R37, R42, R74, RZ ;  /* 0x0000004a2a257224 */ /* 0x000fc800078e02ff */
[----:B------:R-:W-:Y:S01]  /*164d0*/  IMAD R3, R74, 0x2, R37 ;  /* 0x000000024a037824 */ /* 0x000fe200078e0225 */
[----:B-1----:R-:W-:Y:S01]  /*164e0*/  ISETP.LT.AND P4, PT, R42, UR4, !P0 ;  /* 0x000000042a007c0c */ /* 0x002fe2000c781270 */
[----:B------:R-:W3:Y:S01]  /*164f0*/  LDCU UR4, c[0x0][0x39c] ;  /* 0x00007380ff0477ac */ /* 0x000ee20008000800 */
[----:B------:R-:W4:Y:S02]  /*16500*/  LDL.LU R42, [R1+0x46c] ;  /* 0x00046c00012a7983 */ /* 0x000f240000300800 */
[----:B0-----:R-:W-:Y:S02]  /*16510*/  LEA R20, P1, R3, R2, 0x1 ;  /* 0x0000000203147211 */ /* 0x001fe400078208ff */
[----:B--2---:R-:W-:Y:S01]  /*16520*/  ISETP.LT.AND P5, PT, R39, UR5, !P0 ;  /* 0x0000000527007c0c */ /* 0x004fe2000c7a1270 */
[----:B------:R-:W5:Y:S01]  /*16530*/  LDCU UR5, c[0x0][0x39c] ;  /* 0x00007380ff0577ac */ /* 0x000f620008000800 */
[----:B------:R-:W-:Y:S01]  /*16540*/  LEA.HI.X.SX32 R21, R3, R0, 0x1, P1 ;  /* 0x0000000003157211 */ /* 0x000fe200008f0eff */
[----:B------:R-:W2:Y:S01]  /*16550*/  LDL.LU R39, [R1+0x3d8] ;  /* 0x0003d80001277983 */ /* 0x000ea20000300800 */
[----:B------:R-:W-:Y:S01]  /*16560*/  ISETP.LT.AND P1, PT, R41, UR6, !P0 ;  /* 0x0000000629007c0c */ /* 0x000fe2000c721270 */
[----:B------:R-:W0:Y:S02]  /*16570*/  LDCU UR6, c[0x0][0x39c] ;  /* 0x00007380ff0677ac */ /* 0x000e240008000800 */
[----:B------:R-:W2:Y:S01]  /*16580*/  LDL.LU R41, [R1+0x468] ;  /* 0x0004680001297983 */ /* 0x000ea20000300800 */
[----:B------:R-:W-:-:S02]  /*16590*/  LEA R22, P6, R37, R2, 0x1 ;  /* 0x0000000225167211 */ /* 0x000fc400078c08ff */
[----:B------:R-:W-:Y:S02]  /*165a0*/  ISETP.LT.AND P3, PT, R47, UR10, !P0 ;  /* 0x0000000a2f007c0c */ /* 0x000fe4000c761270 */
[----:B------:R-:W-:Y:S01]  /*165b0*/  LEA.HI.X.SX32 R23, R37, R0, 0x1, P6 ;  /* 0x0000000025177211 */ /* 0x000fe200030f0eff */
[----:B------:R-:W-:Y:S01]  /*165c0*/  IMAD R37, R74, 0x2, R3 ;  /* 0x000000024a257824 */ /* 0x000fe200078e0203 */
[----:B------:R-:W-:-:S03]  /*165d0*/  PRMT R38, R52, 0x7632, R38 ;  /* 0x0000763234267816 */ /* 0x000fc60000000026 */
[----:B------:R1:W-:Y:S06]  /*165e0*/  @P4 STG.E.U16 desc[UR20][R22.64], R52 ;  /* 0x0000003416004986 */ /* 0x0003ec000c101514 */
[----:B------:R0:W-:Y:S01]  /*165f0*/  @P3 STG.E.U16 desc[UR20][R20.64], R38 ;  /* 0x0000002614003986 */ /* 0x0001e2000c101514 */
[----:B-1----:R-:W-:-:S04]  /*16600*/  LEA R22, P6, R37, R2, 0x1 ;  /* 0x0000000225167211 */ /* 0x002fc800078c08ff */
[----:B------:R-:W-:Y:S01]  /*16610*/  LEA.HI.X.SX32 R23, R37, R0, 0x1, P6 ;  /* 0x0000000025177211 */ /* 0x000fe200030f0eff */
[----:B------:R-:W-:Y:S01]  /*16620*/  IMAD R37, R74, 0x2, R37 ;  /* 0x000000024a257824 */ /* 0x000fe200078e0225 */
[----:B------:R-:W-:-:S03]  /*16630*/  PRMT R36, R53, 0x7632, R36 ;  /* 0x0000763235247816 */ /* 0x000fc60000000024 */
[C---:B------:R-:W-:Y:S01]  /*16640*/  IMAD R3, R74.reuse, 0x2, R37 ;  /* 0x000000024a037824 */ /* 0x040fe200078e0225 */
[C---:B0-----:R-:W-:Y:S01]  /*16650*/  LEA R20, P6, R37.reuse, R2, 0x1 ;  /* 0x0000000225147211 */ /* 0x041fe200078c08ff */
[----:B------:R0:W-:Y:S03]  /*16660*/  @P5 STG.E.U16 desc[UR20][R22.64], R53 ;  /* 0x0000003516005986 */ /* 0x0001e6000c101514 */
[----:B------:R-:W-:Y:S01]  /*16670*/  LEA.HI.X.SX32 R21, R37, R0, 0x1, P6 ;  /* 0x0000000025157211 */ /* 0x000fe200030f0eff */
[----:B------:R-:W-:-:S04]  /*16680*/  IMAD R37, R74, 0x2, R3 ;  /* 0x000000024a257824 */ /* 0x000fc800078e0203 */
[----:B------:R1:W-:Y:S01]  /*16690*/  @P1 STG.E.U16 desc[UR20][R20.64], R36 ;  /* 0x0000002414001986 */ /* 0x0003e2000c101514 */
[----:B0-----:R-:W-:-:S04]  /*166a0*/  LEA R22, P6, R3, R2, 0x1 ;  /* 0x0000000203167211 */ /* 0x001fc800078c08ff */
[----:B------:R-:W-:Y:S02]  /*166b0*/  LEA.HI.X.SX32 R23, R3, R0, 0x1, P6 ;  /* 0x0000000003177211 */ /* 0x000fe400030f0eff */
[----:B-1----:R-:W-:-:S04]  /*166c0*/  LEA R20, P1, R37, R2, 0x1 ;  /* 0x0000000225147211 */ /* 0x002fc800078208ff */
[----:B------:R-:W-:Y:S02]  /*166d0*/  LEA.HI.X.SX32 R21, R37, R0, 0x1, P1 ;  /* 0x0000000025157211 */ /* 0x000fe400008f0eff */
[----:B---3--:R-:W-:Y:S01]  /*166e0*/  ISETP.LT.AND P4, PT, R44, UR4, !P0 ;  /* 0x000000042c007c0c */ /* 0x008fe2000c781270 */
[----:B------:R-:W2:Y:S01]  /*166f0*/  LDCU UR4, c[0x0][0x39c] ;  /* 0x00007380ff0477ac */ /* 0x000ea20008000800 */
[----:B------:R-:W3:Y:S01]  /*16700*/  LDL.LU R44, [R1+0x460] ;  /* 0x00046000012c7983 */ /* 0x000ee20000300800 */
[----:B-----5:R-:W-:Y:S01]  /*16710*/  ISETP.LT.AND P3, PT, R43, UR5, !P0 ;  /* 0x000000052b007c0c */ /* 0x020fe2000c761270 */
[----:B------:R-:W0:Y:S02]  /*16720*/  LDCU UR5, c[0x0][0x39c] ;  /* 0x00007380ff0577ac */ /* 0x000e240008000800 */
[----:B------:R-:W5:Y:S07]  /*16730*/  LDL.LU R43, [R1+0x45c] ;  /* 0x00045c00012b7983 */ /* 0x000f6e0000300800 */
[----:B------:R1:W-:Y:S01]  /*16740*/  @P4 STG.E.U16 desc[UR20][R22.64], R54 ;  /* 0x0000003616004986 */ /* 0x0003e2000c101514 */
[----:B----4-:R-:W-:Y:S01]  /*16750*/  ISETP.LT.AND P5, PT, R42, UR7, !P0 ;  /* 0x000000072a007c0c */ /* 0x010fe2000c7a1270 */
[----:B------:R-:W-:-:S02]  /*16760*/  IMAD R3, R74, 0x2, R37 ;  /* 0x000000024a037824 */ /* 0x000fc400078e0225 */
[----:B------:R-:W4:Y:S01]  /*16770*/  LDL.LU R42, [R1+0x3d4] ;  /* 0x0003d400012a7983 */ /* 0x000f220000300800 */
[----:B------:R-:W-:Y:S01]  /*16780*/  PRMT R38, R54, 0x7632, R38 ;  /* 0x0000763236267816 */ /* 0x000fe20000000026 */
[----:B------:R-:W5:Y:S01]  /*16790*/  LDCU UR7, c[0x0][0x39c] ;  /* 0x00007380ff0777ac */ /* 0x000f620008000800 */
[----:B--2---:R-:W-:Y:S02]  /*167a0*/  ISETP.LT.AND P1, PT, R39, UR4, !P0 ;  /* 0x0000000427007c0c */ /* 0x004fe4000c721270 */
[----:B0-----:R-:W-:Y:S01]  /*167b0*/  ISETP.LT.AND P4, PT, R41, UR5, !P0 ;  /* 0x0000000529007c0c */ /* 0x001fe2000c781270 */
[----:B------:R-:W2:Y:S01]  /*167c0*/  LDL.LU R39, [R1+0x458] ;  /* 0x0004580001277983 */ /* 0x000ea20000300800 */
[C---:B-1----:R-:W-:Y:S01]  /*167d0*/  LEA R22, P6, R3.reuse, R2, 0x1 ;  /* 0x0000000203167211 */ /* 0x042fe200078c08ff */
[----:B------:R-:W4:Y:S02]  /*167e0*/  LDCU UR4, c[0x0][0x39c] ;  /* 0x00007380ff0477ac */ /* 0x000f240008000800 */
[----:B------:R-:W2:Y:S01]  /*167f0*/  LDL.LU R41, [R1+0x454] ;  /* 0x0004540001297983 */ /* 0x000ea20000300800 */
[----:B------:R-:W-:Y:S01]  /*16800*/  LEA.HI.X.SX32 R23, R3, R0, 0x1, P6 ;  /* 0x0000000003177211 */ /* 0x000fe200030f0eff */
[C---:B------:R-:W-:Y:S01]  /*16810*/  IMAD R3, R74.reuse, 0x2, R3 ;  /* 0x000000024a037824 */ /* 0x040fe200078e0203 */
[----:B------:R-:W2:Y:S01]  /*16820*/  LDCU UR5, c[0x0][0x39c] ;  /* 0x00007380ff0577ac */ /* 0x000ea20008000800 */
[----:B------:R0:W-:Y:S02]  /*16830*/  @P3 STG.E.U16 desc[UR20][R20.64], R38 ;  /* 0x0000002614003986 */ /* 0x0001e4000c101514 */
[----:B------:R-:W-:Y:S01]  /*16840*/  IMAD R37, R74, 0x2, R3 ;  /* 0x000000024a257824 */ /* 0x000fe200078e0203 */
[----:B------:R-:W-:Y:S01]  /*16850*/  PRMT R36, R55, 0x7632, R36 ;  /* 0x0000763237247816 */ /* 0x000fe20000000024 */
[----:B------:R1:W-:Y:S01]  /*16860*/  @P5 STG.E.U16 desc[UR20][R22.64], R55 ;  /* 0x0000003716005986 */ /* 0x0003e2000c101514 */
[----:B0-----:R-:W-:-:S04]  /*16870*/  LEA R20, P6, R3, R2, 0x1 ;  /* 0x0000000203147211 */ /* 0x001fc800078c08ff */
[----:B------:R-:W-:Y:S01]  /*16880*/  LEA.HI.X.SX32 R21, R3, R0, 0x1, P6 ;  /* 0x0000000003157211 */ /* 0x000fe200030f0eff */
[----:B------:R-:W-:Y:S01]  /*16890*/  IMAD R3, R74, 0x2, R37 ;  /* 0x000000024a037824 */ /* 0x000fe200078e0225 */
[----:B-1----:R-:W-:-:S03]  /*168a0*/  LEA R22, P6, R37, R2, 0x1 ;  /* 0x0000000225167211 */ /* 0x002fc600078c08ff */
[----:B------:R0:W-:Y:S01]  /*168b0*/  @P1 STG.E.U16 desc[UR20][R20.64], R36 ;  /* 0x0000002414001986 */ /* 0x0001e2000c101514 */
[----:B------:R-:W-:Y:S02]  /*168c0*/  LEA.HI.X.SX32 R23, R37, R0, 0x1, P6 ;  /* 0x0000000025177211 */ /* 0x000fe400030f0eff */
[----:B------:R-:W-:Y:S02]  /*168d0*/  PRMT R38, R56, 0x7632, R38 ;  /* 0x0000763238267816 */ /* 0x000fe40000000026 */
[----:B0-----:R-:W-:-:S04]  /*168e0*/  LEA R20, P1, R3, R2, 0x1 ;  /* 0x0000000203147211 */ /* 0x001fc800078208ff */
[----:B------:R-:W-:Y:S01]  /*168f0*/  LEA.HI.X.SX32 R21, R3, R0, 0x1, P1 ;  /* 0x0000000003157211 */ /* 0x000fe200008f0eff */
[----:B------:R0:W-:Y:S01]  /*16900*/  @P4 STG.E.U16 desc[UR20][R22.64], R56 ;  /* 0x0000003816004986 */ /* 0x0001e2000c101514 */
[----:B---3--:R-:W-:Y:S01]  /*16910*/  ISETP.LT.AND P3, PT, R44, UR6, !P0 ;  /* 0x000000062c007c0c */ /* 0x008fe2000c761270 */
[----:B------:R-:W1:Y:S02]  /*16920*/  LDCU UR6, c[0x0][0x39c] ;  /* 0x00007380ff0677ac */ /* 0x000e640008000800 */
[----:B------:R-:W3:Y:S01]  /*16930*/  LDL.LU R44, [R1+0x44c] ;  /* 0x00044c00012c7983 */ /* 0x000ee20000300800 */
[----:B-----5:R-:W-:Y:S01]  /*16940*/  ISETP.LT.AND P5, PT, R43, UR7, !P0 ;  /* 0x000000072b007c0c */ /* 0x020fe2000c7a1270 */
[----:B------:R-:W-:Y:S02]  /*16950*/  IMAD R37, R74, 0x2, R3 ;  /* 0x000000024a257824 */ /* 0x000fe400078e0203 */
[----:B------:R-:W5:Y:S01]  /*16960*/  LDL.LU R43, [R1+0x3d0] ;  /* 0x0003d000012b7983 */ /* 0x000f620000300800 */
[----:B------:R-:W3:Y:S05]  /*16970*/  LDCU UR7, c[0x0][0x39c] ;  /* 0x00007380ff0777ac */ /* 0x000eea0008000800 */
[----:B------:R0:W-:Y:S01]  /*16980*/  @P3 STG.E.U16 desc[UR20][R20.64], R38 ;  /* 0x0000002614003986 */ /* 0x0001e2000c101514 */
[----:B----4-:R-:W-:Y:S01]  /*16990*/  ISETP.LT.AND P1, PT, R42, UR4, !P0 ;  /* 0x000000042a007c0c */ /* 0x010fe2000c721270 */
[----:B------:R-:W5:Y:S02]  /*169a0*/  LDCU UR4, c[0x0][0x39c] ;  /* 0x00007380ff0477ac */ /* 0x000f640008000800 */
[----:B------:R-:W4:Y:S01]  /*169b0*/  LDL.LU R42, [R1+0x448] ;  /* 0x00044800012a7983 */ /* 0x000f220000300800 */
[----:B--2---:R-:W-:Y:S01]  /*169c0*/  ISETP.LT.AND P4, PT, R39, UR5, !P0 ;  /* 0x0000000527007c0c */ /* 0x004fe2000c781270 */
[----:B------:R-:W4:Y:S02]  /*169d0*/  LDCU UR5, c[0x0][0x39c] ;  /* 0x00007380ff0577ac */ /* 0x000f240008000800 */
[----:B------:R-:W2:Y:S01]  /*169e0*/  LDL.LU R39, [R1+0x444] ;  /* 0x0004440001277983 */ /* 0x000ea20000300800 */
[----:B-1----:R-:W-:Y:S01]  /*169f0*/  ISETP.LT.AND P3, PT, R41, UR6, !P0 ;  /* 0x0000000629007c0c */ /* 0x002fe2000c761270 */
[----:B------:R-:W2:Y:S02]  /*16a00*/  LDCU UR6, c[0x0][0x39c] ;  /* 0x00007380ff0677ac */ /* 0x000ea40008000800 */
[----:B------:R-:W2:Y:S01]  /*16a10*/  LDL.LU R41, [R1+0x440] ;  /* 0x0004400001297983 */ /* 0x000ea20000300800 */
[----:B0-----:R-:W-:-:S04]  /*16a20*/  LEA R22, P6, R37, R2, 0x1 ;  /* 0x0000000225167211 */ /* 0x001fc800078c08ff */
[----:B------:R-:W-:Y:S01]  /*16a30*/  LEA.HI.X.SX32 R23, R37, R0, 0x1, P6 ;  /* 0x0000000025177211 */ /* 0x000fe200030f0eff */
[----:B------:R-:W-:-:S04]  /*16a40*/  IMAD R37, R74, 0x2, R37 ;  /* 0x000000024a257824 */ /* 0x000fc800078e0225 */
[C---:B------:R-:W-:Y:S01]  /*16a50*/  IMAD R3, R74.reuse, 0x2, R37 ;  /* 0x000000024a037824 */ /* 0x040fe200078e0225 */
[C---:B------:R-:W-:Y:S01]  /*16a60*/  LEA R20, P6, R37.reuse, R2, 0x1 ;  /* 0x0000000225147211 */ /* 0x040fe200078c08ff */
[----:B------:R0:W-:Y:S03]  /*16a70*/  @P5 STG.E.U16 desc[UR20][R22.64], R57 ;  /* 0x0000003916005986 */ /* 0x0001e6000c101514 */
[----:B------:R-:W-:Y:S01]  /*16a80*/  LEA.HI.X.SX32 R21, R37, R0, 0x1, P6 ;  /* 0x0000000025157211 */ /* 0x000fe200030f0eff */
[----:B------:R-:W-:Y:S01]  /*16a90*/  IMAD R37, R74, 0x2, R3 ;  /* 0x000000024a257824 */ /* 0x000fe200078e0203 */
[----:B------:R-:W-:Y:S02]  /*16aa0*/  PRMT R36, R57, 0x7632, R36 ;  /* 0x0000763239247816 */ /* 0x000fe40000000024 */
[----:B0-----:R-:W-:-:S04]  /*16ab0*/  LEA R22, P6, R3, R2, 0x1 ;  /* 0x0000000203167211 */ /* 0x001fc800078c08ff */
[----:B------:R-:W-:Y:S01]  /*16ac0*/  LEA.HI.X.SX32 R23, R3, R0, 0x1, P6 ;  /* 0x0000000003177211 */ /* 0x000fe200030f0eff */
[----:B------:R-:W-:Y:S01]  /*16ad0*/  IMAD R3, R74, 0x2, R37 ;  /* 0x000000024a037824 */ /* 0x000fe200078e0225 */
[----:B------:R0:W-:Y:S04]  /*16ae0*/  @P1 STG.E.U16 desc[UR20][R20.64], R36 ;  /* 0x0000002414001986 */ /* 0x0001e8000c101514 */
[----:B------:R1:W-:Y:S01]  /*16af0*/  @P4 STG.E.U16 desc[UR20][R22.64], R58 ;  /* 0x0000003a16004986 */ /* 0x0003e2000c101514 */
[----:B------:R-:W-:Y:S02]  /*16b00*/  PRMT R38, R58, 0x7632, R38 ;  /* 0x000076323a267816 */ /* 0x000fe40000000026 */
[-C--:B0-----:R-:W-:Y:S02]  /*16b10*/  LEA R20, P1, R37, R2.reuse, 0x1 ;  /* 0x0000000225147211 */ /* 0x081fe400078208ff */
[----:B-1----:R-:W-:-:S02]  /*16b20*/  LEA R22, P6, R3, R2, 0x1 ;  /* 0x0000000203167211 */ /* 0x002fc400078c08ff */
[-C--:B------:R-:W-:Y:S02]  /*16b30*/  LEA.HI.X.SX32 R21, R37, R0.reuse, 0x1, P1 ;  /* 0x0000000025157211 */ /* 0x080fe400008f0eff */
[----:B------:R-:W-:-:S03]  /*16b40*/  LEA.HI.X.SX32 R23, R3, R0, 0x1, P6 ;  /* 0x0000000003177211 */ /* 0x000fc600030f0eff */
[----:B------:R0:W-:Y:S01]  /*16b50*/  @P3 STG.E.U16 desc[UR20][R20.64], R38 ;  /* 0x0000002614003986 */ /* 0x0001e2000c101514 */
[----:B---3--:R-:W-:Y:S01]  /*16b60*/  ISETP.LT.AND P5, PT, R44, UR7, !P0 ;  /* 0x000000072c007c0c */ /* 0x008fe2000c7a1270 */
[----:B------:R-:W1:Y:S02]  /*16b70*/  LDCU UR7, c[0x0][0x39c] ;  /* 0x00007380ff0777ac */ /* 0x000e640008000800 */
[----:B------:R-:W3:Y:S01]  /*16b80*/  LDL.LU R44, [R1+0x3cc] ;  /* 0x0003cc00012c7983 */ /* 0x000ee20000300800 */
[----:B-----5:R-:W-:Y:S02]  /*16b90*/  ISETP.LT.AND P1, PT, R43, UR4, !P0 ;  /* 0x000000042b007c0c */ /* 0x020fe4000c721270 */
[----:B----4-:R-:W-:Y:S01]  /*16ba0*/  ISETP.LT.AND P4, PT, R42, UR5, !P0 ;  /* 0x000000052a007c0c */ /* 0x010fe2000c781270 */
[----:B------:R-:W4:Y:S01]  /*16bb0*/  LDL.LU R43, [R1+0x43c] ;  /* 0x00043c00012b7983 */ /* 0x000f220000300800 */
[C---:B------:R-:W-:Y:S01]  /*16bc0*/  IMAD R3, R74.reuse, 0x2, R3 ;  /* 0x000000024a037824 */ /* 0x040fe200078e0203 */
[----:B------:R-:W3:Y:S02]  /*16bd0*/  LDCU UR4, c[0x0][0x39c] ;  /* 0x00007380ff0477ac */ /* 0x000ee40008000800 */
[----:B------:R-:W5:Y:S04]  /*16be0*/  LDL.LU R42, [R1+0x438] ;  /* 0x00043800012a7983 */ /* 0x000f680000300800 */
[----:B------:R1:W-:Y:S01]  /*16bf0*/  @P5 STG.E.U16 desc[UR20][R22.64], R59 ;  /* 0x0000003b16005986 */ /* 0x0003e2000c101514 */
[----:B--2---:R-:W-:Y:S01]  /*16c00*/  ISETP.LT.AND P3, PT, R39, UR6, !P0 ;  /* 0x0000000627007c0c */ /* 0x004fe2000c761270 */
[C---:B------:R-:W-:Y:S01]  /*16c10*/  IMAD R37, R74.reuse, 0x2, R3 ;  /* 0x000000024a257824 */ /* 0x040fe200078e0203 */
[----:B0-----:R-:W-:Y:S01]  /*16c20*/  LEA R20, P6, R3, R2, 0x1 ;  /* 0x0000000203147211 */ /* 0x001fe200078c08ff */
[----:B------:R-:W2:Y:S01]  /*16c30*/  LDL.LU R39, [R1+0x434] ;  /* 0x0004340001277983 */ /* 0x000ea20000300800 */
[----:B-1----:R-:W-:Y:S01]  /*16c40*/  ISETP.LT.AND P5, PT, R41, UR7, !P0 ;  /* 0x0000000729007c0c */ /* 0x002fe2000c7a1270 */
[----:B------:R-:W4:Y:S02]  /*16c50*/  LDCU UR5, c[0x0][0x39c] ;  /* 0x00007380ff0577ac */ /* 0x000f240008000800 */
[----:B------:R-:W2:Y:S01]  /*16c60*/  LDL.LU R41, [R1+0x3c8] ;  /* 0x0003c80001297983 */ /* 0x000ea20000300800 */
[----:B------:R-:W-:Y:S01]  /*16c70*/  LEA.HI.X.SX32 R21, R3, R0, 0x1, P6 ;  /* 0x0000000003157211 */ /* 0x000fe200030f0eff */
[----:B------:R-:W-:Y:S01]  /*16c80*/  IMAD R3, R74, 0x2, R37 ;  /* 0x000000024a037824 */ /* 0x000fe200078e0225 */
[----:B------:R-:W-:Y:S01]  /*16c90*/  PRMT R36, R59, 0x7632, R36 ;  /* 0x000076323b247816 */ /* 0x000fe20000000024 */
[----:B------:R-:W5:Y:S01]  /*16ca0*/  LDCU UR6, c[0x0][0x39c] ;  /* 0x00007380ff0677ac */ /* 0x000f620008000800 */
[C---:B------:R-:W-:Y:S01]  /*16cb0*/  LEA R22, P6, R37.reuse, R2, 0x1 ;  /* 0x0000000225167211 */ /* 0x040fe200078c08ff */
[----:B------:R-:W2:Y:S01]  /*16cc0*/  LDL.LU R45, [R1+0x4cc] ;  /* 0x0004cc00012d7983 */ /* 0x000ea20000300800 */
[----:B------:R-:W-:Y:S01]  /*16cd0*/  PRMT R38, R32, 0x7632, R38 ;  /* 0x0000763220267816 */ /* 0x000fe20000000026 */
[----:B------:R-:W0:Y:S01]  /*16ce0*/  LDCU UR7, c[0x0][0x39c] ;  /* 0x00007380ff0777ac */ /* 0x000e220008000800 */
[----:B------:R-:W-:Y:S01]  /*16cf0*/  LEA.HI.X.SX32 R23, R37, R0, 0x1, P6 ;  /* 0x0000000025177211 */ /* 0x000fe200030f0eff */
[----:B------:R-:W-:Y:S01]  /*16d00*/  IMAD R37, R74, 0x2, R3 ;  /* 0x000000024a257824 */ /* 0x000fe200078e0203 */
[----:B------:R1:W-:Y:S04]  /*16d10*/  @P1 STG.E.U16 desc[UR20][R20.64], R36 ;  /* 0x0000002414001986 */ /* 0x0003e8000c101514 */
[----:B------:R0:W-:Y:S01]  /*16d20*/  @P4 STG.E.U16 desc[UR20][R22.64], R32 ;  /* 0x0000002016004986 */ /* 0x0001e2000c101514 */
[----:B-1----:R-:W-:-:S02]  /*16d30*/  LEA R20, P1, R3, R2, 0x1 ;  /* 0x0000000203147211 */ /* 0x002fc400078208ff */
[----:B0-----:R-:W-:-:S04]  /*16d40*/  LEA R22, P6, R37, R2, 0x1 ;  /* 0x0000000225167211 */ /* 0x001fc800078c08ff */
[-C--:B------:R-:W-:Y:S01]  /*16d50*/  LEA.HI.X.SX32 R23, R37, R0.reuse, 0x1, P6 ;  /* 0x0000000025177211 */ /* 0x080fe200030f0eff */
[----:B------:R-:W-:Y:S01]  /*16d60*/  IMAD R37, R74, 0x2, R37 ;  /* 0x000000024a257824 */ /* 0x000fe200078e0225 */
[----:B------:R-:W-:-:S04]  /*16d70*/  LEA.HI.X.SX32 R21, R3, R0, 0x1, P1 ;  /* 0x0000000003157211 */ /* 0x000fc800008f0eff */
[C---:B------:R-:W-:Y:S01]  /*16d80*/  LEA R36, P6, R37.reuse, R2, 0x1 ;  /* 0x0000000225247211 */ /* 0x040fe200078c08ff */
[----:B------:R0:W-:Y:S01]  /*16d90*/  @P3 STG.E.U16 desc[UR20][R20.64], R38 ;  /* 0x0000002614003986 */ /* 0x0001e2000c101514 */
[----:B------:R-:W-:Y:S02]  /*16da0*/  IMAD R3, R74, 0x2, R37 ;  /* 0x000000024a037824 */ /* 0x000fe400078e0225 */
[----:B------:R-:W-:Y:S01]  /*16db0*/  LEA.HI.X.SX32 R37, R37, R0, 0x1, P6 ;  /* 0x0000000025257211 */ /* 0x000fe200030f0eff */
[----:B------:R1:W-:Y:S04]  /*16dc0*/  @P5 STG.E.U16 desc[UR20][R22.64], R33 ;  /* 0x0000002116005986 */ /* 0x0003e8000c101514 */
[----:B------:R-:W1:Y:S01]  /*16dd0*/  LDS.128 R20, [R64+UR9] ;  /* 0x0000000940147984 */ /* 0x000e620008000c00 */
[----:B0-----:R-:W-:-:S03]  /*16de0*/  PRMT R38, R33, 0x7632, R38 ;  /* 0x0000763221267816 */ /* 0x001fc60000000026 */
[----:B------:R-:W0:Y:S01]  /*16df0*/  LDS.128 R64, [R64+UR9+0x800] ;  /* 0x0008000940407984 */ /* 0x000e220008000c00 */
[----:B---3--:R-:W-:Y:S01]  /*16e00*/  ISETP.LT.AND P4, PT, R44, UR4, !P0 ;  /* 0x000000042c007c0c */ /* 0x008fe2000c781270 */
[----:B------:R-:W2:Y:S02]  /*16e10*/  LDCU UR4, c[0x0][0x39c] ;  /* 0x00007380ff0477ac */ /* 0x000ea40008000800 */
[----:B------:R-:W3:Y:S10]  /*16e20*/  LDL.LU R44, [R1+0x4d0] ;  /* 0x0004d000012c7983 */ /* 0x000ef40000300800 */
[----:B------:R0:W-:Y:S01]  /*16e30*/  @P4 STG.E.U16 desc[UR20][R36.64], R38 ;  /* 0x0000002624004986 */ /* 0x0001e2000c101514 */
[----:B----4-:R-:W-:Y:S01]  /*16e40*/  ISETP.LT.AND P1, PT, R43, UR5, !P0 ;  /* 0x000000052b007c0c */ /* 0x010fe2000c721270 */
[----:B------:R-:W4:Y:S02]  /*16e50*/  LDCU UR5, c[0x0][0x39c] ;  /* 0x00007380ff0577ac */ /* 0x000f240008000800 */
[----:B------:R-:W3:Y:S01]  /*16e60*/  LDL.LU R43, [R1+0x4e0] ;  /* 0x0004e000012b7983 */ /* 0x000ee20000300800 */
[----:B-----5:R-:W-:Y:S01]  /*16e70*/  ISETP.LT.AND P3, PT, R42, UR6, !P0 ;  /* 0x000000062a007c0c */ /* 0x020fe2000c761270 */
[----:B------:R-:W3:Y:S02]  /*16e80*/  LDCU UR6, c[0x0][0x39c] ;  /* 0x00007380ff0677ac */ /* 0x000ee40008000800 */
[----:B------:R-:W5:Y:S01]  /*16e90*/  LDL.LU R42, [R1+0x3c4] ;  /* 0x0003c400012a7983 */ /* 0x000f620000300800 */
[----:B--2---:R-:W-:Y:S01]  /*16ea0*/  ISETP.LT.AND P4, PT, R41, UR4, !P0 ;  /* 0x0000000429007c0c */ /* 0x004fe2000c781270 */
[----:B------:R-:W2:Y:S02]  /*16eb0*/  LDCU UR4, c[0x0][0x39c] ;  /* 0x00007380ff0477ac */ /* 0x000ea40008000800 */
[----:B------:R-:W5:Y:S01]  /*16ec0*/  LDL.LU R41, [R1+0x4dc] ;  /* 0x0004dc0001297983 */ /* 0x000f620000300800 */
[----:B------:R-:W-:Y:S01]  /*16ed0*/  ISETP.LT.AND P5, PT, R39, UR7, !P0 ;  /* 0x0000000727007c0c */ /* 0x000fe2000c7a1270 */
[----:B------:R-:W-:Y:S01]  /*16ee0*/  IMAD R39, R74, 0x2, R3 ;  /* 0x000000024a277824 */ /* 0x000fe200078e0203 */
[----:B------:R-:W-:-:S04]  /*16ef0*/  LEA R32, P6, R3, R2, 0x1 ;  /* 0x0000000203207211 */ /* 0x000fc800078c08ff */
[----:B-1----:R-:W-:Y:S02]  /*16f00*/  LEA.HI.X.SX32 R33, R3, R0, 0x1, P6 ;  /* 0x0000000003217211 */ /* 0x002fe400030f0eff */
[C---:B0-----:R-:W-:Y:S01]  /*16f10*/  LEA R36, P6, R39.reuse, R2, 0x1 ;  /* 0x0000000227247211 */ /* 0x041fe200078c08ff */
[----:B------:R-:W-:Y:S01]  /*16f20*/  IMAD R3, R74, 0x2, R39 ;  /* 0x000000024a037824 */ /* 0x000fe200078e0227 */
[----:B------:R-:W-:Y:S02]  /*16f30*/  PRMT R40, R34, 0x7632, R40 ;  /* 0x0000763222287816 */ /* 0x000fe40000000028 */
[----:B------:R-:W-:Y:S01]  /*16f40*/  LEA.HI.X.SX32 R37, R39, R0, 0x1, P6 ;  /* 0x0000000027257211 */ /* 0x000fe200030f0eff */
[----:B------:R0:W-:Y:S01]  /*16f50*/  @P1 STG.E.U16 desc[UR20][R32.64], R34 ;  /* 0x0000002220001986 */ /* 0x0001e2000c101514 */
[----:B----4-:R-:W-:Y:S01]  /*16f60*/  ISETP.LT.AND P1, PT, R45, UR5, !P0 ;  /* 0x000000052d007c0c */ /* 0x010fe2000c721270 */
[----:B------:R-:W-:Y:S01]  /*16f70*/  IMAD R39, R74, 0x2, R3 ;  /* 0x000000024a277824 */ /* 0x000fe200078e0203 */
[----:B------:R-:W5:Y:S01]  /*16f80*/  LDCU UR5, c[0x0][0x39c] ;  /* 0x00007380ff0577ac */ /* 0x000f620008000800 */
[----:B------:R1:W-:Y:S04]  /*16f90*/  @P3 STG.E.U16 desc[UR20][R36.64], R40 ;  /* 0x0000002824003986 */ /* 0x0003e8000c101514 */
[----:B------:R-:W4:Y:S01]  /*16fa0*/  LDL.LU R45, [R1+0x4e4] ;  /* 0x0004e400012d7983 */ /* 0x000f220000300800 */
        /* <DEDUP_REMOVED lines=9> */
[C---:B------:R-:W-:Y:S01]  /*17040*/  IMAD R3, R74.reuse, 0x2, R3 ;  /* 0x000000024a037824 */ /* 0x040fe200078e0203 */
[----:B------:R-:W-:Y:S03]  /*17050*/  @P4 STG.E.U16 desc[UR20][R36.64], R34 ;  /* 0x0000002224004986 */ /* 0x000fe6000c101514 */
[----:B------:R-:W-:Y:S01]  /*17060*/  IMAD R35, R74, 0x2, R3 ;  /* 0x000000024a237824 */ /* 0x000fe200078e0203 */
[----:B------:R0:W-:Y:S01]  /*17070*/  @P1 STG.E.U16 desc[UR20][R32.64], R20 ;  /* 0x0000001420001986 */ /* 0x0001e2000c101514 */
[----:B------:R-:W-:Y:S02]  /*17080*/  PRMT R38, R20, 0x7632, R38 ;  /* 0x0000763214267816 */ /* 0x000fe40000000026 */
[----:B0-----:R-:W-:-:S04]  /*17090*/  LEA R32, P6, R3, R2, 0x1 ;  /* 0x0000000203207211 */ /* 0x001fc800078c08ff */
[----:B------:R-:W-:Y:S01]  /*170a0*/  LEA.HI.X.SX32 R33, R3, R0, 0x1, P6 ;  /* 0x0000000003217211 */ /* 0x000fe200030f0eff */
[----:B------:R-:W-:Y:S01]  /*170b0*/  IMAD R3, R74, 0x2, R35 ;  /* 0x000000024a037824 */ /* 0x000fe200078e0223 */
[----:B------:R-:W-:-:S04]  /*170c0*/  LEA R34, P6, R35, R2, 0x1 ;  /* 0x0000000223227211 */ /* 0x000fc800078c08ff */
[----:B------:R-:W-:Y:S02]  /*170d0*/  LEA.HI.X.SX32 R35, R35, R0, 0x1, P6 ;  /* 0x0000000023237211 */ /* 0x000fe400030f0eff */
[----:B------:R-:W-:Y:S02]  /*170e0*/  PRMT R36, R21, 0x7632, R36 ;  /* 0x0000763215247816 */ /* 0x000fe40000000024 */
[----:B---3--:R-:W-:Y:S01]  /*170f0*/  ISETP.LT.AND P3, PT, R44, UR6, !P0 ;  /* 0x000000062c007c0c */ /* 0x008fe2000c761270 */
[----:B------:R-:W0:Y:S01]  /*17100*/  LDCU UR6, c[0x0][0x39c] ;  /* 0x00007380ff0677ac */ /* 0x000e220008000800 */
[----:B------:R-:W3:Y:S11]  /*17110*/  LDL.LU R44, [R1+0x4ec] ;  /* 0x0004ec00012c7983 */ /* 0x000ef60000300800 */
[----:B------:R1:W-:Y:S01]  /*17120*/  @P3 STG.E.U16 desc[UR20][R32.64], R38 ;  /* 0x0000002620003986 */ /* 0x0003e2000c101514 */
[----:B--2---:R-:W-:Y:S01]  /*17130*/  ISETP.LT.AND P5, PT, R43, UR4, !P0 ;  /* 0x000000042b007c0c */ /* 0x004fe2000c7a1270 */
[----:B------:R-:W4:Y:S02]  /*17140*/  LDCU UR4, c[0x0][0x39c] ;  /* 0x00007380ff0477ac */ /* 0x000f240008000800 */
[----:B------:R-:W2:Y:S01]  /*17150*/  LDL.LU R43, [R1+0x3bc] ;  /* 0x0003bc00012b7983 */ /* 0x000ea20000300800 */
[----:B-----5:R-:W-:Y:S01]  /*17160*/  ISETP.LT.AND P4, PT, R42, UR5, !P0 ;  /* 0x000000052a007c0c */ /* 0x020fe2000c781270 */
[----:B------:R-:W3:Y:S02]  /*17170*/  LDCU UR5, c[0x0][0x39c] ;  /* 0x00007380ff0577ac */ /* 0x000ee40008000800 */
[----:B------:R-:W5:Y:S01]  /*17180*/  LDL.LU R42, [R1+0x4f8] ;  /* 0x0004f800012a7983 */ /* 0x000f620000300800 */
[----:B0-----:R-:W-:-:S02]  /*17190*/  ISETP.LT.AND P1, PT, R41, UR6, !P0 ;  /* 0x0000000629007c0c */ /* 0x001fc4000c721270 */
[C---:B-1----:R-:W-:Y:S01]  /*171a0*/  LEA R32, P6, R3.reuse, R2, 0x1 ;  /* 0x0000000203207211 */ /* 0x042fe200078c08ff */
[----:B------:R-:W5:Y:S01]  /*171b0*/  LDL.LU R41, [R1+0x4f4] ;  /* 0x0004f40001297983 */ /* 0x000f620000300800 */
[C---:B------:R-:W-:Y:S01]  /*171c0*/  IMAD R37, R74.reuse, 0x2, R3 ;  /* 0x000000024a257824 */ /* 0x040fe200078e0203 */
[----:B------:R-:W2:Y:S01]  /*171d0*/  LDCU UR6, c[0x0][0x39c] ;  /* 0x00007380ff0677ac */ /* 0x000ea20008000800 */
[----:B------:R-:W-:Y:S01]  /*171e0*/  LEA.HI.X.SX32 R33, R3, R0, 0x1, P6 ;  /* 0x0000000003217211 */ /* 0x000fe200030f0eff */
[----:B------:R-:W5:Y:S04]  /*171f0*/  LDL.LU R40, [R1+0x4f0] ;  /* 0x0004f00001287983 */ /* 0x000f680000300800 */
[----:B------:R-:W-:Y:S04]  /*17200*/  @P5 STG.E.U16 desc[UR20][R34.64], R21 ;  /* 0x0000001522005986 */ /* 0x000fe8000c101514 */
[----:B------:R-:W5:Y:S04]  /*17210*/  LDL.LU R39, [R1+0x3b8] ;  /* 0x0003b80001277983 */ /* 0x000f680000300800 */
[----:B------:R0:W-:Y:S04]  /*17220*/  @P4 STG.E.U16 desc[UR20][R32.64], R36 ;  /* 0x0000002420004986 */ /* 0x0001e8000c101514 */
[----:B0-----:R-:W5:Y:S01]  /*17230*/  LDL.LU R36, [R1+0x4e8] ;  /* 0x0004e80001247983 */ /* 0x001f620000300800 */
[----:B----4-:R-:W-:Y:S01]  /*17240*/  ISETP.LT.AND P3, PT, R45, UR4, !P0 ;  /* 0x000000042d007c0c */ /* 0x010fe2000c761270 */
[----:B------:R-:W5:Y:S01]  /*17250*/  LDCU UR4, c[0x0][0x39c] ;  /* 0x00007380ff0477ac */ /* 0x000f620008000800 */
[C---:B------:R-:W-:Y:S01]  /*17260*/  LEA R20, P6, R37.reuse, R2, 0x1 ;  /* 0x0000000225147211 */ /* 0x040fe200078c08ff */
[----:B------:R-:W-:Y:S01]  /*17270*/  IMAD R3, R74, 0x2, R37 ;  /* 0x000000024a037824 */ /* 0x000fe200078e0225 */
[----:B------:R-:W-:Y:S01]  /*17280*/  PRMT R35, R22, 0x7632, R35 ;  /* 0x0000763216237816 */ /* 0x000fe20000000023 */
[----:B------:R-:W4:Y:S01]  /*17290*/  LDL.LU R38, [R1+0x4d8] ;  /* 0x0004d80001267983 */ /* 0x000f220000300800 */
[----:B------:R-:W-:Y:S01]  /*172a0*/  LEA.HI.X.SX32 R21, R37, R0, 0x1, P6 ;  /* 0x0000000025157211 */ /* 0x000fe200030f0eff */
[----:B------:R-:W-:Y:S01]  /*172b0*/  IMAD R37, R74, 0x2, R3 ;  /* 0x000000024a257824 */ /* 0x000fe200078e0203 */
[----:B------:R-:W-:-:S03]  /*172c0*/  LEA R32, P6, R3, R2, 0x1 ;  /* 0x0000000203207211 */ /* 0x000fc600078c08ff */
[----:B------:R0:W-:Y:S01]  /*172d0*/  @P1 STG.E.U16 desc[UR20][R20.64], R22 ;  /* 0x0000001614001986 */ /* 0x0001e2000c101514 */
[----:B------:R-:W-:-:S05]  /*172e0*/  LEA.HI.X.SX32 R33, R3, R0, 0x1, P6 ;  /* 0x0000000003217211 */ /* 0x000fca00030f0eff */
[----:B------:R1:W-:Y:S01]  /*172f0*/  @P3 STG.E.U16 desc[UR20][R32.64], R35 ;  /* 0x0000002320003986 */ /* 0x0003e2000c101514 */
[----:B0-----:R-:W-:-:S04]  /*17300*/  LEA R20, P6, R37, R2, 0x1 ;  /* 0x0000000225147211 */ /* 0x001fc800078c08ff */
[----:B------:R-:W-:Y:S01]  /*17310*/  LEA.HI.X.SX32 R21, R37, R0, 0x1, P6 ;  /* 0x0000000025157211 */ /* 0x000fe200030f0eff */
[----:B------:R-:W-:-:S04]  /*17320*/  IMAD R37, R74, 0x2, R37 ;  /* 0x000000024a257824 */ /* 0x000fc800078e0225 */
[----:B------:R-:W-:Y:S01]  /*17330*/  IMAD R3, R74, 0x2, R37 ;  /* 0x000000024a037824 */ /* 0x000fe200078e0225 */
[----:B------:R-:W-:-:S04]  /*17340*/  LEA R34, P6, R37, R2, 0x1 ;  /* 0x0000000225227211 */ /* 0x000fc800078c08ff */
[----:B-1----:R-:W-:Y:S02]  /*17350*/  LEA.HI.X.SX32 R35, R37, R0, 0x1, P6 ;  /* 0x0000000025237211 */ /* 0x002fe400030f0eff */
[----:B------:R-:W-:-:S04]  /*17360*/  LEA R32, P6, R3, R2, 0x1 ;  /* 0x0000000203207211 */ /* 0x000fc800078c08ff */
[----:B------:R-:W-:Y:S02]  /*17370*/  LEA.HI.X.SX32 R33, R3, R0, 0x1, P6 ;  /* 0x0000000003217211 */ /* 0x000fe400030f0eff */
[----:B---3--:R-:W-:Y:S01]  /*17380*/  ISETP.LT.AND P5, PT, R44, UR5, !P0 ;  /* 0x000000052c007c0c */ /* 0x008fe2000c7a1270 */
[----:B------:R-:W0:-:S12]  /*17390*/  LDCU UR5, c[0x0][0x39c] ;  /* 0x00007380ff0577ac */ /* 0x000e180008000800 */
[----:B------:R1:W-:Y:S01]  /*173a0*/  @P5 STG.E.U16 desc[UR20][R20.64], R23 ;  /* 0x0000001714005986 */ /* 0x0003e2000c101514 */
[----:B--2---:R-:W-:Y:S01]  /*173b0*/  ISETP.LT.AND P4, PT, R43, UR6, !P0 ;  /* 0x000000062b007c0c */ /* 0x004fe2000c781270 */
[----:B------:R-:W2:Y:S01]  /*173c0*/  LDCU UR6, c[0x0][0x39c] ;  /* 0x00007380ff0677ac */ /* 0x000ea20008000800 */
[----:B-----5:R-:W-:Y:S01]  /*173d0*/  ISETP.LT.AND P1, PT, R42, UR4, !P0 ;  /* 0x000000042a007c0c */ /* 0x020fe2000c721270 */
[----:B------:R-:W3:Y:S01]  /*173e0*/  LDCU UR4, c[0x0][0x39c] ;  /* 0x00007380ff0477ac */ /* 0x000ee20008000800 */
[----:B0-----:R-:W-:Y:S01]  /*173f0*/  ISETP.LT.AND P3, PT, R41, UR5, !P0 ;  /* 0x0000000529007c0c */ /* 0x001fe2000c761270 */
[----:B------:R-:W0:Y:S01]  /*17400*/  LDCU UR5, c[0x0][0x39c] ;  /* 0x00007380ff0577ac */ /* 0x000e220008000800 */
[----:B------:R-:W5:Y:S01]  /*17410*/  LDL.LU R41, [R1+0x4d4] ;  /* 0x0004d40001297983 */ /* 0x000f620000300800 */
[----:B-1----:R-:W-:Y:S02]  /*17420*/  PRMT R21, R23, 0x7632, R21 ;  /* 0x0000763217157816 */ /* 0x002fe40000000015 */
[----:B--2---:R-:W-:Y:S01]  /*17430*/  ISETP.LT.AND P5, PT, R40, UR6, !P0 ;  /* 0x0000000628007c0c */ /* 0x004fe2000c7a1270 */
[----:B------:R-:W-:Y:S01]  /*17440*/  IMAD R37, R74, 0x2, R3 ;  /* 0x000000024a257824 */ /* 0x000fe200078e0203 */
[----:B------:R-:W2:Y:S01]  /*17450*/  LDL.LU R40, [R1+0x3b4] ;  /* 0x0003b40001287983 */ /* 0x000ea20000300800 */
[----:B------:R-:W4:Y:S03]  /*17460*/  LDCU UR6, c[0x0][0x39c] ;  /* 0x00007380ff0677ac */ /* 0x000f260008000800 */
[----:B------:R1:W-:Y:S01]  /*17470*/  @P4 STG.E.U16 desc[UR20][R34.64], R21 ;  /* 0x0000001522004986 */ /* 0x0003e2000c101514 */
[----:B---3--:R-:W-:Y:S01]  /*17480*/  ISETP.LT.AND P4, PT, R39, UR4, !P0 ;  /* 0x0000000427007c0c */ /* 0x008fe2000c781270 */
[----:B------:R-:W5:Y:S02]  /*17490*/  LDCU UR4, c[0x0][0x39c] ;  /* 0x00007380ff0477ac */ /* 0x000f640008000800 */
[----:B------:R-:W-:Y:S04]  /*174a0*/  @P1 STG.E.U16 desc[UR20][R32.64], R4 ;  /* 0x0000000420001986 */ /* 0x000fe8000c101514 */
[----:B------:R-:W3:Y:S01]  /*174b0*/  LDL.LU R39, [R1+0x4c8] ;  /* 0x0004c80001277983 */ /* 0x000ee20000300800 */
[----:B0-----:R-:W-:Y:S01]  /*174c0*/  ISETP.LT.AND P1, PT, R36, UR5, !P0 ;  /* 0x0000000524007c0c */ /* 0x001fe2000c721270 */
[----:B------:R-:W-:-:S02]  /*174d0*/  IMAD R3, R74, 0x2, R37 ;  /* 0x000000024a037824 */ /* 0x000fc400078e0225 */
[----:B------:R-:W2:Y:S01]  /*174e0*/  LDL.LU R36, [R1+0x4c4] ;  /* 0x0004c40001247983 */ /* 0x000ea20000300800 */
[C---:B------:R-:W-:Y:S01]  /*174f0*/  LEA R20, P6, R37.reuse, R2, 0x1 ;  /* 0x0000000225147211 */ /* 0x040fe200078c08ff */
[----:B------:R-:W2:Y:S01]  /*17500*/  LDCU UR5, c[0x0][0x39c] ;  /* 0x00007380ff0577ac */ /* 0x000ea20008000800 */
[----:B------:R-:W-:Y:S02]  /*17510*/  PRMT R23, R4, 0x7632, R23 ;  /* 0x0000763204177816 */ /* 0x000fe40000000017 */
[----:B-1----:R-:W-:Y:S01]  /*17520*/  LEA.HI.X.SX32 R21, R37, R0, 0x1, P6 ;  /* 0x0000000025157211 */ /* 0x002fe200030f0eff */
[----:B------:R-:W-:Y:S01]  /*17530*/  IMAD R35, R74, 0x2, R3 ;  /* 0x000000024a237824 */ /* 0x000fe200078e0203 */
[----:B------:R-:W-:-:S03]  /*17540*/  LEA R22, P6, R3, R2, 0x1 ;  /* 0x0000000203167211 */ /* 0x000fc600078c08ff */
[----:B------:R0:W-:Y:S01]  /*17550*/  @P3 STG.E.U16 desc[UR20][R20.64], R23 ;  /* 0x0000001714003986 */ /* 0x0001e2000c101514 */
[----:B----4-:R-:W-:Y:S01]  /*17560*/  ISETP.LT.AND P3, PT, R38, UR6, !P0 ;  /* 0x0000000626007c0c */ /* 0x010fe2000c761270 */
[----:B------:R-:W3:Y:S02]  /*17570*/  LDCU UR6, c[0x0][0x39c] ;  /* 0x00007380ff0677ac */ /* 0x000ee40008000800 */
[----:B------:R-:W4:Y:S04]  /*17580*/  LDL.LU R38, [R1+0x4c0] ;  /* 0x0004c00001267983 */ /* 0x000f280000300800 */
[----:B------:R-:W4:Y:S01]  /*17590*/  LDL.LU R37, [R1+0x3b0] ;  /* 0x0003b00001257983 */ /* 0x000f220000300800 */
[----:B0-----:R-:W-:Y:S01]  /*175a0*/  LEA.HI.X.SX32 R23, R3, R0, 0x1, P6 ;  /* 0x0000000003177211 */ /* 0x001fe200030f0eff */
[----:B------:R-:W-:Y:S01]  /*175b0*/  IMAD R3, R74, 0x2, R35 ;  /* 0x000000024a037824 */ /* 0x000fe200078e0223 */
[----:B------:R-:W-:-:S02]  /*175c0*/  LEA R34, P6, R35, R2, 0x1 ;  /* 0x0000000223227211 */ /* 0x000fc400078c08ff */
[----:B------:R-:W-:Y:S02]  /*175d0*/  PRMT R20, R5, 0x7632, R20 ;  /* 0x0000763205147816 */ /* 0x000fe40000000014 */
[----:B------:R-:W-:Y:S01]  /*175e0*/  LEA.HI.X.SX32 R35, R35, R0, 0x1, P6 ;  /* 0x0000000023237211 */ /* 0x000fe200030f0eff */
[----:B------:R-:W-:Y:S01]  /*175f0*/  @P5 STG.E.U16 desc[UR20][R22.64], R5 ;  /* 0x0000000516005986 */ /* 0x000fe2000c101514 */
[----:B------:R-:W-:-:S03]  /*17600*/  LEA R32, P6, R3, R2, 0x1 ;  /* 0x0000000203207211 */ /* 0x000fc600078c08ff */
[----:B------:R0:W-:Y:S01]  /*17610*/  @P4 STG.E.U16 desc[UR20][R34.64], R20 ;  /* 0x0000001422004986 */ /* 0x0001e2000c101514 */
[----:B------:R-:W-:Y:S01]  /*17620*/  LEA.HI.X.SX32 R33, R3, R0, 0x1, P6 ;  /* 0x0000000003217211 */ /* 0x000fe200030f0eff */
[----:B------:R-:W-:Y:S02]  /*17630*/  IMAD R3, R74, 0x2, R3 ;  /* 0x000000024a037824 */ /* 0x000fe400078e0203 */
[----:B0-----:R-:W4:Y:S03]  /*17640*/  LDL.LU R34, [R1+0x4bc] ;  /* 0x0004bc0001227983 */ /* 0x001f260000300800 */
[C---:B------:R-:W-:Y:S02]  /*17650*/  LEA R4, P6, R3.reuse, R2, 0x1 ;  /* 0x0000000203047211 */ /* 0x040fe400078c08ff */
[----:B------:R-:W-:Y:S02]  /*17660*/  PRMT R23, R6, 0x7632, R23 ;  /* 0x0000763206177816 */ /* 0x000fe40000000017 */
[----:B------:R-:W-:Y:S01]  /*17670*/  LEA.HI.X.SX32 R5, R3, R0, 0x1, P6 ;  /* 0x0000000003057211 */ /* 0x000fe200030f0eff */
[----:B------:R0:W-:Y:S04]  /*17680*/  @P1 STG.E.U16 desc[UR20][R32.64], R6 ;  /* 0x0000000620001986 */ /* 0x0001e8000c101514 */
[----:B------:R1:W-:Y:S01]  /*17690*/  @P3 STG.E.U16 desc[UR20][R4.64], R23 ;  /* 0x0000001704003986 */ /* 0x0003e2000c101514 */
[----:B-----5:R-:W-:Y:S01]  /*176a0*/  ISETP.LT.AND P5, PT, R41, UR4, !P0 ;  /* 0x0000000429007c0c */ /* 0x020fe2000c7a1270 */
[----:B------:R-:W5:Y:S01]  /*176b0*/  LDCU UR4, c[0x0][0x39c] ;  /* 0x00007380ff0477ac */ /* 0x000f620008000800 */
[----:B---3--:R-:W-:Y:S01]  /*176c0*/  ISETP.LT.AND P1, PT, R39, UR6, !P0 ;  /* 0x0000000627007c0c */ /* 0x008fe2000c721270 */
[----:B------:R-:W-:Y:S01]  /*176d0*/  IMAD R21, R74, 0x2, R3 ;  /* 0x000000024a157824 */ /* 0x000fe200078e0203 */
[----:B------:R-:W3:Y:S01]  /*176e0*/  LDL.LU R39, [R1+0x4b8] ;  /* 0x0004b80001277983 */ /* 0x000ee20000300800 */
[----:B--2---:R-:W-:Y:S01]  /*176f0*/  ISETP.LT.AND P4, PT, R40, UR5, !P0 ;  /* 0x0000000528007c0c */ /* 0x004fe2000c781270 */
[----:B------:R-:W4:Y:S01]  /*17700*/  LDCU UR5, c[0x0][0x39c] ;  /* 0x00007380ff0577ac */ /* 0x000f220008000800 */
[----:B-----5:R-:W-:Y:S01]  /*17710*/  ISETP.LT.AND P3, PT, R36, UR4, !P0 ;  /* 0x0000000424007c0c */ /* 0x020fe2000c761270 */
[----:B------:R-:W2:Y:S01]  /*17720*/  LDCU UR6, c[0x0][0x39c] ;  /* 0x00007380ff0677ac */ /* 0x000ea20008000800 */
[----:B------:R-:W5:Y:S01]  /*17730*/  LDL.LU R36, [R1+0x4b4] ;  /* 0x0004b40001247983 */ /* 0x000f620000300800 */
[C---:B------:R-:W-:Y:S01]  /*17740*/  IMAD R3, R74.reuse, 0x2, R21 ;  /* 0x000000024a037824 */ /* 0x040fe200078e0215 */
[C---:B------:R-:W-:Y:S01]  /*17750*/  LEA R20, P6, R21.reuse, R2, 0x1 ;  /* 0x0000000215147211 */ /* 0x040fe200078c08ff */
[----:B------:R-:W2:Y:S02]  /*17760*/  LDCU UR4, c[0x0][0x39c] ;  /* 0x00007380ff0477ac */ /* 0x000ea40008000800 */
[----:B0-----:R-:W-:Y:S01]  /*17770*/  IMAD R33, R74, 0x2, R3 ;  /* 0x000000024a217824 */ /* 0x001fe200078e0203 */
[----:B------:R-:W-:-:S02]  /*17780*/  LEA.HI.X.SX32 R21, R21, R0, 0x1, P6 ;  /* 0x0000000015157211 */ /* 0x000fc400030f0eff */
[----:B------:R-:W-:-:S04]  /*17790*/  LEA R22, P6, R3, R2, 0x1 ;  /* 0x0000000203167211 */ /* 0x000fc800078c08ff */
[----:B-1----:R-:W-:Y:S02]  /*177a0*/  LEA.HI.X.SX32 R23, R3, R0, 0x1, P6 ;  /* 0x0000000003177211 */ /* 0x002fe400030f0eff */
[----:B------:R-:W-:Y:S01]  /*177b0*/  LEA R32, P6, R33, R2, 0x1 ;  /* 0x0000000221207211 */ /* 0x000fe200078c08ff */
[----:B------:R-:W-:Y:S01]  /*177c0*/  IMAD R3, R74, 0x2, R33 ;  /* 0x000000024a037824 */ /* 0x000fe200078e0221 */
[----:B------:R-:W-:Y:S02]  /*177d0*/  PRMT R5, R7, 0x7632, R5 ;  /* 0x0000763207057816 */ /* 0x000fe40000000005 */
[----:B------:R-:W-:Y:S01]  /*177e0*/  LEA.HI.X.SX32 R33, R33, R0, 0x1, P6 ;  /* 0x0000000021217211 */ /* 0x000fe200030f0eff */
[----:B------:R-:W-:Y:S01]  /*177f0*/  @P5 STG.E.U16 desc[UR20][R20.64], R7 ;  /* 0x0000000714005986 */ /* 0x000fe2000c101514 */
[----:B----4-:R-:W-:Y:S01]  /*17800*/  ISETP.LT.AND P5, PT, R38, UR5, !P0 ;  /* 0x0000000526007c0c */ /* 0x010fe2000c7a1270 */
[----:B------:R-:W-:Y:S01]  /*17810*/  IMAD R35, R74, 0x2, R3 ;  /* 0x000000024a237824 */ /* 0x000fe200078e0203 */
[----:B------:R-:W-:Y:S01]  /*17820*/  LEA R4, P6, R3, R2, 0x1 ;  /* 0x0000000203047211 */ /* 0x000fe200078c08ff */
[----:B------:R0:W-:Y:S01]  /*17830*/  @P4 STG.E.U16 desc[UR20][R22.64], R5 ;  /* 0x0000000516004986 */ /* 0x0001e2000c101514 */
[----:B--2---:R-:W-:Y:S01]  /*17840*/  ISETP.LT.AND P4, PT, R37, UR6, !P0 ;  /* 0x0000000625007c0c */ /* 0x004fe2000c781270 */
[----:B------:R-:W5:Y:S02]  /*17850*/  LDCU UR6, c[0x0][0x39c] ;  /* 0x00007380ff0677ac */ /* 0x000f640008000800 */
[----:B------:R-:W2:Y:S01]  /*17860*/  LDL.LU R38, [R1+0x3ac] ;  /* 0x0003ac0001267983 */ /* 0x000ea20000300800 */
[----:B------:R-:W3:Y:S03]  /*17870*/  LDCU UR5, c[0x0][0x39c] ;  /* 0x00007380ff0577ac */ /* 0x000ee60008000800 */
[----:B------:R1:W-:Y:S04]  /*17880*/  @P1 STG.E.U16 desc[UR20][R32.64], R8 ;  /* 0x0000000820001986 */ /* 0x0003e8000c101514 */
[----:B------:R-:W4:Y:S01]  /*17890*/  LDL.LU R37, [R1+0x4b0] ;  /* 0x0004b00001257983 */ /* 0x000f220000300800 */
[----:B0-----:R-:W-:-:S02]  /*178a0*/  LEA.HI.X.SX32 R5, R3, R0, 0x1, P6 ;  /* 0x0000000003057211 */ /* 0x001fc400030f0eff */
[----:B------:R-:W-:Y:S01]  /*178b0*/  ISETP.LT.AND P1, PT, R34, UR4, !P0 ;  /* 0x0000000422007c0c */ /* 0x000fe2000c721270 */
[----:B------:R-:W2:Y:S01]  /*178c0*/  LDCU UR4, c[0x0][0x39c] ;  /* 0x00007380ff0477ac */ /* 0x000ea20008000800 */
[----:B------:R-:W2:Y:S01]  /*178d0*/  LDL.LU R34, [R1+0x4ac] ;  /* 0x0004ac0001227983 */ /* 0x000ea20000300800 */
[C---:B------:R-:W-:Y:S02]  /*178e0*/  LEA R6, P6, R35.reuse, R2, 0x1 ;  /* 0x0000000223067211 */ /* 0x040fe400078c08ff */
[----:B------:R-:W-:Y:S02]  /*178f0*/  PRMT R21, R8, 0x7632, R21 ;  /* 0x0000763208157816 */ /* 0x000fe40000000015 */
[----:B------:R-:W-:-:S03]  /*17900*/  LEA.HI.X.SX32 R7, R35, R0, 0x1, P6 ;  /* 0x0000000023077211 */ /* 0x000fc600030f0eff */
[----:B------:R0:W-:Y:S04]  /*17910*/  @P3 STG.E.U16 desc[UR20][R4.64], R21 ;  /* 0x0000001504003986 */ /* 0x0001e8000c101514 */
[----:B------:R0:W-:Y:S01]  /*17920*/  @P5 STG.E.U16 desc[UR20][R6.64], R9 ;  /* 0x0000000906005986 */ /* 0x0001e2000c101514 */
[----:B-----5:R-:W-:Y:S01]  /*17930*/  ISETP.LT.AND P5, PT, R36, UR6, !P0 ;  /* 0x0000000624007c0c */ /* 0x020fe2000c7a1270 */
[C---:B------:R-:W-:Y:S02]  /*17940*/  IMAD R35, R74.reuse, 0x2, R35 ;  /* 0x000000024a237824 */ /* 0x040fe400078e0223 */
[----:B------:R-:W5:Y:S01]  /*17950*/  LDL.LU R36, [R1+0x4a8] ;  /* 0x0004a80001247983 */ /* 0x000f620000300800 */
[----:B------:R-:W2:Y:S03]  /*17960*/  LDCU UR6, c[0x0][0x39c] ;  /* 0x00007380ff0677ac */ /* 0x000ea60008000800 */
[----:B-1----:R-:W5:Y:S04]  /*17970*/  LDL.LU R33, [R1+0x3a8] ;  /* 0x0003a80001217983 */ /* 0x002f680000300800 */
[----:B------:R-:W5:Y:S04]  /*17980*/  LDL.LU R22, [R1+0x4a4] ;  /* 0x0004a40001167983 */ /* 0x000f680000300800 */
[----:B------:R-:W5:Y:S01]  /*17990*/  LDL.LU R32, [R1+0x4a0] ;  /* 0x0004a00001207983 */ /* 0x000f620000300800 */
[----:B------:R-:W-:Y:S01]  /*179a0*/  LEA R20, P6, R35, R2, 0x1 ;  /* 0x0000000223147211 */ /* 0x000fe200078c08ff */
[----:B------:R-:W-:Y:S01]  /*179b0*/  IMAD R3, R74, 0x2, R35 ;  /* 0x000000024a037824 */ /* 0x000fe200078e0223 */
[----:B0-----:R-:W-:-:S02]  /*179c0*/  PRMT R5, R9, 0x7632, R5 ;  /* 0x0000763209057816 */ /* 0x001fc40000000005 */
[----:B------:R-:W-:Y:S01]  /*179d0*/  LEA.HI.X.SX32 R21, R35, R0, 0x1, P6 ;  /* 0x0000000023157211 */ /* 0x000fe200030f0eff */
[----:B------:R-:W-:Y:S01]  /*179e0*/  IMAD R23, R74, 0x2, R3 ;  /* 0x000000024a177824 */ /* 0x000fe200078e0203 */
[----:B------:R-:W-:Y:S02]  /*179f0*/  LEA R4, P6, R3, R2, 0x1 ;  /* 0x0000000203047211 */ /* 0x000fe400078c08ff */
[----:B---3--:R-:W-:Y:S01]  /*17a00*/  ISETP.LT.AND P3, PT, R39, UR5, !P0 ;  /* 0x0000000527007c0c */ /* 0x008fe2000c761270 */
[----:B------:R-:W4:Y:S01]  /*17a10*/  LDCU UR5, c[0x0][0x39c] ;  /* 0x00007380ff0577ac */ /* 0x000f220008000800 */
[----:B------:R0:W-:Y:S01]  /*17a20*/  @P4 STG.E.U16 desc[UR20][R20.64], R5 ;  /* 0x0000000514004986 */ /* 0x0001e2000c101514 */
[----:B------:R-:W-:Y:S02]  /*17a30*/  PRMT R9, R10, 0x7632, R9 ;  /* 0x000076320a097816 */ /* 0x000fe40000000009 */
[----:B0-----:R-:W-:Y:S02]  /*17a40*/  LEA.HI.X.SX32 R5, R3, R0, 0x1, P6 ;  /* 0x0000000003057211 */ /* 0x001fe400030f0eff */
[----:B------:R-:W-:Y:S01]  /*17a50*/  LEA R6, P6, R23, R2, 0x1 ;  /* 0x0000000217067211 */ /* 0x000fe200078c08ff */
[----:B------:R-:W-:-:S03]  /*17a60*/  IMAD R3, R74, 0x2, R23 ;  /* 0x000000024a037824 */ /* 0x000fc600078e0217 */
[----:B------:R-:W-:Y:S01]  /*17a70*/  LEA.HI.X.SX32 R7, R23, R0, 0x1, P6 ;  /* 0x0000000017077211 */ /* 0x000fe200030f0eff */
[----:B------:R0:W-:Y:S01]  /*17a80*/  @P1 STG.E.U16 desc[UR20][R4.64], R10 ;  /* 0x0000000a04001986 */ /* 0x0001e2000c101514 */
[----:B--2---:R-:W-:Y:S01]  /*17a90*/  ISETP.LT.AND P4, PT, R38, UR4, !P0 ;  /* 0x0000000426007c0c */ /* 0x004fe2000c781270 */
[----:B------:R-:W-:Y:S01]  /*17aa0*/  IMAD R21, R74, 0x2, R3 ;  /* 0x000000024a157824 */ /* 0x000fe200078e0203 */
[----:B------:R-:W-:Y:S01]  /*17ab0*/  LEA R8, P6, R3, R2, 0x1 ;  /* 0x0000000203087211 */ /* 0x000fe200078c08ff */
[----:B------:R1:W-:Y:S01]  /*17ac0*/  @P3 STG.E.U16 desc[UR20][R6.64], R9 ;  /* 0x0000000906003986 */ /* 0x0003e2000c101514 */
[----:B------:R-:W5:Y:S01]  /*17ad0*/  LDCU UR4, c[0x0][0x39c] ;  /* 0x00007380ff0477ac */ /* 0x000f620008000800 */
[----:B------:R-:W-:Y:S02]  /*17ae0*/  ISETP.LT.AND P3, PT, R34, UR6, !P0 ;  /* 0x0000000622007c0c */ /* 0x000fe4000c761270 */
[----:B----4-:R-:W-:Y:S01]  /*17af0*/  ISETP.LT.AND P1, PT, R37, UR5, !P0 ;  /* 0x0000000525007c0c */ /* 0x010fe2000c721270 */
[----:B------:R-:W2:Y:S01]  /*17b00*/  LDCU UR6, c[0x0][0x39c] ;  /* 0x00007380ff0677ac */ /* 0x000ea20008000800 */
[----:B------:R-:W3:Y:S01]  /*17b10*/  LDL.LU R34, [R1+0x49c] ;  /* 0x00049c0001227983 */ /* 0x000ee20000300800 */
[----:B0-----:R-:W-:Y:S01]  /*17b20*/  PRMT R10, R11, 0x7632, R10 ;  /* 0x000076320b0a7816 */ /* 0x001fe2000000000a */
[----:B------:R-:W0:Y:S02]  /*17b30*/  LDCU UR5, c[0x0][0x39c] ;  /* 0x00007380ff0577ac */ /* 0x000e240008000800 */
[----:B------:R-:W4:Y:S01]  /*17b40*/  LDL.LU R23, [R1+0x3a4] ;  /* 0x0003a40001177983 */ /* 0x000f220000300800 */
[----:B-1----:R-:W-:Y:S01]  /*17b50*/  LEA.HI.X.SX32 R9, R3, R0, 0x1, P6 ;  /* 0x0000000003097211 */ /* 0x002fe200030f0eff */
[----:B------:R-:W-:Y:S01]  /*17b60*/  IMAD R3, R74, 0x2, R21 ;  /* 0x000000024a037824 */ /* 0x000fe200078e0215 */
[----:B------:R-:W-:-:S04]  /*17b70*/  LEA R20, P6, R21, R2, 0x1 ;  /* 0x0000000215147211 */ /* 0x000fc800078c08ff */
[----:B------:R-:W-:Y:S02]  /*17b80*/  LEA.HI.X.SX32 R21, R21, R0, 0x1, P6 ;  /* 0x0000000015157211 */ /* 0x000fe400030f0eff */
[C---:B------:R-:W-:Y:S01]  /*17b90*/  LEA R4, P6, R3.reuse, R2, 0x1 ;  /* 0x0000000203047211 */ /* 0x040fe200078c08ff */
[----:B------:R-:W-:Y:S03]  /*17ba0*/  @P5 STG.E.U16 desc[UR20][R8.64], R11 ;  /* 0x0000000b08005986 */ /* 0x000fe6000c101514 */
[----:B------:R-:W-:Y:S01]  /*17bb0*/  LEA.HI.X.SX32 R5, R3, R0, 0x1, P6 ;  /* 0x0000000003057211 */ /* 0x000fe200030f0eff */
[----:B------:R-:W-:Y:S04]  /*17bc0*/  @P4 STG.E.U16 desc[UR20][R20.64], R10 ;  /* 0x0000000a14004986 */ /* 0x000fe8000c101514 */
[----:B------:R1:W-:Y:S01]  /*17bd0*/  @P1 STG.E.U16 desc[UR20][R4.64], R12 ;  /* 0x0000000c04001986 */ /* 0x0003e2000c101514 */
[----:B------:R-:W-:-:S05]  /*17be0*/  IMAD R3, R74, 0x2, R3 ;  /* 0x000000024a037824 */ /* 0x000fca00078e0203 */
[----:B------:R-:W-:-:S04]  /*17bf0*/  LEA R6, P6, R3, R2, 0x1 ;  /* 0x0000000203067211 */ /* 0x000fc800078c08ff */
[----:B------:R-:W-:Y:S02]  /*17c00*/  LEA.HI.X.SX32 R7, R3, R0, 0x1, P6 ;  /* 0x0000000003077211 */ /* 0x000fe400030f0eff */
[----:B-1----:R-:W-:-:S05]  /*17c10*/  PRMT R5, R12, 0x7632, R5 ;  /* 0x000076320c057816 */ /* 0x002fca0000000005 */
[----:B------:R1:W-:Y:S01]  /*17c20*/  @P3 STG.E.U16 desc[UR20][R6.64], R5 ;  /* 0x0000000506003986 */ /* 0x0003e2000c101514 */
[----:B-----5:R-:W-:Y:S01]  /*17c30*/  ISETP.LT.AND P5, PT, R36, UR4, !P0 ;  /* 0x0000000424007c0c */ /* 0x020fe2000c7a1270 */
[----:B------:R-:W5:Y:S01]  /*17c40*/  LDCU UR4, c[0x0][0x39c] ;  /* 0x00007380ff0477ac */ /* 0x000f620008000800 */
[----:B--2---:R-:W-:Y:S02]  /*17c50*/  ISETP.LT.AND P1, PT, R22, UR6, !P0 ;  /* 0x0000000616007c0c */ /* 0x004fe4000c721270 */
[----:B0-----:R-:W-:Y:S01]  /*17c60*/  ISETP.LT.AND P4, PT, R33, UR5, !P0 ;  /* 0x0000000521007c0c */ /* 0x001fe2000c781270 */
[----:B------:R-:W2:Y:S01]  /*17c70*/  LDL.LU R22, [R1+0x498] ;  /* 0x0004980001167983 */ /* 0x000ea20000300800 */
[----:B------:R-:W-:Y:S01]  /*17c80*/  IMAD R9, R74, 0x2, R3 ;  /* 0x000000024a097824 */ /* 0x000fe200078e0203 */
[----:B------:R-:W4:Y:S02]  /*17c90*/  LDCU UR6, c[0x0][0x39c] ;  /* 0x00007380ff0677ac */ /* 0x000f240008000800 */
[----:B------:R-:W2:Y:S01]  /*17ca0*/  LDL.LU R33, [R1+0x494] ;  /* 0x0004940001217983 */ /* 0x000ea20000300800 */
[----:B-----5:R-:W-:Y:S01]  /*17cb0*/  ISETP.LT.AND P3, PT, R32, UR4, !P0 ;  /* 0x0000000420007c0c */ /* 0x020fe2000c761270 */
[----:B------:R-:W-:-:S02]  /*17cc0*/  IMAD R3, R74, 0x2, R9 ;  /* 0x000000024a037824 */ /* 0x000fc400078e0209 */
[----:B------:R-:W5:Y:S01]  /*17cd0*/  LDL.LU R32, [R1+0x490] ;  /* 0x0004900001207983 */ /* 0x000f620000300800 */
[C---:B------:R-:W-:Y:S01]  /*17ce0*/  LEA R8, P6, R9.reuse, R2, 0x1 ;  /* 0x0000000209087211 */ /* 0x040fe200078c08ff */
[----:B------:R-:W2:Y:S02]  /*17cf0*/  LDCU UR4, c[0x0][0x39c] ;  /* 0x00007380ff0477ac */ /* 0x000ea40008000800 */
[----:B------:R-:W5:Y:S01]  /*17d00*/  LDL.LU R20, [R1+0x3a0] ;  /* 0x0003a00001147983 */ /* 0x000f620000300800 */
[----:B------:R-:W-:Y:S01]  /*17d10*/  LEA.HI.X.SX32 R9, R9, R0, 0x1, P6 ;  /* 0x0000000009097211 */ /* 0x000fe200030f0eff */
[C---:B------:R-:W-:Y:S01]  /*17d20*/  IMAD R11, R74.reuse, 0x2, R3 ;  /* 0x000000024a0b7824 */ /* 0x040fe200078e0203 */
[C---:B------:R-:W-:Y:S01]  /*17d30*/  LEA R4, P6, R3.reuse, R2, 0x1 ;  /* 0x0000000203047211 */ /* 0x040fe200078c08ff */
[----:B------:R-:W3:Y:S03]  /*17d40*/  LDCU UR5, c[0x0][0x39c] ;  /* 0x00007380ff0577ac */ /* 0x000ee60008000800 */
[----:B-1----:R-:W-:Y:S01]  /*17d50*/  LEA.HI.X.SX32 R5, R3, R0, 0x1, P6 ;  /* 0x0000000003057211 */ /* 0x002fe200030f0eff */
[----:B------:R-:W-:Y:S01]  /*17d60*/  IMAD R3, R74, 0x2, R11 ;  /* 0x000000024a037824 */ /* 0x000fe200078e020b */
[----:B------:R-:W-:-:S02]  /*17d70*/  LEA R10, P6, R11, R2, 0x1 ;  /* 0x000000020b0a7211 */ /* 0x000fc400078c08ff */
[----:B------:R-:W-:Y:S01]  /*17d80*/  PRMT R7, R13, 0x7632, R7 ;  /* 0x000076320d077816 */ /* 0x000fe20000000007 */
[----:B------:R-:W-:Y:S01]  /*17d90*/  IMAD R21, R74, 0x2, R3 ;  /* 0x000000024a157824 */ /* 0x000fe200078e0203 */
[----:B------:R-:W-:Y:S02]  /*17da0*/  LEA.HI.X.SX32 R11, R11, R0, 0x1, P6 ;  /* 0x000000000b0b7211 */ /* 0x000fe400030f0eff */
[C---:B------:R-:W-:Y:S01]  /*17db0*/  LEA R6, P6, R3.reuse, R2, 0x1 ;  /* 0x0000000203067211 */ /* 0x040fe200078c08ff */
[----:B------:R-:W-:Y:S04]  /*17dc0*/  @P5 STG.E.U16 desc[UR20][R8.64], R13 ;  /* 0x0000000d08005986 */ /* 0x000fe8000c101514 */
[----:B------:R0:W-:Y:S04]  /*17dd0*/  @P4 STG.E.U16 desc[UR20][R4.64], R7 ;  /* 0x0000000704004986 */ /* 0x0001e8000c101514 */
[----:B------:R-:W-:Y:S01]  /*17de0*/  @P1 STG.E.U16 desc[UR20][R10.64], R14 ;  /* 0x0000000e0a001986 */ /* 0x000fe2000c101514 */
[----:B0-----:R-:W-:-:S02]  /*17df0*/  LEA.HI.X.SX32 R7, R3, R0, 0x1, P6 ;  /* 0x0000000003077211 */ /* 0x001fc400030f0eff */
[----:B------:R-:W-:Y:S02]  /*17e00*/  LEA R8, P6, R21, R2, 0x1 ;  /* 0x0000000215087211 */ /* 0x000fe400078c08ff */
[----:B----4-:R-:W-:Y:S01]  /*17e10*/  ISETP.LT.AND P4, PT, R23, UR6, !P0 ;  /* 0x0000000617007c0c */ /* 0x010fe2000c781270 */
[----:B------:R-:W0:Y:S01]  /*17e20*/  LDCU UR6, c[0x0][0x39c] ;  /* 0x00007380ff0677ac */ /* 0x000e220008000800 */
[----:B------:R-:W4:Y:S01]  /*17e30*/  LDL.LU R23, [R1+0x48c] ;  /* 0x00048c0001177983 */ /* 0x000f220000300800 */
[----:B------:R-:W-:Y:S01]  /*17e40*/  LEA.HI.X.SX32 R9, R21, R0, 0x1, P6 ;  /* 0x0000000015097211 */ /* 0x000fe200030f0eff */
[----:B------:R-:W-:Y:S01]  /*17e50*/  IMAD R21, R74, 0x2, R21 ;  /* 0x000000024a157824 */ /* 0x000fe200078e0215 */
[----:B---3--:R-:W-:Y:S01]  /*17e60*/  ISETP.LT.AND P5, PT, R34, UR5, !P0 ;  /* 0x0000000522007c0c */ /* 0x008fe2000c7a1270 */
[----:B------:R-:W1:Y:S01]  /*17e70*/  LDCU UR5, c[0x0][0x39c] ;  /* 0x00007380ff0577ac */ /* 0x000e620008000800 */
[----:B------:R-:W-:Y:S02]  /*17e80*/  PRMT R5, R14, 0x7632, R5 ;  /* 0x000076320e057816 */ /* 0x000fe40000000005 */
[----:B------:R-:W-:-:S03]  /*17e90*/  LEA R4, P6, R21, R2, 0x1 ;  /* 0x0000000215047211 */ /* 0x000fc600078c08ff */
[----:B------:R3:W-:Y:S06]  /*17ea0*/  @P3 STG.E.U16 desc[UR20][R6.64], R5 ;  /* 0x0000000506003986 */ /* 0x0007ec000c101514 */
[----:B------:R-:W-:Y:S01]  /*17eb0*/  @P5 STG.E.U16 desc[UR20][R8.64], R15 ;  /* 0x0000000f08005986 */ /* 0x000fe2000c101514 */
[----:B---3--:R-:W-:Y:S02]  /*17ec0*/  LEA.HI.X.SX32 R5, R21, R0, 0x1, P6 ;  /* 0x0000000015057211 */ /* 0x008fe400030f0eff */
[----:B------:R-:W-:-:S05]  /*17ed0*/  PRMT R7, R15, 0x7632, R7 ;  /* 0x000076320f077816 */ /* 0x000fca0000000007 */
[----:B------:R3:W-:Y:S01]  /*17ee0*/  @P4 STG.E.U16 desc[UR20][R4.64], R7 ;  /* 0x0000000704004986 */ /* 0x0007e2000c101514 */
[----:B------:R-:W-:-:S05]  /*17ef0*/  IMAD R3, R74, 0x2, R21 ;  /* 0x000000024a037824 */ /* 0x000fca00078e0215 */
[----:B------:R-:W-:-:S04]  /*17f00*/  LEA R6, P6, R3, R2, 0x1 ;  /* 0x0000000203067211 */ /* 0x000fc800078c08ff */
[----:B---3--:R-:W-:Y:S02]  /*17f10*/  LEA.HI.X.SX32 R7, R3, R0, 0x1, P6 ;  /* 0x0000000003077211 */ /* 0x008fe400030f0eff */
[----:B------:R-:W-:Y:S02]  /*17f20*/  PRMT R12, R16, 0x7632, R12 ;  /* 0x00007632100c7816 */ /* 0x000fe4000000000c */
[----:B--2---:R-:W-:Y:S01]  /*17f30*/  ISETP.LT.AND P1, PT, R22, UR4, !P0 ;  /* 0x0000000416007c0c */ /* 0x004fe2000c721270 */
[----:B------:R-:W5:Y:S01]  /*17f40*/  LDCU UR4, c[0x0][0x39c] ;  /* 0x00007380ff0477ac */ /* 0x000f620008000800 */
[----:B------:R-:W2:Y:S04]  /*17f50*/  LDL.LU R22, [R1+0x488] ;  /* 0x0004880001167983 */ /* 0x000ea80000300800 */
[----:B------:R-:W3:Y:S01]  /*17f60*/  LDL.LU R13, [R1+0x484] ;  /* 0x00048400010d7983 */ /* 0x000ee20000300800 */
[----:B-----5:R-:W-:-:S06]  /*17f70*/  ISETP.LT.AND P4, PT, R20, UR4, !P0 ;  /* 0x0000000414007c0c */ /* 0x020fcc000c781270 */
[----:B------:R5:W-:Y:S01]  /*17f80*/  @P1 STG.E.U16 desc[UR20][R6.64], R16 ;  /* 0x0000001006001986 */ /* 0x000be2000c101514 */
[----:B0-----:R-:W-:Y:S01]  /*17f90*/  ISETP.LT.AND P5, PT, R32, UR6, !P0 ;  /* 0x0000000620007c0c */ /* 0x001fe2000c7a1270 */
[----:B------:R-:W2:Y:S02]  /*17fa0*/  LDCU UR6, c[0x0][0x39c] ;  /* 0x00007380ff0677ac */ /* 0x000ea40008000800 */
[----:B------:R-:W3:Y:S01]  /*17fb0*/  LDL.LU R20, [R1+0x39c] ;  /* 0x00039c0001147983 */ /* 0x000ee20000300800 */
[C---:B------:R-:W-:Y:S01]  /*17fc0*/  IMAD R11, R74.reuse, 0x2, R3 ;  /* 0x000000024a0b7824 */ /* 0x040fe200078e0203 */
[----:B-1----:R-:W-:Y:S01]  /*17fd0*/  ISETP.LT.AND P3, PT, R33, UR5, !P0 ;  /* 0x0000000521007c0c */ /* 0x002fe2000c761270 */
[----:B------:R-:W4:Y:S01]  /*17fe0*/  LDCU UR5, c[0x0][0x39c] ;  /* 0x00007380ff0577ac */ /* 0x000f220008000800 */
[----:B------:R-:W3:Y:S01]  /*17ff0*/  LDL.LU R14, [R1+0x480] ;  /* 0x00048000010e7983 */ /* 0x000ee20000300800 */
[----:B------:R-:W3:Y:S03]  /*18000*/  LDCU UR4, c[0x0][0x39c] ;  /* 0x00007380ff0477ac */ /* 0x000ee60008000800 */
[----:B-----5:R-:W5:Y:S01]  /*18010*/  LDL.LU R16, [R1+0x47c] ;  /* 0x00047c0001107983 */ /* 0x020f620000300800 */
[----:B------:R-:W-:Y:S01]  /*18020*/  LEA R8, P6, R11, R2, 0x1 ;  /* 0x000000020b087211 */ /* 0x000fe200078c08ff */
[----:B------:R-:W-:-:S02]  /*18030*/  IMAD R3, R74, 0x2, R11 ;  /* 0x000000024a037824 */ /* 0x000fc400078e020b */
[----:B------:R-:W5:Y:S01]  /*18040*/  LDL.LU R15, [R1+0x478] ;  /* 0x00047800010f7983 */ /* 0x000f620000300800 */
[----:B------:R-:W-:Y:S01]  /*18050*/  LEA.HI.X.SX32 R9, R11, R0, 0x1, P6 ;  /* 0x000000000b097211 */ /* 0x000fe200030f0eff */
[----:B------:R-:W-:Y:S01]  /*18060*/  IMAD R5, R74, 0x2, R3 ;  /* 0x000000024a057824 */ /* 0x000fe200078e0203 */
[----:B------:R-:W-:-:S03]  /*18070*/  LEA R10, P6, R3, R2, 0x1 ;  /* 0x00000002030a7211 */ /* 0x000fc600078c08ff */
[----:B------:R0:W-:Y:S01]  /*18080*/  @P3 STG.E.U16 desc[UR20][R8.64], R12 ;  /* 0x0000000c08003986 */ /* 0x0001e2000c101514 */
[----:B------:R-:W-:Y:S01]  /*18090*/  LEA.HI.X.SX32 R11, R3, R0, 0x1, P6 ;  /* 0x00000000030b7211 */ /* 0x000fe200030f0eff */
[----:B------:R-:W-:Y:S01]  /*180a0*/  IMAD R3, R74, 0x2, R5 ;  /* 0x000000024a037824 */ /* 0x000fe200078e0205 */
[----:B------:R-:W-:-:S04]  /*180b0*/  LEA R4, P6, R5, R2, 0x1 ;  /* 0x0000000205047211 */ /* 0x000fc800078c08ff */
[----:B------:R-:W-:Y:S02]  /*180c0*/  LEA.HI.X.SX32 R5, R5, R0, 0x1, P6 ;  /* 0x0000000005057211 */ /* 0x000fe400030f0eff */
[----:B----4-:R-:W-:Y:S02]  /*180d0*/  ISETP.LT.AND P1, PT, R23, UR5, !P0 ;  /* 0x0000000517007c0c */ /* 0x010fe4000c721270 */
[----:B0-----:R-:W-:Y:S01]  /*180e0*/  PRMT R9, R17, 0x7632, R9 ;  /* 0x0000763211097816 */ /* 0x001fe20000000009 */
[----:B------:R-:W-:Y:S01]  /*180f0*/  @P5 STG.E.U16 desc[UR20][R10.64], R17 ;  /* 0x000000110a005986 */ /* 0x000fe2000c101514 */
[C---:B------:R-:W-:Y:S01]  /*18100*/  LEA R6, P6, R3.reuse, R2, 0x1 ;  /* 0x0000000203067211 */ /* 0x040fe200078c08ff */
[----:B------:R-:W0:Y:S03]  /*18110*/  LDCU UR5, c[0x0][0x39c] ;  /* 0x00007380ff0577ac */ /* 0x000e260008000800 */
[----:B------:R-:W-:Y:S01]  /*18120*/  LEA.HI.X.SX32 R7, R3, R0, 0x1, P6 ;  /* 0x0000000003077211 */ /* 0x000fe200030f0eff */
[----:B------:R1:W-:Y:S04]  /*18130*/  @P4 STG.E.U16 desc[UR20][R4.64], R9 ;  /* 0x0000000904004986 */ /* 0x0003e8000c101514 */
[----:B------:R4:W-:Y:S01]  /*18140*/  @P1 STG.E.U16 desc[UR20][R6.64], R18 ;  /* 0x0000001206001986 */ /* 0x0009e2000c101514 */
[----:B------:R-:W-:-:S05]  /*18150*/  IMAD R3, R74, 0x2, R3 ;  /* 0x000000024a037824 */ /* 0x000fca00078e0203 */
[C---:B------:R-:W-:Y:S02]  /*18160*/  LEA R8, P6, R3.reuse, R2, 0x1 ;  /* 0x0000000203087211 */ /* 0x040fe400078c08ff */
[----:B-1----:R-:W-:Y:S02]  /*18170*/  PRMT R5, R18, 0x7632, R5 ;  /* 0x0000763212057816 */ /* 0x002fe40000000005 */
[----:B------:R-:W-:Y:S02]  /*18180*/  LEA.HI.X.SX32 R9, R3, R0, 0x1, P6 ;  /* 0x0000000003097211 */ /* 0x000fe400030f0eff */
[----:B--2---:R-:W-:Y:S01]  /*18190*/  ISETP.LT.AND P3, PT, R22, UR6, !P0 ;  /* 0x0000000616007c0c */ /* 0x004fe2000c761270 */
[----:B------:R-:W1:Y:S01]  /*181a0*/  LDCU UR6, c[0x0][0x39c] ;  /* 0x00007380ff0677ac */ /* 0x000e620008000800 */
[----:B---3--:R-:W-:Y:S01]  /*181b0*/  ISETP.LT.AND P5, PT, R13, UR4, !P0 ;  /* 0x000000040d007c0c */ /* 0x008fe2000c7a1270 */
[----:B------:R-:W5:Y:S01]  /*181c0*/  LDCU UR4, c[0x0][0x39c] ;  /* 0x00007380ff0477ac */ /* 0x000f620008000800 */
[----:B------:R-:W2:Y:S01]  /*181d0*/  LDL.LU R13, [R1+0x398] ;  /* 0x00039800010d7983 */ /* 0x000ea20000300800 */
[----:B-1----:R-:W-:-:S08]  /*181e0*/  ISETP.LT.AND P1, PT, R14, UR6, !P0 ;  /* 0x000000060e007c0c */ /* 0x002fd0000c721270 */
[----:B------:R1:W-:Y:S01]  /*181f0*/  @P3 STG.E.U16 desc[UR20][R8.64], R5 ;  /* 0x0000000508003986 */ /* 0x0003e2000c101514 */
[----:B0-----:R-:W-:Y:S01]  /*18200*/  ISETP.LT.AND P4, PT, R20, UR5, !P0 ;  /* 0x0000000514007c0c */ /* 0x001fe2000c781270 */
[----:B------:R-:W0:Y:S02]  /*18210*/  LDCU UR5, c[0x0][0x39c] ;  /* 0x00007380ff0577ac */ /* 0x000e240008000800 */
[----:B------:R-:W3:Y:S01]  /*18220*/  LDL.LU R14, [R1+0x430] ;  /* 0x00043000010e7983 */ /* 0x000ee20000300800 */
[----:B-----5:R-:W-:Y:S01]  /*18230*/  ISETP.LT.AND P3, PT, R16, UR4, !P0 ;  /* 0x0000000410007c0c */ /* 0x020fe2000c761270 */
[C---:B------:R-:W-:Y:S01]  /*18240*/  IMAD R11, R74.reuse, 0x2, R3 ;  /* 0x000000024a0b7824 */ /* 0x040fe200078e0203 */
[----:B------:R-:W3:Y:S01]  /*18250*/  LDCU UR4, c[0x0][0x39c] ;  /* 0x00007380ff0477ac */ /* 0x000ee20008000800 */
[----:B----4-:R-:W4:Y:S01]  /*18260*/  LDL.LU R18, [R1+0x42c] ;  /* 0x00042c0001127983 */ /* 0x010f220000300800 */
[----:B------:R-:W2:Y:S03]  /*18270*/  LDCU UR6, c[0x0][0x39c] ;  /* 0x00007380ff0677ac */ /* 0x000ea60008000800 */
[----:B------:R-:W5:Y:S04]  /*18280*/  LDL.LU R17, [R1+0x428] ;  /* 0x0004280001117983 */ /* 0x000f680000300800 */
[----:B------:R-:W4:Y:S01]  /*18290*/  LDL.LU R16, [R1+0x394] ;  /* 0x0003940001107983 */ /* 0x000f220000300800 */
[----:B------:R-:W-:Y:S01]  /*182a0*/  IMAD R3, R74, 0x2, R11 ;  /* 0x000000024a037824 */ /* 0x000fe200078e020b */
[----:B------:R-:W-:-:S04]  /*182b0*/  LEA R4, P6, R11, R2, 0x1 ;  /* 0x000000020b047211 */ /* 0x000fc800078c08ff */
[----:B-1----:R-:W-:Y:S01]  /*182c0*/  LEA.HI.X.SX32 R5, R11, R0, 0x1, P6 ;  /* 0x000000000b057211 */ /* 0x002fe200030f0eff */
[----:B------:R-:W-:Y:S01]  /*182d0*/  IMAD R11, R74, 0x2, R3 ;  /* 0x000000024a0b7824 */ /* 0x000fe200078e0203 */
[----:B------:R-:W-:-:S04]  /*182e0*/  LEA R6, P6, R3, R2, 0x1 ;  /* 0x0000000203067211 */ /* 0x000fc800078c08ff */
[----:B------:R-:W-:Y:S01]  /*182f0*/  LEA.HI.X.SX32 R7, R3, R0, 0x1, P6 ;  /* 0x0000000003077211 */ /* 0x000fe200030f0eff */
[----:B------:R-:W-:Y:S01]  /*18300*/  @P5 STG.E.U16 desc[UR20][R4.64], R19 ;  /* 0x0000001304005986 */ /* 0x000fe2000c101514 */
[----:B------:R-:W-:Y:S01]  /*18310*/  LEA R10, P6, R11, R2, 0x1 ;  /* 0x000000020b0a7211 */ /* 0x000fe200078c08ff */
[----:B------:R-:W-:Y:S01]  /*18320*/  IMAD R3, R74, 0x2, R11 ;  /* 0x000000024a037824 */ /* 0x000fe200078e020b */
[----:B0-----:R-:W-:Y:S01]  /*18330*/  ISETP.LT.AND P5, PT, R15, UR5, !P0 ;  /* 0x000000050f007c0c */ /* 0x001fe2000c7a1270 */
[----:B------:R-:W4:Y:S01]  /*18340*/  LDCU UR5, c[0x0][0x39c] ;  /* 0x00007380ff0577ac */ /* 0x000f220008000800 */
[----:B------:R-:W-:Y:S01]  /*18350*/  PRMT R9, R19, 0x7632, R9 ;  /* 0x0000763213097816 */ /* 0x000fe20000000009 */
[----:B------:R-:W5:Y:S01]  /*18360*/  LDL.LU R15, [R1+0x424] ;  /* 0x00042400010f7983 */ /* 0x000f620000300800 */
[----:B------:R-:W-:-:S03]  /*18370*/  LEA.HI.X.SX32 R11, R11, R0, 0x1, P6 ;  /* 0x000000000b0b7211 */ /* 0x000fc600030f0eff */
[----:B------:R0:W-:Y:S04]  /*18380*/  @P4 STG.E.U16 desc[UR20][R6.64], R9 ;  /* 0x0000000906004986 */ /* 0x0001e8000c101514 */
[----:B------:R-:W-:Y:S01]  /*18390*/  @P1 STG.E.U16 desc[UR20][R10.64], R24 ;  /* 0x000000180a001986 */ /* 0x000fe2000c101514 */
[----:B------:R-:W-:-:S04]  /*183a0*/  LEA R8, P6, R3, R2, 0x1 ;  /* 0x0000000203087211 */ /* 0x000fc800078c08ff */
[----:B0-----:R-:W-:Y:S02]  /*183b0*/  LEA.HI.X.SX32 R9, R3, R0, 0x1, P6 ;  /* 0x0000000003097211 */ /* 0x001fe400030f0eff */
[----:B------:R-:W-:-:S05]  /*183c0*/  PRMT R7, R24, 0x7632, R7 ;  /* 0x0000763218077816 */ /* 0x000fca0000000007 */
[----:B------:R0:W-:Y:S01]  /*183d0*/  @P3 STG.E.U16 desc[UR20][R8.64], R7 ;  /* 0x0000000708003986 */ /* 0x0001e2000c101514 */
[----:B--2---:R-:W-:Y:S01]  /*183e0*/  ISETP.LT.AND P4, PT, R13, UR6, !P0 ;  /* 0x000000060d007c0c */ /* 0x004fe2000c781270 */
[----:B------:R-:W-:Y:S01]  /*183f0*/  IMAD R13, R74, 0x2, R3 ;  /* 0x000000024a0d7824 */ /* 0x000fe200078e0203 */
[----:B------:R-:W5:Y:S04]  /*18400*/  LDCU UR6, c[0x0][0x39c] ;  /* 0x00007380ff0677ac */ /* 0x000f680008000800 */
[----:B------:R-:W-:-:S04]  /*18410*/  LEA R4, P6, R13, R2, 0x1 ;  /* 0x000000020d047211 */ /* 0x000fc800078c08ff */
[----:B------:R-:W-:Y:S02]  /*18420*/  LEA.HI.X.SX32 R5, R13, R0, 0x1, P6 ;  /* 0x000000000d057211 */ /* 0x000fe400030f0eff */
[----:B---3--:R-:W-:Y:S01]  /*18430*/  ISETP.LT.AND P1, PT, R14, UR4, !P0 ;  /* 0x000000040e007c0c */ /* 0x008fe2000c721270 */
[----:B------:R-:W1:Y:S01]  /*18440*/  LDCU UR4, c[0x0][0x39c] ;  /* 0x00007380ff0477ac */ /* 0x000e620008000800 */
[----:B------:R-:W2:Y:S01]  /*18450*/  LDL.LU R14, [R1+0x420] ;  /* 0x00042000010e7983 */ /* 0x000ea20000300800 */
[----:B------:R-:W-:-:S05]  /*18460*/  IMAD R13, R74, 0x2, R13 ;  /* 0x000000024a0d7824 */ /* 0x000fca00078e020d */
[C---:B------:R-:W-:Y:S01]  /*18470*/  LEA R6, P6, R13.reuse, R2, 0x1 ;  /* 0x000000020d067211 */ /* 0x040fe200078c08ff */
[----:B------:R3:W-:Y:S03]  /*18480*/  @P5 STG.E.U16 desc[UR20][R4.64], R25 ;  /* 0x0000001904005986 */ /* 0x0007e6000c101514 */
[----:B0-----:R-:W-:Y:S02]  /*18490*/  LEA.HI.X.SX32 R7, R13, R0, 0x1, P6 ;  /* 0x000000000d077211 */ /* 0x001fe400030f0eff */
[----:B----4-:R-:W-:Y:S01]  /*184a0*/  ISETP.LT.AND P3, PT, R18, UR5, !P0 ;  /* 0x0000000512007c0c */ /* 0x010fe2000c761270 */
[----:B------:R-:W0:Y:S01]  /*184b0*/  LDCU UR5, c[0x0][0x39c] ;  /* 0x00007380ff0577ac */ /* 0x000e220008000800 */
[----:B-----5:R-:W-:Y:S01]  /*184c0*/  ISETP.LT.AND P5, PT, R17, UR6, !P0 ;  /* 0x0000000611007c0c */ /* 0x020fe2000c7a1270 */
[----:B------:R-:W4:Y:S01]  /*184d0*/  LDL.LU R18, [R1+0x41c] ;  /* 0x00041c0001127983 */ /* 0x000f220000300800 */
[----:B------:R-:W-:Y:S01]  /*184e0*/  IMAD R3, R74, 0x2, R13 ;  /* 0x000000024a037824 */ /* 0x000fe200078e020d */
[----:B------:R-:W2:Y:S01]  /*184f0*/  LDCU UR6, c[0x0][0x39c] ;  /* 0x00007380ff0677ac */ /* 0x000ea20008000800 */
[----:B---3--:R-:W-:Y:S01]  /*18500*/  PRMT R5, R25, 0x7632, R5 ;  /* 0x0000763219057816 */ /* 0x008fe20000000005 */
[----:B------:R-:W3:Y:S04]  /*18510*/  LDL.LU R17, [R1+0x390] ;  /* 0x0003900001117983 */ /* 0x000ee80000300800 */
[----:B------:R5:W-:Y:S01]  /*18520*/  @P4 STG.E.U16 desc[UR20][R6.64], R5 ;  /* 0x0000000506004986 */ /* 0x000be2000c101514 */
[----:B-1----:R-:W-:-:S02]  /*18530*/  ISETP.LT.AND P4, PT, R16, UR4, !P0 ;  /* 0x0000000410007c0c */ /* 0x002fc4000c781270 */
[C---:B------:R-:W-:Y:S01]  /*18540*/  LEA R8, P6, R3.reuse, R2, 0x1 ;  /* 0x0000000203087211 */ /* 0x040fe200078c08ff */
[----:B------:R-:W3:Y:S01]  /*18550*/  LDL.LU R16, [R1+0x418] ;  /* 0x0004180001107983 */ /* 0x000ee20000300800 */
[----:B------:R-:W-:Y:S01]  /*18560*/  IMAD R11, R74, 0x2, R3 ;  /* 0x000000024a0b7824 */ /* 0x000fe200078e0203 */
[----:B------:R-:W-:Y:S01]  /*18570*/  PRMT R12, R26, 0x7632, R12 ;  /* 0x000076321a0c7816 */ /* 0x000fe2000000000c */
[----:B------:R-:W4:Y:S01]  /*18580*/  LDCU UR4, c[0x0][0x39c] ;  /* 0x00007380ff0477ac */ /* 0x000f220008000800 */
[----:B------:R-:W-:Y:S02]  /*18590*/  LEA.HI.X.SX32 R9, R3, R0, 0x1, P6 ;  /* 0x0000000003097211 */ /* 0x000fe400030f0eff */
[----:B------:R-:W-:-:S03]  /*185a0*/  LEA R4, P6, R11, R2, 0x1 ;  /* 0x000000020b047211 */ /* 0x000fc600078c08ff */
[----:B------:R1:W-:Y:S01]  /*185b0*/  @P1 STG.E.U16 desc[UR20][R8.64], R26 ;  /* 0x0000001a08001986 */ /* 0x0003e2000c101514 */
[----:B0-----:R-:W-:Y:S01]  /*185c0*/  ISETP.LT.AND P1, PT, R15, UR5, !P0 ;  /* 0x000000050f007c0c */ /* 0x001fe2000c721270 */
[C---:B------:R-:W-:Y:S01]  /*185d0*/  IMAD R3, R74.reuse, 0x2, R11 ;  /* 0x000000024a037824 */ /* 0x040fe200078e020b */
[----:B-----5:R-:W-:Y:S01]  /*185e0*/  LEA.HI.X.SX32 R5, R11, R0, 0x1, P6 ;  /* 0x000000000b057211 */ /* 0x020fe200030f0eff */
[----:B------:R-:W5:Y:S01]  /*185f0*/  LDL.LU R15, [R1+0x414] ;  /* 0x00041400010f7983 */ /* 0x000f620000300800 */
[----:B------:R-:W3:Y:S03]  /*18600*/  LDCU UR5, c[0x0][0x39c] ;  /* 0x00007380ff0577ac */ /* 0x000ee60008000800 */
[----:B------:R0:W-:Y:S01]  /*18610*/  @P3 STG.E.U16 desc[UR20][R4.64], R12 ;  /* 0x0000000c04003986 */ /* 0x0001e2000c101514 */
[----:B------:R-:W-:Y:S01]  /*18620*/  LEA R10, P6, R3, R2, 0x1 ;  /* 0x00000002030a7211 */ /* 0x000fe200078c08ff */
[----:B------:R-:W-:-:S03]  /*18630*/  IMAD R7, R74, 0x2, R3 ;  /* 0x000000024a077824 */ /* 0x000fc600078e0203 */
[----:B------:R-:W-:Y:S01]  /*18640*/  LEA.HI.X.SX32 R11, R3, R0, 0x1, P6 ;  /* 0x00000000030b7211 */ /* 0x000fe200030f0eff */
[----:B------:R-:W-:Y:S01]  /*18650*/  IMAD R3, R74, 0x2, R7 ;  /* 0x000000024a037824 */ /* 0x000fe200078e0207 */
[----:B------:R-:W-:-:S04]  /*18660*/  LEA R6, P6, R7, R2, 0x1 ;  /* 0x0000000207067211 */ /* 0x000fc800078c08ff */
[----:B------:R-:W-:Y:S02]  /*18670*/  LEA.HI.X.SX32 R7, R7, R0, 0x1, P6 ;  /* 0x0000000007077211 */ /* 0x000fe400030f0eff */
[----:B-1----:R-:W-:Y:S02]  /*18680*/  LEA R8, P6, R3, R2, 0x1 ;  /* 0x0000000203087211 */ /* 0x002fe400078c08ff */
[----:B0-----:R-:W-:Y:S02]  /*18690*/  PRMT R5, R27, 0x7632, R5 ;  /* 0x000076321b057816 */ /* 0x001fe40000000005 */
[----:B------:R-:W-:Y:S01]  /*186a0*/  LEA.HI.X.SX32 R9, R3, R0, 0x1, P6 ;  /* 0x0000000003097211 */ /* 0x000fe200030f0eff */
[----:B------:R0:W-:Y:S04]  /*186b0*/  @P5 STG.E.U16 desc[UR20][R10.64], R27 ;  /* 0x0000001b0a005986 */ /* 0x0001e8000c101514 */
[----:B------:R1:W-:Y:S04]  /*186c0*/  @P4 STG.E.U16 desc[UR20][R6.64], R5 ;  /* 0x0000000506004986 */ /* 0x0003e8000c101514 */
[----:B------:R-:W-:Y:S01]  /*186d0*/  @P1 STG.E.U16 desc[UR20][R8.64], R28 ;  /* 0x0000001c08001986 */ /* 0x000fe2000c101514 */
[----:B--2---:R-:W-:Y:S01]  /*186e0*/  ISETP.LT.AND P3, PT, R14, UR6, !P0 ;  /* 0x000000060e007c0c */ /* 0x004fe2000c761270 */
[----:B------:R-:W2:Y:S02]  /*186f0*/  LDCU UR6, c[0x0][0x39c] ;  /* 0x00007380ff0677ac */ /* 0x000ea40008000800 */
[----:B------:R-:W5:Y:S04]  /*18700*/  LDL.LU R14, [R1+0x410] ;  /* 0x00041000010e7983 */ /* 0x000f680000300800 */
[----:B------:R-:W5:Y:S01]  /*18710*/  LDL.LU R13, [R1+0x38c] ;  /* 0x00038c00010d7983 */ /* 0x000f620000300800 */
[----:B----4-:R-:W-:Y:S01]  /*18720*/  ISETP.LT.AND P5, PT, R18, UR4, !P0 ;  /* 0x0000000412007c0c */ /* 0x010fe2000c7a1270 */
[----:B------:R-:W5:Y:S02]  /*18730*/  LDCU UR4, c[0x0][0x39c] ;  /* 0x00007380ff0477ac */ /* 0x000f640008000800 */
[----:B------:R-:W4:Y:S01]  /*18740*/  LDL.LU R18, [R1+0x40c] ;  /* 0x00040c0001127983 */ /* 0x000f220000300800 */
[----:B---3--:R-:W-:Y:S01]  /*18750*/  ISETP.LT.AND P4, PT, R17, UR5, !P0 ;  /* 0x0000000511007c0c */ /* 0x008fe2000c781270 */
[----:B------:R-:W-:-:S02]  /*18760*/  IMAD R3, R74, 0x2, R3 ;  /* 0x000000024a037824 */ /* 0x000fc400078e0203 */
[----:B------:R-:W3:Y:S01]  /*18770*/  LDL.LU R17, [R1+0x408] ;  /* 0x0004080001117983 */ /* 0x000ee20000300800 */
[----:B------:R-:W5:Y:S01]  /*18780*/  LDCU UR5, c[0x0][0x39c] ;  /* 0x00007380ff0577ac */ /* 0x000f620008000800 */
[----:B--2---:R-:W-:Y:S01]  /*18790*/  ISETP.LT.AND P1, PT, R16, UR6, !P0 ;  /* 0x0000000610007c0c */ /* 0x004fe2000c721270 */
[----:B0-----:R-:W-:Y:S01]  /*187a0*/  IMAD R11, R74, 0x2, R3 ;  /* 0x000000024a0b7824 */ /* 0x001fe200078e0203 */
[----:B------:R-:W2:Y:S01]  /*187b0*/  LDL.LU R16, [R1+0x404] ;  /* 0x0004040001107983 */ /* 0x000ea20000300800 */
[C---:B------:R-:W-:Y:S01]  /*187c0*/  LEA R4, P6, R3.reuse, R2, 0x1 ;  /* 0x0000000203047211 */ /* 0x040fe200078c08ff */
[----:B------:R-:W0:Y:S01]  /*187d0*/  LDCU UR6, c[0x0][0x39c] ;  /* 0x00007380ff0677ac */ /* 0x000e220008000800 */
[----:B-1----:R-:W-:Y:S02]  /*187e0*/  PRMT R7, R28, 0x7632, R7 ;  /* 0x000076321c077816 */ /* 0x002fe40000000007 */
[----:B------:R-:W-:Y:S02]  /*187f0*/  LEA.HI.X.SX32 R5, R3, R0, 0x1, P6 ;  /* 0x0000000003057211 */ /* 0x000fe400030f0eff */
[----:B------:R-:W-:-:S03]  /*18800*/  LEA R6, P6, R11, R2, 0x1 ;  /* 0x000000020b067211 */ /* 0x000fc600078c08ff */
[----:B------:R1:W-:Y:S01]  /*18810*/  @P3 STG.E.U16 desc[UR20][R4.64], R7 ;  /* 0x0000000704003986 */ /* 0x0003e2000c101514 */
[----:B-----5:R-:W-:Y:S01]  /*18820*/  ISETP.LT.AND P3, PT, R15, UR4, !P0 ;  /* 0x000000040f007c0c */ /* 0x020fe2000c761270 */
[----:B------:R-:W-:Y:S01]  /*18830*/  IMAD R3, R74, 0x2, R11 ;  /* 0x000000024a037824 */ /* 0x000fe200078e020b */
[----:B------:R-:W4:Y:S01]  /*18840*/  LDCU UR4, c[0x0][0x39c] ;  /* 0x00007380ff0477ac */ /* 0x000f220008000800 */
[----:B------:R-:W5:Y:S01]  /*18850*/  LDL.LU R15, [R1+0x388] ;  /* 0x00038800010f7983 */ /* 0x000f620000300800 */
[----:B-1----:R-:W-:Y:S02]  /*18860*/  LEA.HI.X.SX32 R7, R11, R0, 0x1, P6 ;  /* 0x000000000b077211 */ /* 0x002fe400030f0eff */
[----:B------:R-:W-:-:S03]  /*18870*/  LEA R8, P6, R3, R2, 0x1 ;  /* 0x0000000203087211 */ /* 0x000fc600078c08ff */
[----:B------:R-:W-:Y:S01]  /*18880*/  @P5 STG.E.U16 desc[UR20][R6.64], R29 ;  /* 0x0000001d06005986 */ /* 0x000fe2000c101514 */
[----:B------:R-:W-:Y:S01]  /*18890*/  PRMT R5, R29, 0x7632, R5 ;  /* 0x000076321d057816 */ /* 0x000fe20000000005 */
[----:B------:R-:W-:Y:S01]  /*188a0*/  IMAD R11, R74, 0x2, R3 ;  /* 0x000000024a0b7824 */ /* 0x000fe200078e0203 */
[----:B------:R-:W-:-:S03]  /*188b0*/  LEA.HI.X.SX32 R9, R3, R0, 0x1, P6 ;  /* 0x0000000003097211 */ /* 0x000fc600030f0eff */
[----:B------:R-:W-:Y:S01]  /*188c0*/  IMAD R3, R74, 0x2, R11 ;  /* 0x000000024a037824 */ /* 0x000fe200078e020b */
[C---:B------:R-:W-:Y:S01]  /*188d0*/  LEA R10, P6, R11.reuse, R2, 0x1 ;  /* 0x000000020b0a7211 */ /* 0x040fe200078c08ff */
[----:B------:R1:W-:Y:S03]  /*188e0*/  @P4 STG.E.U16 desc[UR20][R8.64], R5 ;  /* 0x0000000508004986 */ /* 0x0003e6000c101514 */
[----:B------:R-:W-:Y:S02]  /*188f0*/  LEA.HI.X.SX32 R11, R11, R0, 0x1, P6 ;  /* 0x000000000b0b7211 */ /* 0x000fe400030f0eff */
[----:B------:R-:W-:-:S04]  /*18900*/  LEA R4, P6, R3, R2, 0x1 ;  /* 0x0000000203047211 */ /* 0x000fc800078c08ff */
[----:B-1----:R-:W-:Y:S02]  /*18910*/  LEA.HI.X.SX32 R5, R3, R0, 0x1, P6 ;  /* 0x0000000003057211 */ /* 0x002fe400030f0eff */
[----:B------:R-:W-:Y:S01]  /*18920*/  PRMT R9, R30, 0x7632, R9 ;  /* 0x000076321e097816 */ /* 0x000fe20000000009 */
[----:B------:R-:W-:Y:S04]  /*18930*/  @P1 STG.E.U16 desc[UR20][R10.64], R30 ;  /* 0x0000001e0a001986 */ /* 0x000fe8000c101514 */
[----:B------:R1:W-:Y:S01]  /*18940*/  @P3 STG.E.U16 desc[UR20][R4.64], R9 ;  /* 0x0000000904003986 */ /* 0x0003e2000c101514 */
[----:B------:R-:W-:Y:S01]  /*18950*/  ISETP.LT.AND P5, PT, R14, UR5, !P0 ;  /* 0x000000050e007c0c */ /* 0x000fe2000c7a1270 */
[----:B------:R-:W3:Y:S02]  /*18960*/  LDCU UR5, c[0x0][0x39c] ;  /* 0x00007380ff0577ac */ /* 0x000ee40008000800 */
[----:B------:R-:W5:Y:S01]  /*18970*/  LDL.LU R14, [R1+0x400] ;  /* 0x00040000010e7983 */ /* 0x000f620000300800 */
[----:B0-----:R-:W-:Y:S01]  /*18980*/  ISETP.LT.AND P4, PT, R13, UR6, !P0 ;  /* 0x000000060d007c0c */ /* 0x001fe2000c781270 */
[----:B------:R-:W2:Y:S01]  /*18990*/  LDCU UR6, c[0x0][0x39c] ;  /* 0x00007380ff0677ac */ /* 0x000ea20008000800 */
[----:B------:R-:W-:-:S05]  /*189a0*/  IMAD R13, R74, 0x2, R3 ;  /* 0x000000024a0d7824 */ /* 0x000fca00078e0203 */
[----:B------:R-:W-:-:S04]  /*189b0*/  LEA R6, P6, R13, R2, 0x1 ;  /* 0x000000020d067211 */ /* 0x000fc800078c08ff */
[----:B------:R-:W-:Y:S02]  /*189c0*/  LEA.HI.X.SX32 R7, R13, R0, 0x1, P6 ;  /* 0x000000000d077211 */ /* 0x000fe400030f0eff */
[----:B----4-:R-:W-:Y:S01]  /*189d0*/  ISETP.LT.AND P1, PT, R18, UR4, !P0 ;  /* 0x0000000412007c0c */ /* 0x010fe2000c721270 */
[----:B------:R-:W5:Y:S01]  /*189e0*/  LDCU UR4, c[0x0][0x39c] ;  /* 0x00007380ff0477ac */ /* 0x000f620008000800 */
[----:B------:R-:W4:Y:S01]  /*189f0*/  LDL.LU R18, [R1+0x3fc] ;  /* 0x0003fc0001127983 */ /* 0x000f220000300800 */
[----:B---3--:R-:W-:Y:S01]  /*18a00*/  ISETP.LT.AND P3, PT, R17, UR5, !P0 ;  /* 0x0000000511007c0c */ /* 0x008fe2000c761270 */
[----:B------:R-:W-:Y:S01]  /*18a10*/  IMAD R13, R74, 0x2, R13 ;  /* 0x000000024a0d7824 */ /* 0x000fe200078e020d */
[----:B------:R-:W0:Y:S01]  /*18a20*/  LDCU UR5, c[0x0][0x39c] ;  /* 0x00007380ff0577ac */ /* 0x000e220008000800 */
[----:B------:R-:W-:Y:S04]  /*18a30*/  @P5 STG.E.U16 desc[UR20][R6.64], R31 ;  /* 0x0000001f06005986 */ /* 0x000fe8000c101514 */
[----:B------:R-:W3:Y:S01]  /*18a40*/  LDL.LU R17, [R1+0x3f8] ;  /* 0x0003f80001117983 */ /* 0x000ee20000300800 */
[----:B--2---:R-:W-:Y:S01]  /*18a50*/  ISETP.LT.AND P5, PT, R16, UR6, !P0 ;  /* 0x0000000610007c0c */ /* 0x004fe2000c7a1270 */
[----:B------:R-:W-:Y:S01]  /*18a60*/  IMAD R3, R74, 0x2, R13 ;  /* 0x000000024a037824 */ /* 0x000fe200078e020d */
[----:B------:R-:W-:Y:S01]  /*18a70*/  LEA R8, P6, R13, R2, 0x1 ;  /* 0x000000020d087211 */ /* 0x000fe200078c08ff */
[----:B------:R-:W2:Y:S01]  /*18a80*/  LDL.LU R16, [R1+0x384] ;  /* 0x0003840001107983 */ /* 0x000ea20000300800 */
[----:B-1----:R-:W-:Y:S01]  /*18a90*/  PRMT R5, R31, 0x7632, R5 ;  /* 0x000076321f057816 */ /* 0x002fe20000000005 */
[----:B------:R-:W4:Y:S01]  /*18aa0*/  LDCU UR6, c[0x0][0x39c] ;  /* 0x00007380ff0677ac */ /* 0x000f220008000800 */
[----:B------:R-:W-:-:S02]  /*18ab0*/  LEA.HI.X.SX32 R9, R13, R0, 0x1, P6 ;  /* 0x000000000d097211 */ /* 0x000fc400030f0eff */
[----:B------:R-:W-:-:S03]  /*18ac0*/  LEA R4, P6, R3, R2, 0x1 ;  /* 0x0000000203047211 */ /* 0x000fc600078c08ff */
[----:B------:R1:W-:Y:S01]  /*18ad0*/  @P4 STG.E.U16 desc[UR20][R8.64], R5 ;  /* 0x0000000508004986 */ /* 0x0003e2000c101514 */
[----:B-----5:R-:W-:Y:S01]  /*18ae0*/  ISETP.LT.AND P4, PT, R15, UR4, !P0 ;  /* 0x000000040f007c0c */ /* 0x020fe2000c781270 */
[----:B------:R-:W-:Y:S02]  /*18af0*/  IMAD R11, R74, 0x2, R3 ;  /* 0x000000024a0b7824 */ /* 0x000fe400078e0203 */
[----:B------:R-:W5:Y:S01]  /*18b00*/  LDL.LU R15, [R1+0x3f4] ;  /* 0x0003f400010f7983 */ /* 0x000f620000300800 */
[----:B------:R-:W-:Y:S01]  /*18b10*/  PRMT R12, R60, 0x7632, R12 ;  /* 0x000076323c0c7816 */ /* 0x000fe2000000000c */
[----:B------:R-:W3:Y:S01]  /*18b20*/  LDCU UR4, c[0x0][0x39c] ;  /* 0x00007380ff0477ac */ /* 0x000ee20008000800 */
[----:B-1----:R-:W-:Y:S02]  /*18b30*/  LEA.HI.X.SX32 R5, R3, R0, 0x1, P6 ;  /* 0x0000000003057211 */ /* 0x002fe400030f0eff */
[----:B------:R-:W-:-:S03]  /*18b40*/  LEA R6, P6, R11, R2, 0x1 ;  /* 0x000000020b067211 */ /* 0x000fc600078c08ff */
[----:B------:R-:W-:Y:S01]  /*18b50*/  @P1 STG.E.U16 desc[UR20][R4.64], R60 ;  /* 0x0000003c04001986 */ /* 0x000fe2000c101514 */
[----:B------:R-:W-:Y:S01]  /*18b60*/  LEA.HI.X.SX32 R7, R11, R0, 0x1, P6 ;  /* 0x000000000b077211 */ /* 0x000fe200030f0eff */
[----:B------:R-:W-:-:S04]  /*18b70*/  IMAD R3, R74, 0x2, R11 ;  /* 0x000000024a037824 */ /* 0x000fc800078e020b */
[----:B------:R1:W-:Y:S01]  /*18b80*/  @P3 STG.E.U16 desc[UR20][R6.64], R12 ;  /* 0x0000000c06003986 */ /* 0x0003e2000c101514 */
[----:B------:R-:W-:Y:S01]  /*18b90*/  LEA R10, P6, R3, R2, 0x1 ;  /* 0x00000002030a7211 */ /* 0x000fe200078c08ff */
[----:B------:R-:W-:-:S03]  /*18ba0*/  IMAD R9, R74, 0x2, R3 ;  /* 0x000000024a097824 */ /* 0x000fc600078e0203 */
[----:B------:R-:W-:Y:S02]  /*18bb0*/  LEA.HI.X.SX32 R11, R3, R0, 0x1, P6 ;  /* 0x00000000030b7211 */ /* 0x000fe400030f0eff */
[----:B------:R-:W-:Y:S01]  /*18bc0*/  LEA R8, P6, R9, R2, 0x1 ;  /* 0x0000000209087211 */ /* 0x000fe200078c08ff */
[----:B------:R-:W-:-:S03]  /*18bd0*/  IMAD R3, R74, 0x2, R9 ;  /* 0x000000024a037824 */ /* 0x000fc600078e0209 */
[----:B------:R-:W-:Y:S02]  /*18be0*/  LEA.HI.X.SX32 R9, R9, R0, 0x1, P6 ;  /* 0x0000000009097211 */ /* 0x000fe400030f0eff */
[----:B-1----:R-:W-:Y:S01]  /*18bf0*/  PRMT R7, R61, 0x7632, R7 ;  /* 0x000076323d077816 */ /* 0x002fe20000000007 */
[----:B------:R1:W-:Y:S04]  /*18c00*/  @P5 STG.E.U16 desc[UR20][R10.64], R61 ;  /* 0x0000003d0a005986 */ /* 0x0003e8000c101514 */
[----:B------:R0:W-:Y:S02]  /*18c10*/  @P4 STG.E.U16 desc[UR20][R8.64], R7 ;  /* 0x0000000708004986 */ /* 0x0001e4000c101514 */
[----:B0-----:R-:W-:Y:S01]  /*18c20*/  ISETP.LT.AND P1, PT, R14, UR5, !P0 ;  /* 0x000000050e007c0c */ /* 0x001fe2000c721270 */
[----:B------:R-:W2:Y:S01]  /*18c30*/  LDCU UR5, c[0x0][0x39c] ;  /* 0x00007380ff0577ac */ /* 0x000ea20008000800 */
[----:B------:R-:W5:Y:S04]  /*18c40*/  LDL.LU R14, [R1+0x3f0] ;  /* 0x0003f000010e7983 */ /* 0x000f680000300800 */
[----:B------:R-:W5:Y:S04]  /*18c50*/  LDL.LU R13, [R1+0x3ec] ;  /* 0x0003ec00010d7983 */ /* 0x000f680000300800 */
[----:B------:R-:W5:Y:S04]  /*18c60*/  LDL.LU R12, [R1+0x380] ;  /* 0x00038000010c7983 */ /* 0x000f680000300800 */
[----:B------:R-:W5:Y:S01]  /*18c70*/  LDL.LU R20, [R1+0x3e8] ;  /* 0x0003e80001147983 */ /* 0x000f620000300800 */
[----:B----4-:R-:W-:Y:S01]  /*18c80*/  ISETP.LT.AND P3, PT, R18, UR6, !P0 ;  /* 0x0000000612007c0c */ /* 0x010fe2000c761270 */
[----:B------:R-:W5:Y:S02]  /*18c90*/  LDCU UR6, c[0x0][0x39c] ;  /* 0x00007380ff0677ac */ /* 0x000f640008000800 */
[----:B------:R-:W4:Y:S01]  /*18ca0*/  LDL.LU R18, [R1+0x3e4] ;  /* 0x0003e40001127983 */ /* 0x000f220000300800 */
[----:B--2---:R-:W-:Y:S01]  /*18cb0*/  ISETP.LT.AND P4, PT, R16, UR5, !P0 ;  /* 0x0000000510007c0c */ /* 0x004fe2000c781270 */
[----:B------:R-:W0:Y:S02]  /*18cc0*/  LDCU UR5, c[0x0][0x39c] ;  /* 0x00007380ff0577ac */ /* 0x000e240008000800 */
[----:B------:R-:W2:Y:S01]  /*18cd0*/  LDL.LU R16, [R1+0x3e0] ;  /* 0x0003e00001107983 */ /* 0x000ea20000300800 */
[----:B------:R-:W-:-:S04]  /*18ce0*/  LEA R4, P6, R3, R2, 0x1 ;  /* 0x0000000203047211 */ /* 0x000fc800078c08ff */
[----:B------:R-:W-:Y:S01]  /*18cf0*/  LEA.HI.X.SX32 R5, R3, R0, 0x1, P6 ;  /* 0x0000000003057211 */ /* 0x000fe200030f0eff */
[----:B------:R-:W-:-:S04]  /*18d00*/  IMAD R3, R74, 0x2, R3 ;  /* 0x000000024a037824 */ /* 0x000fc800078e0203 */
[C---:B-1----:R-:W-:Y:S01]  /*18d10*/  IMAD R11, R74.reuse, 0x2, R3 ;  /* 0x000000024a0b7824 */ /* 0x042fe200078e0203 */
[----:B------:R-:W-:Y:S02]  /*18d20*/  LEA R6, P6, R3, R2, 0x1 ;  /* 0x0000000203067211 */ /* 0x000fe400078c08ff */
[----:B---3--:R-:W-:Y:S01]  /*18d30*/  ISETP.LT.AND P5, PT, R17, UR4, !P0 ;  /* 0x0000000411007c0c */ /* 0x008fe2000c7a1270 */
[----:B------:R1:W-:Y:S01]  /*18d40*/  @P1 STG.E.U16 desc[UR20][R4.64], R62 ;  /* 0x0000003e04001986 */ /* 0x0003e2000c101514 */
[----:B------:R-:W-:Y:S01]  /*18d50*/  LEA.HI.X.SX32 R7, R3, R0, 0x1, P6 ;  /* 0x0000000003077211 */ /* 0x000fe200030f0eff */
[C---:B------:R-:W-:Y:S01]  /*18d60*/  IMAD R3, R74.reuse, 0x2, R11 ;  /* 0x000000024a037824 */ /* 0x040fe200078e020b */
[----:B------:R-:W-:Y:S01]  /*18d70*/  LEA R8, P6, R11, R2, 0x1 ;  /* 0x000000020b087211 */ /* 0x000fe200078c08ff */
[----:B------:R-:W3:Y:S01]  /*18d80*/  LDCU UR4, c[0x0][0x39c] ;  /* 0x00007380ff0477ac */ /* 0x000ee20008000800 */
[----:B-----5:R-:W-:Y:S02]  /*18d90*/  ISETP.LT.AND P1, PT, R15, UR6, !P0 ;  /* 0x000000060f007c0c */ /* 0x020fe4000c721270 */
[----:B------:R-:W-:Y:S01]  /*18da0*/  LEA.HI.X.SX32 R9, R11, R0, 0x1, P6 ;  /* 0x000000000b097211 */ /* 0x000fe200030f0eff */
[----:B------:R-:W5:Y:S01]  /*18db0*/  LDCU UR6, c[0x0][0x39c] ;  /* 0x00007380ff0677ac */ /* 0x000f620008000800 */
[----:B------:R-:W-:Y:S01]  /*18dc0*/  IMAD R11, R74, 0x2, R3 ;  /* 0x000000024a0b7824 */ /* 0x000fe200078e0203 */
[----:B-1----:R-:W-:-:S02]  /*18dd0*/  PRMT R5, R62, 0x7632, R5 ;  /* 0x000076323e057816 */ /* 0x002fc40000000005 */
[----:B------:R-:W-:-:S03]  /*18de0*/  LEA R4, P6, R3, R2, 0x1 ;  /* 0x0000000203047211 */ /* 0x000fc600078c08ff */
[----:B------:R1:W-:Y:S04]  /*18df0*/  @P3 STG.E.U16 desc[UR20][R6.64], R5 ;  /* 0x0000000506003986 */ /* 0x0003e8000c101514 */
[----:B------:R-:W-:Y:S01]  /*18e00*/  @P5 STG.E.U16 desc[UR20][R8.64], R63 ;  /* 0x0000003f08005986 */ /* 0x000fe2000c101514 */
[----:B-1----:R-:W-:Y:S01]  /*18e10*/  LEA.HI.X.SX32 R5, R3, R0, 0x1, P6 ;  /* 0x0000000003057211 */ /* 0x002fe200030f0eff */
[----:B------:R-:W-:Y:S01]  /*18e20*/  IMAD R3, R74, 0x2, R11 ;  /* 0x000000024a037824 */ /* 0x000fe200078e020b */
[----:B------:R-:W-:Y:S02]  /*18e30*/  LEA R10, P6, R11, R2, 0x1 ;  /* 0x000000020b0a7211 */ /* 0x000fe400078c08ff */
[----:B------:R-:W-:Y:S02]  /*18e40*/  PRMT R7, R63, 0x7632, R7 ;  /* 0x000076323f077816 */ /* 0x000fe40000000007 */
[----:B------:R-:W-:-:S02]  /*18e50*/  LEA.HI.X.SX32 R11, R11, R0, 0x1, P6 ;  /* 0x000000000b0b7211 */ /* 0x000fc400030f0eff */
[C---:B------:R-:W-:Y:S01]  /*18e60*/  LEA R6, P6, R3.reuse, R2, 0x1 ;  /* 0x0000000203067211 */ /* 0x040fe200078c08ff */
[----:B------:R1:W-:Y:S04]  /*18e70*/  @P4 STG.E.U16 desc[UR20][R4.64], R7 ;  /* 0x0000000704004986 */ /* 0x0003e8000c101514 */
[----:B------:R0:W-:Y:S01]  /*18e80*/  @P1 STG.E.U16 desc[UR20][R10.64], R64 ;  /* 0x000000400a001986 */ /* 0x0001e2000c101514 */
[----:B-1----:R-:W-:Y:S02]  /*18e90*/  LEA.HI.X.SX32 R7, R3, R0, 0x1, P6 ;  /* 0x0000000003077211 */ /* 0x002fe400030f0eff */
[----:B------:R-:W-:Y:S02]  /*18ea0*/  PRMT R5, R64, 0x7632, R5 ;  /* 0x0000763240057816 */ /* 0x000fe40000000005 */
[----:B0-----:R-:W-:Y:S01]  /*18eb0*/  ISETP.LT.AND P5, PT, R13, UR5, !P0 ;  /* 0x000000050d007c0c */ /* 0x001fe2000c7a1270 */
[----:B------:R-:W-:Y:S01]  /*18ec0*/  IMAD R13, R74, 0x2, R3 ;  /* 0x000000024a0d7824 */ /* 0x000fe200078e0203 */
[----:B---3--:R-:W-:Y:S01]  /*18ed0*/  ISETP.LT.AND P3, PT, R14, UR4, !P0 ;  /* 0x000000040e007c0c */ /* 0x008fe2000c761270 */
[----:B------:R-:W0:Y:S02]  /*18ee0*/  LDCU UR4, c[0x0][0x39c] ;  /* 0x00007380ff0477ac */ /* 0x000e240008000800 */
[----:B------:R-:W-:Y:S01]  /*18ef0*/  IMAD R15, R74, 0x2, R13 ;  /* 0x000000024a0f7824 */ /* 0x000fe200078e020d */
[----:B-----5:R-:W-:Y:S01]  /*18f00*/  ISETP.LT.AND P4, PT, R12, UR6, !P0 ;  /* 0x000000060c007c0c */ /* 0x020fe2000c781270 */
[----:B------:R-:W4:Y:S02]  /*18f10*/  LDCU UR5, c[0x0][0x39c] ;  /* 0x00007380ff0577ac */ /* 0x000f240008000800 */
[C---:B------:R-:W-:Y:S01]  /*18f20*/  IMAD R17, R74.reuse, 0x2, R15 ;  /* 0x000000024a117824 */ /* 0x040fe200078e020f */
[----:B------:R-:W2:Y:S03]  /*18f30*/  LDCU UR6, c[0x0][0x39c] ;  /* 0x00007380ff0677ac */ /* 0x000ea60008000800 */
[----:B------:R-:W-:Y:S01]  /*18f40*/  IMAD R3, R74, 0x2, R17 ;  /* 0x000000024a037824 */ /* 0x000fe200078e0211 */
[----:B------:R-:W-:-:S03]  /*18f50*/  LEA R4, P1, R13, R2, 0x1 ;  /* 0x000000020d047211 */ /* 0x000fc600078208ff */
[C---:B------:R-:W-:Y:S01]  /*18f60*/  IMAD R19, R74.reuse, 0x2, R3 ;  /* 0x000000024a137824 */ /* 0x040fe200078e0203 */
[----:B------:R1:W-:Y:S01]  /*18f70*/  @P3 STG.E.U16 desc[UR20][R6.64], R5 ;  /* 0x0000000506003986 */ /* 0x0003e2000c101514 */
[-C--:B------:R-:W-:Y:S02]  /*18f80*/  LEA R10, P6, R17, R2.reuse, 0x1 ;  /* 0x00000002110a7211 */ /* 0x080fe400078c08ff */
[----:B------:R-:W-:Y:S01]  /*18f90*/  IMAD R21, R74, 0x2, R19 ;  /* 0x000000024a157824 */ /* 0x000fe200078e0213 */
[----:B------:R-:W-:Y:S02]  /*18fa0*/  LEA R8, P3, R15, R2, 0x1 ;  /* 0x000000020f087211 */ /* 0x000fe400078608ff */
[-C--:B------:R-:W-:Y:S02]  /*18fb0*/  LEA.HI.X.SX32 R11, R17, R0.reuse, 0x1, P6 ;  /* 0x00000000110b7211 */ /* 0x080fe400030f0eff */
[-C--:B------:R-:W-:Y:S02]  /*18fc0*/  LEA.HI.X.SX32 R9, R15, R0.reuse, 0x1, P3 ;  /* 0x000000000f097211 */ /* 0x080fe400018f0eff */
[----:B-1----:R-:W-:-:S02]  /*18fd0*/  LEA.HI.X.SX32 R5, R13, R0, 0x1, P1 ;  /* 0x000000000d057211 */ /* 0x002fc400008f0eff */
[-C--:B------:R-:W-:Y:S02]  /*18fe0*/  LEA R12, P1, R3, R2.reuse, 0x1 ;  /* 0x00000002030c7211 */ /* 0x080fe400078208ff */
[----:B------:R-:W-:Y:S02]  /*18ff0*/  LEA R14, P6, R21, R2, 0x1 ;  /* 0x00000002150e7211 */ /* 0x000fe400078c08ff */
[----:B0-----:R-:W-:Y:S02]  /*19000*/  ISETP.LT.AND P3, PT, R20, UR4, !P0 ;  /* 0x0000000414007c0c */ /* 0x001fe4000c761270 */
[----:B------:R-:W-:Y:S02]  /*19010*/  LEA.HI.X.SX32 R13, R3, R0, 0x1, P1 ;  /* 0x00000000030d7211 */ /* 0x000fe400008f0eff */
[----:B----4-:R-:W-:Y:S02]  /*19020*/  ISETP.LT.AND P1, PT, R18, UR5, !P0 ;  /* 0x0000000512007c0c */ /* 0x010fe4000c721270 */
[----:B--2---:R-:W-:-:S02]  /*19030*/  ISETP.LT.AND P0, PT, R16, UR6, !P0 ;  /* 0x0000000610007c0c */ /* 0x004fc4000c701270 */
[----:B------:R-:W-:Y:S02]  /*19040*/  LEA.HI.X.SX32 R15, R21, R0, 0x1, P6 ;  /* 0x00000000150f7211 */ /* 0x000fe400030f0eff */
[----:B------:R-:W-:Y:S02]  /*19050*/  LEA R2, P6, R19, R2, 0x1 ;  /* 0x0000000213027211 */ /* 0x000fe400078c08ff */
[----:B------:R-:W-:Y:S02]  /*19060*/  PRMT R6, R65, 0x7632, R6 ;  /* 0x0000763241067816 */ /* 0x000fe40000000006 */
[----:B------:R-:W-:Y:S02]  /*19070*/  LEA.HI.X.SX32 R3, R19, R0, 0x1, P6 ;  /* 0x0000000013037211 */ /* 0x000fe400030f0eff */
[----:B------:R-:W-:Y:S01]  /*19080*/  PRMT R0, R66, 0x7632, R0 ;  /* 0x0000763242007816 */ /* 0x000fe20000000000 */
[----:B------:R0:W-:Y:S01]  /*19090*/  @P5 STG.E.U16 desc[UR20][R4.64], R65 ;  /* 0x0000004104005986 */ /* 0x0001e2000c101514 */
[----:B------:R-:W-:-:S03]  /*190a0*/  PRMT R7, R67, 0x7632, R7 ;  /* 0x0000763243077816 */ /* 0x000fc60000000007 */
[----:B------:R0:W-:Y:S04]  /*190b0*/  @P4 STG.E.U16 desc[UR20][R8.64], R6 ;  /* 0x0000000608004986 */ /* 0x0001e8000c101514 */
[----:B------:R0:W-:Y:S04]  /*190c0*/  @P3 STG.E.U16 desc[UR20][R10.64], R66 ;  /* 0x000000420a003986 */ /* 0x0001e8000c101514 */
[----:B------:R0:W-:Y:S04]  /*190d0*/  @P1 STG.E.U16 desc[UR20][R12.64], R0 ;  /* 0x000000000c001986 */ /* 0x0001e8000c101514 */
[----:B------:R0:W-:Y:S04]  /*190e0*/  @P0 STG.E.U16 desc[UR20][R2.64], R67 ;  /* 0x0000004302000986 */ /* 0x0001e8000c101514 */
[----:B------:R0:W-:Y:S01]  /*190f0*/  @P2 STG.E.U16 desc[UR20][R14.64], R7 ;  /* 0x000000070e002986 */ /* 0x0001e2000c101514 */
[----:B------:R-:W-:Y:S06]  /*19100*/  BAR.SYNC.DEFER_BLOCKING 0x0 ;  /* 0x0000000000007b1d */ /* 0x000fec0000010000 */
[----:B------:R-:W-:Y:S05]  /*19110*/  BRA.U UP0, `(.L_x_13) ;  /* 0x0000000100a07547 */ /* 0x000fea000b800000 */
[----:B------:R-:W1:Y:S01]  /*19120*/  S2UR UR5, SR_CgaCtaId ;  /* 0x00000000000579c3 */ /* 0x000e620000008800 */
[----:B------:R-:W-:Y:S01]  /*19130*/  NOP ;  /* 0x0000000000007918 */ /* 0x000fe20000000000 */
[----:B------:R-:W-:Y:S01]  /*19140*/  UMOV UR4, 0x50 ;  /* 0x0000005000047882 */ /* 0x000fe20000000000 */
[----:B0-----:R-:W-:Y:S02]  /*19150*/  IMAD.U32 R0, RZ, RZ, UR8 ;  /* 0x00000008ff007e24 */ /* 0x001fe4000f8e00ff */
[----:B------:R-:W-:Y:S02]  /*19160*/  IMAD.MOV.U32 R3, RZ, RZ, 0xff ;  /* 0x000000ffff037424 */ /* 0x000fe400078e00ff */
[----:B------:R-:W-:Y:S01]  /*19170*/  IMAD.MOV.U32 R7, RZ, RZ, 0x1 ;  /* 0x00000001ff077424 */ /* 0x000fe200078e00ff */
[----:B------:R-:W-:-:S04]  /*19180*/  LOP3.LUT R0, R0, 0xffff, RZ, 0xc0, !PT ;  /* 0x0000ffff00007812 */ /* 0x000fc800078ec0ff */
[----:B------:R-:W-:-:S05]  /*19190*/  SHF.R.U32.HI R0, RZ, 0x5, R0 ;  /* 0x00000005ff007819 */ /* 0x000fca0000011600 */
[----:B------:R-:W-:Y:S01]  /*191a0*/  VIADD R2, R0, 0x10 ;  /* 0x0000001000027836 */ /* 0x000fe20000000000 */
[----:B------:R-:W-:Y:S01]  /*191b0*/  SHF.L.U32 R0, R3, R0, RZ ;  /* 0x0000000003007219 */ /* 0x000fe200000006ff */
[----:B-1----:R-:W-:-:S03]  /*191c0*/  ULEA UR6, UR5, UR4, 0x18 ;  /* 0x0000000405067291 */ /* 0x002fc6000f8ec0ff */
[----:B------:R-:W-:-:S04]  /*191d0*/  SHF.L.U32 R3, R7, R2, RZ ;  /* 0x0000000207037219 */ /* 0x000fc800000006ff */
[----:B------:R-:W-:Y:S02]  /*191e0*/  LOP3.LUT R0, R3, R0, RZ, 0xfc, !PT ;  /* 0x0000000003007212 */ /* 0x000fe400078efcff */
[----:B------:R-:W0:Y:S02]  /*191f0*/  LDS R5, [UR6] ;  /* 0x00000006ff057984 */ /* 0x000e240008000800 */
[C---:B------:R-:W-:Y:S02]  /*19200*/  LOP3.LUT R2, R0.reuse, 0xffff, RZ, 0xc0, !PT ;  /* 0x0000ffff00027812 */ /* 0x040fe400078ec0ff */
[----:B0-----:R-:W-:-:S04]  /*19210*/  LOP3.LUT R3, R0, 0xffff, R5, 0x80, !PT ;  /* 0x0000ffff00037812 */ /* 0x001fc800078e8005 */
[----:B------:R-:W-:-:S13]  /*19220*/  ISETP.NE.AND P0, PT, R3, R2, PT ;  /* 0x000000020300720c */ /* 0x000fda0003f05270 */
[----:B------:R-:W-:Y:S05]  /*19230*/  @P0 BRA `(.L_x_14) ;  /* 0x0000000000500947 */ /* 0x000fea0003800000 */
[----:B------:R-:W-:Y:S02]  /*19240*/  SHF.R.U32.HI R5, RZ, 0x10, R5 ;  /* 0x00000010ff057819 */ /* 0x000fe40000011605 */
[----:B------:R-:W-:-:S04]  /*19250*/  SHF.R.U32.HI R2, RZ, 0x10, R0 ;  /* 0x00000010ff027819 */ /* 0x000fc80000011600 */
[----:B------:R-:W-:-:S04]  /*19260*/  LOP3.LUT R5, R5, R2, RZ, 0xc0, !PT ;  /* 0x0000000205057212 */ /* 0x000fc800078ec0ff */
[----:B------:R-:W-:-:S13]  /*19270*/  ISETP.NE.AND P0, PT, R5, R2, PT ;  /* 0x000000020500720c */ /* 0x000fda0003f05270 */
[----:B------:R-:W-:Y:S05]  /*19280*/  @P0 BRA `(.L_x_15) ;  /* 0x0000000000300947 */ /* 0x000fea0003800000 */
[----:B------:R-:W-:Y:S01]  /*19290*/  R2UR UR4, R0 ;  /* 0x00000000000472ca */ /* 0x000fe200000e0000 */
[----:B------:R-:W-:Y:S01]  /*192a0*/  VOTEU.ANY UR5, UPT, PT ;  /* 0x0000000000057886 */ /* 0x000fe200038e0100 */
[----:B------:R-:W0:Y:S01]  /*192b0*/  S2R R0, SR_LANEID ;  /* 0x0000000000007919 */ /* 0x000e220000000000 */
[----:B------:R-:W-:-:S10]  /*192c0*/  UFLO.U32 UR5, UR5 ;  /* 0x00000005000572bd */ /* 0x000fd400080e0000 */
[----:B------:R-:W-:-:S06]  /*192d0*/  ULOP3.LUT UR4, URZ, UR4, URZ, 0x33, !UPT ;  /* 0x00000004ff047292 */ /* 0x000fcc000f8e33ff */
[----:B------:R-:W-:-:S04]  /*192e0*/  IMAD.U32 R2, RZ, RZ, UR4 ;  /* 0x00000004ff027e24 */ /* 0x000fc8000f8e00ff */
[----:B------:R-:W1:Y:S02]  /*192f0*/  REDUX UR7, R2 ;  /* 0x00000000020773c4 */ /* 0x000e640000000000 */
[----:B------:R2:W-:Y:S01]  /*19300*/  UTCATOMSWS.AND URZ, UR4 ;  /* 0x0000000400ff79e3 */ /* 0x0005e20008000000 */
[----:B0-----:R-:W-:Y:S01]  /*19310*/  ISETP.EQ.U32.AND P0, PT, R0, UR5, PT ;  /* 0x0000000500007c0c */ /* 0x001fe2000bf02070 */
[----:B-1----:R-:W-:-:S12]  /*19320*/  IMAD.U32 R0, RZ, RZ, UR7 ;  /* 0x00000007ff007e24 */ /* 0x002fd8000f8e00ff */
[----:B------:R2:W-:Y:S01]  /*19330*/  @P0 ATOMS.AND RZ, [UR6], R0 ;  /* 0x00000000ffff098c */ /* 0x0005e2000a800006 */
[----:B------:R-:W-:Y:S05]  /*19340*/  BRA `(.L_x_13) ;  /* 0x0000000000147947 */ /* 0x000fea0003800000 */
.L_x_15:
[----:B------:R-:W-:-:S07]  /*19350*/  MOV R2, 0x19370 ;  /* 0x0001937000027802 */ /* 0x000fce0000000f00 */
[----:B------:R-:W-:Y:S05]  /*19360*/  CALL.REL.NOINC `($__internal_0_$__cuda_sm10x_tcgen05_guardrail_trap_col_being_dealloced_not_returned_by_alloc) ;  /* 0x0000000000387944 */ /* 0x000fea0003c00000 */
[----:B------:R-:W-:Y:S05]  /*19370*/  BRA `(.L_x_13) ;  /* 0x0000000000087947 */ /* 0x000fea0003800000 */
.L_x_14:
[----:B------:R-:W-:-:S07]  /*19380*/  MOV R2, 0x193a0 ;  /* 0x000193a000027802 */ /* 0x000fce0000000f00 */
[----:B------:R-:W-:Y:S05]  /*19390*/  CALL.REL.NOINC `($__internal_2_$__cuda_sm10x_tcgen05_guardrail_trap_unallocated_columns_being_dealloced) ;  /* 0x0000000000447944 */ /* 0x000fea0003c00000 */
.L_x_13:
[----:B------:R-:W-:Y:S01]  /*193a0*/  NOP ;  /* 0x0000000000007918 */ /* 0x000fe20000000000 */
[----:B--2---:R-:W-:Y:S05]  /*193b0*/  EXIT ;  /* 0x000000000000794d */ /* 0x004fea0003800000 */
.L_x_8:
[----:B-----5:R0:W-:Y:S04]  /*193c0*/  STL [R1+0x4fc], R0 ;  /* 0x0004fc0001007387 */ /* 0x0201e80000100800 */
[----:B0-----:R-:W2:Y:S02]  /*193d0*/  LDL R0, [R1+0x28c] ;  /* 0x00028c0001007983 */ /* 0x001ea40000100800 */
[----:B--2---:R0:W2:Y:S02]  /*193e0*/  SYNCS.PHASECHK.TRANS64.TRYWAIT P6, [UR11], R0 ;  /* 0x00000000ff0075a7 */ /* 0x0040a400080c110b */
[----:B0-----:R0:W5:Y:S02]  /*193f0*/  LDL.LU R0, [R1+0x4fc] ;  /* 0x0004fc0001007983 */ /* 0x0011640000300800 */
[----:B0-2---:R-:W-:Y:S05]  /*19400*/  @!P6 BRA `(.L_x_8) ;  /* 0xfffffffc00ece947 */ /* 0x005fea000383ffff */
[----:B------:R-:W-:Y:S05]  /*19410*/  BRA `(.L_x_16) ;  /* 0xffffff6800987947 */ /* 0x000fea000383ffff */
.L_x_12:
[----:B------:R-:W0:Y:S02]  /*19420*/  SYNCS.PHASECHK.TRANS64.TRYWAIT P6, [UR11], R4 ;  /* 0x00000004ff0075a7 */ /* 0x000e2400080c110b */
[----:B0-----:R-:W-:Y:S05]  /*19430*/  @!P6 BRA `(.L_x_12) ;  /* 0xfffffffc00f8e947 */ /* 0x001fea000383ffff */
[----:B------:R-:W-:Y:S05]  /*19440*/  BRA `(.L_x_11) ;  /* 0xffffffb800b07947 */ /* 0x000fea000383ffff */
        .weak           $__internal_0_$__cuda_sm10x_tcgen05_guardrail_trap_col_being_dealloced_not_returned_by_alloc
        .type           $__internal_0_$__cuda_sm10x_tcgen05_guardrail_trap_col_being_dealloced_not_returned_by_alloc,@function
        .size           $__internal_0_$__cuda_sm10x_tcgen05_guardrail_trap_col_being_dealloced_not_returned_by_alloc,($__internal_1_$__cuda_sm10x_tcgen05_guardrail_trap_phase_invalid_during_alloc - $__internal_0_$__cuda_sm10x_tcgen05_guardrail_trap_col_being_dealloced_not_returned_by_alloc)
$__internal_0_$__cuda_sm10x_tcgen05_guardrail_trap_col_being_dealloced_not_returned_by_alloc:
[----:B------:R-:W-:Y:S05]  /*19450*/  BPT.TRAP 0x1 ;  /* 0x000000040000795c */ /* 0x000fea0000300000 */
[----:B------:R-:W-:-:S04]  /*19460*/  IMAD.MOV.U32 R3, RZ, RZ, 0x0 ;  /* 0x00000000ff037424 */ /* 0x000fc800078e00ff */
[----:B------:R-:W-:Y:S05]  /*19470*/  RET.REL.NODEC R2 `(matmul_kernel) ;  /* 0xfffffe6802e07950 */ /* 0x000fea0003c3ffff */
        .weak           $__internal_1_$__cuda_sm10x_tcgen05_guardrail_trap_phase_invalid_during_alloc
        .type           $__internal_1_$__cuda_sm10x_tcgen05_guardrail_trap_phase_invalid_during_alloc,@function
        .size           $__internal_1_$__cuda_sm10x_tcgen05_guardrail_trap_phase_invalid_during_alloc,($__internal_2_$__cuda_sm10x_tcgen05_guardrail_trap_unallocated_columns_being_dealloced - $__internal_1_$__cuda_sm10x_tcgen05_guardrail_trap_phase_invalid_during_alloc)
$__internal_1_$__cuda_sm10x_tcgen05_guardrail_trap_phase_invalid_during_alloc:
[----:B------:R-:W-:Y:S05]  /*19480*/  BPT.TRAP 0x1 ;  /* 0x000000040000795c */ /* 0x000fea0000300000 */
[----:B------:R-:W-:-:S04]  /*19490*/  IMAD.MOV.U32 R3, RZ, RZ, 0x0 ;  /* 0x00000000ff037424 */ /* 0x000fc800078e00ff */
[----:B------:R-:W-:Y:S05]  /*194a0*/  RET.REL.NODEC R2 `(matmul_kernel) ;  /* 0xfffffe6802d47950 */ /* 0x000fea0003c3ffff */
        .weak           $__internal_2_$__cuda_sm10x_tcgen05_guardrail_trap_unallocated_columns_being_dealloced
        .type           $__internal_2_$__cuda_sm10x_tcgen05_guardrail_trap_unallocated_columns_being_dealloced,@function
        .size           $__internal_2_$__cuda_sm10x_tcgen05_guardrail_trap_unallocated_columns_being_dealloced,(.L_x_20 - $__internal_2_$__cuda_sm10x_tcgen05_guardrail_trap_unallocated_columns_being_dealloced)
$__internal_2_$__cuda_sm10x_tcgen05_guardrail_trap_unallocated_columns_being_dealloced:
[----:B------:R-:W-:Y:S05]  /*194b0*/  BPT.TRAP 0x1 ;  /* 0x000000040000795c */ /* 0x000fea0000300000 */
[----:B------:R-:W-:-:S04]  /*194c0*/  IMAD.MOV.U32 R3, RZ, RZ, 0x0 ;  /* 0x00000000ff037424 */ /* 0x000fc800078e00ff */
[----:B------:R-:W-:Y:S05]  /*194d0*/  RET.REL.NODEC R2 `(matmul_kernel) ;  /* 0xfffffe6802c87950 */ /* 0x000fea0003c3ffff */
.L_x_17:
[----:B------:R-:W-:-:S00]  /*194e0*/  BRA `(.L_x_17) ;  /* 0xfffffffc00fc7947 */ /* 0x000fc0000383ffff */
[----:B------:R-:W-:-:S00]  /*194f0*/  NOP ;  /* 0x0000000000007918 */ /* 0x000fc00000000000 */
        /* <DEDUP_REMOVED lines=8> */
.L_x_20:


//--------------------- .nv.shared.matmul_kernel  --------------------------
	.section	.nv.shared.matmul_kernel,"aw",@nobits
	.sectionflags	@""
	.align	16
	.zero		1024


//--------------------- .nv.shared.reserved.0     --------------------------
	.section	.nv.shared.reserved.0,"aw",@nobits
	.align	8
	.weak		__nv_reservedSMEM_offset_0_alias
	.size		__nv_reservedSMEM_offset_0_alias, 0, 64
	.other		__nv_reservedSMEM_offset_0_alias,@"STO_CUDA_RESERVED_SHARED STV_DEFAULT"
__nv_reservedSMEM_offset_0_alias:
	.zero		0
.nv.shared.reserved.0:
	.zero		64
	.weak		__nv_reservedSMEM_allocation_phase
	.type		__nv_reservedSMEM_allocation_phase,@object
	.size		__nv_reservedSMEM_allocation_phase,(.L_0 - __nv_reservedSMEM_allocation_phase)
__nv_reservedSMEM_allocation_phase:
	.zero		1
.L_0:
	.zero		7
	.weak		__nv_reservedSMEM_devtool_atexit_pc
	.type		__nv_reservedSMEM_devtool_atexit_pc,@object
	.size		__nv_reservedSMEM_devtool_atexit_pc,(__nv_reservedSMEM_allocation_mask - __nv_reservedSMEM_devtool_atexit_pc)
__nv_reservedSMEM_devtool_atexit_pc:
	.zero		8
	.weak		__nv_reservedSMEM_allocation_mask
	.type		__nv_reservedSMEM_allocation_mask,@object
	.size		__nv_reservedSMEM_allocation_mask,(.L_2 - __nv_reservedSMEM_allocation_mask)
__nv_reservedSMEM_allocation_mask:
	.zero		4
.L_2:


//--------------------- .nv.constant0.matmul_kernel --------------------------
	.section	.nv.constant0.matmul_kernel,"a",@progbits
	.sectionflags	@""
	.align	4
.nv.constant0.matmul_kernel:
	.zero		976


//--------------------- SYMBOLS --------------------------

	.type		.nv.reservedSmem.offset0,@object
	.size		.nv.reservedSmem.offset0,0x4
	.type		.nv.reservedSmem.cap,@object
	.size		.nv.reservedSmem.cap,0x4
